def matmul_kernel(
    a_ptr,
    b_ptr,
    c_ptr,
    M,
    N,
    K,
    stride_am,
    stride_ak,
    stride_bk,
    stride_bn,
    stride_cm,
    stride_cn,
    BLOCK_M: tl.constexpr,
    BLOCK_N: tl.constexpr,
    BLOCK_K: tl.constexpr,
    GROUP_M: tl.constexpr,
):
    pid = tl.program_id(axis=0)
    num_pid_m = tl.cdiv(M, BLOCK_M)
    num_pid_n = tl.cdiv(N, BLOCK_N)
    num_pid_in_group = GROUP_M * num_pid_n
    group_id = pid // num_pid_in_group
    first_pid_m = group_id * GROUP_M
    group_size_m = min(num_pid_m - first_pid_m, GROUP_M)
    pid_m = first_pid_m + ((pid % num_pid_in_group) % group_size_m)
    pid_n = (pid % num_pid_in_group) // group_size_m

    offs_am = (pid_m * BLOCK_M + tl.arange(0, BLOCK_M)) % M
    offs_bn = (pid_n * BLOCK_N + tl.arange(0, BLOCK_N)) % N
    offs_k = tl.arange(0, BLOCK_K)
    a_ptrs = a_ptr + offs_am[:, None] * stride_am + offs_k[None, :] * stride_ak
    b_ptrs = b_ptr + offs_k[:, None] * stride_bk + offs_bn[None, :] * stride_bn

    acc = tl.zeros((BLOCK_M, BLOCK_N), dtype=tl.float32)
    for kk in range(0, tl.cdiv(K, BLOCK_K)):
        a = tl.load(a_ptrs, mask=offs_k[None, :] < K - kk * BLOCK_K, other=0.0)
        b = tl.load(b_ptrs, mask=offs_k[:, None] < K - kk * BLOCK_K, other=0.0)
        acc = tl.dot(a, b, acc)
        a_ptrs += BLOCK_K * stride_ak
        b_ptrs += BLOCK_K * stride_bk

    c = acc.to(c_ptr.dtype.element_ty)
    offs_cm = pid_m * BLOCK_M + tl.arange(0, BLOCK_M)
    offs_cn = pid_n * BLOCK_N + tl.arange(0, BLOCK_N)
    c_ptrs = c_ptr + offs_cm[:, None] * stride_cm + offs_cn[None, :] * stride_cn
    mask = (offs_cm[:, None] < M) & (offs_cn[None, :] < N)
    tl.store(c_ptrs, c, mask=mask)

# config = {"BLOCK_K": 128, "BLOCK_M": 512, "BLOCK_N": 64, "GROUP_M": 1, "arch": "sm_80", "dtype": "fp16", "num_ctas": 1, "num_stages": 3, "num_warps": 4}
# arch = sm_80


// ===== COMPILED SASS (sm_80) =====

	.target	sm_80

	.elftype	@"ET_EXEC"


//--------------------- .note.nv.tkinfo           --------------------------
	.section	.note.nv.tkinfo,"",@"SHT_NOTE"
	.sectionflags	@"SHF_NOTE_NV_TKINFO"
	.tkinfo
        /*0018*/ 	.word	0x00000002
        /*0030*/ 	.string	""
        /*0030*/ 	.string	"ptxas"
        /*0030*/ 	.string	"Cuda compilation tools, release 13.0, V13.0.88"
        /*0030*/ 	.string	"Build cuda_13.0.r13.0/compiler.36424714_0"
        /*0030*/ 	.string	"-v  -suppress-debug-info  -lineinfo  -arch sm_80 "



//--------------------- .note.nv.cuinfo           --------------------------
	.section	.note.nv.cuinfo,"",@"SHT_NOTE"
	.sectionflags	@"SHF_NOTE_NV_CUINFO"
        /*0018*/ 	.short	0x0002
        /*001a*/ 	.short	0x0050
        /*001c*/ 	.short	0x0082
	.zero		2


//--------------------- .nv.info                  --------------------------
	.section	.nv.info,"",@"SHT_CUDA_INFO"
	.align	4


	//----- nvinfo : EIATTR_REGCOUNT
	.align		4
        /*0000*/ 	.byte	0x04, 0x2f
        /*0002*/ 	.short	(.L_1 - .L_0)
	.align		4
.L_0:
        /*0004*/ 	.word	index@(matmul_kernel)
        /*0008*/ 	.word	0x00000020


	//----- nvinfo : EIATTR_FRAME_SIZE
	.align		4
.L_1:
        /*000c*/ 	.byte	0x04, 0x11
        /*000e*/ 	.short	(.L_3 - .L_2)
	.align		4
.L_2:
        /*0010*/ 	.word	index@(matmul_kernel)
        /*0014*/ 	.word	0x000049e8


	//----- nvinfo : EIATTR_MIN_STACK_SIZE
	.align		4
.L_3:
        /*0018*/ 	.byte	0x04, 0x12
        /*001a*/ 	.short	(.L_5 - .L_4)
	.align		4
.L_4:
        /*001c*/ 	.word	index@(matmul_kernel)
        /*0020*/ 	.word	0x000049e8
.L_5:


//--------------------- .nv.info.matmul_kernel    --------------------------
	.section	.nv.info.matmul_kernel,"",@"SHT_CUDA_INFO"
	.sectionflags	@""
	.align	4


	//----- nvinfo : EIATTR_CUDA_API_VERSION
	.align		4
        /*0000*/ 	.byte	0x04, 0x37
        /*0002*/ 	.short	(.L_7 - .L_6)
.L_6:
        /*0004*/ 	.word	0x00000082


	//----- nvinfo : EIATTR_SW2861232_WAR
	.align		4
.L_7:
        /*0008*/ 	.byte	0x01, 0x35
	.zero		2


	//----- nvinfo : EIATTR_PARAM_CBANK
	.align		4
        /*000c*/ 	.byte	0x04, 0x0a
        /*000e*/ 	.short	(.L_9 - .L_8)
	.align		4
.L_8:
        /*0010*/ 	.word	index@(.nv.constant0.matmul_kernel)
        /*0014*/ 	.short	0x0160
        /*0016*/ 	.short	0x0050


	//----- nvinfo : EIATTR_CBANK_PARAM_SIZE
	.align		4
.L_9:
        /*0018*/ 	.byte	0x03, 0x19
        /*001a*/ 	.short	0x0050


	//----- nvinfo : EIATTR_KPARAM_INFO
	.align		4
        /*001c*/ 	.byte	0x04, 0x17
        /*001e*/ 	.short	(.L_11 - .L_10)
.L_10:
        /*0020*/ 	.word	0x00000000
        /*0024*/ 	.short	0x000d
        /*0026*/ 	.short	0x0048
        /*0028*/ 	.byte	0x00, 0xf4, 0x21, 0x00


	//----- nvinfo : EIATTR_KPARAM_INFO
	.align		4
.L_11:
        /*002c*/ 	.byte	0x04, 0x17
        /*002e*/ 	.short	(.L_13 - .L_12)
.L_12:
        /*0030*/ 	.word	0x00000000
        /*0034*/ 	.short	0x000c
        /*0036*/ 	.short	0x0040
        /*0038*/ 	.byte	0x00, 0xf4, 0x21, 0x00


	//----- nvinfo : EIATTR_KPARAM_INFO
	.align		4
.L_13:
        /*003c*/ 	.byte	0x04, 0x17
        /*003e*/ 	.short	(.L_15 - .L_14)
.L_14:
        /*0040*/ 	.word	0x00000000
        /*0044*/ 	.short	0x000b
        /*0046*/ 	.short	0x0038
        /*0048*/ 	.byte	0x00, 0xf0, 0x11, 0x00


	//----- nvinfo : EIATTR_KPARAM_INFO
	.align		4
.L_15:
        /*004c*/ 	.byte	0x04, 0x17
        /*004e*/ 	.short	(.L_17 - .L_16)
.L_16:
        /*0050*/ 	.word	0x00000000
        /*0054*/ 	.short	0x000a
        /*0056*/ 	.short	0x0034
        /*0058*/ 	.byte	0x00, 0xf0, 0x11, 0x00


	//----- nvinfo : EIATTR_KPARAM_INFO
	.align		4
.L_17:
        /*005c*/ 	.byte	0x04, 0x17
        /*005e*/ 	.short	(.L_19 - .L_18)
.L_18:
        /*0060*/ 	.word	0x00000000
        /*0064*/ 	.short	0x0009
        /*0066*/ 	.short	0x0030
        /*0068*/ 	.byte	0x00, 0xf0, 0x11, 0x00


	//----- nvinfo : EIATTR_KPARAM_INFO
	.align		4
.L_19:
        /*006c*/ 	.byte	0x04, 0x17
        /*006e*/ 	.short	(.L_21 - .L_20)
.L_20:
        /*0070*/ 	.word	0x00000000
        /*0074*/ 	.short	0x0008
        /*0076*/ 	.short	0x002c
        /*0078*/ 	.byte	0x00, 0xf0, 0x11, 0x00


	//----- nvinfo : EIATTR_KPARAM_INFO
	.align		4
.L_21:
        /*007c*/ 	.byte	0x04, 0x17
        /*007e*/ 	.short	(.L_23 - .L_22)
.L_22:
        /*0080*/ 	.word	0x00000000
        /*0084*/ 	.short	0x0007
        /*0086*/ 	.short	0x0028
        /*0088*/ 	.byte	0x00, 0xf0, 0x11, 0x00


	//----- nvinfo : EIATTR_KPARAM_INFO
	.align		4
.L_23:
        /*008c*/ 	.byte	0x04, 0x17
        /*008e*/ 	.short	(.L_25 - .L_24)
.L_24:
        /*0090*/ 	.word	0x00000000
        /*0094*/ 	.short	0x0006
        /*0096*/ 	.short	0x0024
        /*0098*/ 	.byte	0x00, 0xf0, 0x11, 0x00


	//----- nvinfo : EIATTR_KPARAM_INFO
	.align		4
.L_25:
        /*009c*/ 	.byte	0x04, 0x17
        /*009e*/ 	.short	(.L_27 - .L_26)
.L_26:
        /*00a0*/ 	.word	0x00000000
        /*00a4*/ 	.short	0x0005
        /*00a6*/ 	.short	0x0020
        /*00a8*/ 	.byte	0x00, 0xf0, 0x11, 0x00


	//----- nvinfo : EIATTR_KPARAM_INFO
	.align		4
.L_27:
        /*00ac*/ 	.byte	0x04, 0x17
        /*00ae*/ 	.short	(.L_29 - .L_28)
.L_28:
        /*00b0*/ 	.word	0x00000000
        /*00b4*/ 	.short	0x0004
        /*00b6*/ 	.short	0x001c
        /*00b8*/ 	.byte	0x00, 0xf0, 0x11, 0x00


	//----- nvinfo : EIATTR_KPARAM_INFO
	.align		4
.L_29:
        /*00bc*/ 	.byte	0x04, 0x17
        /*00be*/ 	.short	(.L_31 - .L_30)
.L_30:
        /*00c0*/ 	.word	0x00000000
        /*00c4*/ 	.short	0x0003
        /*00c6*/ 	.short	0x0018
        /*00c8*/ 	.byte	0x00, 0xf0, 0x11, 0x00


	//----- nvinfo : EIATTR_KPARAM_INFO
	.align		4
.L_31:
        /*00cc*/ 	.byte	0x04, 0x17
        /*00ce*/ 	.short	(.L_33 - .L_32)
.L_32:
        /*00d0*/ 	.word	0x00000000
        /*00d4*/ 	.short	0x0002
        /*00d6*/ 	.short	0x0010
        /*00d8*/ 	.byte	0x00, 0xf4, 0x21, 0x00


	//----- nvinfo : EIATTR_KPARAM_INFO
	.align		4
.L_33:
        /*00dc*/ 	.byte	0x04, 0x17
        /*00de*/ 	.short	(.L_35 - .L_34)
.L_34:
        /*00e0*/ 	.word	0x00000000
        /*00e4*/ 	.short	0x0001
        /*00e6*/ 	.short	0x0008
        /*00e8*/ 	.byte	0x00, 0xf4, 0x21, 0x00


	//----- nvinfo : EIATTR_KPARAM_INFO
	.align		4
.L_35:
        /*00ec*/ 	.byte	0x04, 0x17
        /*00ee*/ 	.short	(.L_37 - .L_36)
.L_36:
        /*00f0*/ 	.word	0x00000000
        /*00f4*/ 	.short	0x0000
        /*00f6*/ 	.short	0x0000
        /*00f8*/ 	.byte	0x00, 0xf4, 0x21, 0x00


	//----- nvinfo : EIATTR_MAXREG_COUNT
	.align		4
.L_37:
        /*00fc*/ 	.byte	0x03, 0x1b
        /*00fe*/ 	.short	0x00ff


	//----- nvinfo : EIATTR_NUM_BARRIERS
	.align		4
        /*0100*/ 	.byte	0x02, 0x4c
        /*0102*/ 	.byte	0x01
	.zero		1


	//----- nvinfo : EIATTR_ANNOTATIONS
	.align		4
        /*0104*/ 	.byte	0x04, 0x55
        /*0106*/ 	.short	(.L_39 - .L_38)


	//   ....[0]....
.L_38:
        /*0108*/ 	.word	0x00000001
        /*010c*/ 	.byte	0x70, 0x00, 0x00, 0x00, 0x01, 0x00, 0x00, 0x00, 0xb0, 0x00, 0x00, 0x00, 0x01, 0x00, 0x00, 0x00
        /* <DEDUP_REMOVED lines=3179> */
        /*c7cc*/ 	.byte	0x80, 0xf1, 0x02, 0x00, 0x01, 0x00, 0x00, 0x00, 0x90, 0xf1, 0x02, 0x00


	//----- nvinfo : EIATTR_MERCURY_ISA_VERSION
	.align		4
.L_39:
        /*c7d8*/ 	.byte	0x03, 0x5f
        /*c7da*/ 	.short	0x0000


	//----- nvinfo : EIATTR_EXIT_INSTR_OFFSETS
	.align		4
        /*c7dc*/ 	.byte	0x04, 0x1c
        /*c7de*/ 	.short	(.L_41 - .L_40)


	//   ....[0]....
.L_40:
        /*c7e0*/ 	.word	0x0005f5f0


	//   ....[1]....
        /*c7e4*/ 	.word	0x0005f620


	//----- nvinfo : EIATTR_REQNTID
	.align		4
.L_41:
        /*c7e8*/ 	.byte	0x04, 0x10
        /*c7ea*/ 	.short	(.L_43 - .L_42)
.L_42:
        /*c7ec*/ 	.word	0x00000080
        /*c7f0*/ 	.word	0x00000001
        /*c7f4*/ 	.word	0x00000001
.L_43:


//--------------------- .nv.callgraph             --------------------------
	.section	.nv.callgraph,"",@"SHT_CUDA_CALLGRAPH"
	.align	4
	.sectionentsize	8
	.align		4
        /*0000*/ 	.word	0x00000000
	.align		4
        /*0004*/ 	.word	0xffffffff
	.align		4
        /*0008*/ 	.word	0x00000000
	.align		4
        /*000c*/ 	.word	0xfffffffe
	.align		4
        /*0010*/ 	.word	0x00000000
	.align		4
        /*0014*/ 	.word	0xfffffffd
	.align		4
        /*0018*/ 	.word	0x00000000
	.align		4
        /*001c*/ 	.word	0xfffffffc


//--------------------- .nv.rel.action            --------------------------
	.section	.nv.rel.action,"",@"SHT_CUDA_RELOCINFO"
	.align	8
	.sectionentsize	8
        /*0000*/ 	.byte	0x73, 0x00, 0x00, 0x00, 0x00, 0x00, 0x00, 0x00, 0x00, 0x00, 0x00, 0x11, 0x25, 0x00, 0x05, 0x36


//--------------------- .nv.constant0.matmul_kernel --------------------------
	.section	.nv.constant0.matmul_kernel,"a",@progbits
	.sectionflags	@""
	.align	4
.nv.constant0.matmul_kernel:
	.zero		432


//--------------------- .text.matmul_kernel       --------------------------
	.section	.text.matmul_kernel,"ax",@progbits
	.sectioninfo	@"SHI_REGISTERS=32"
	.align	128
        .global         matmul_kernel
        .type           matmul_kernel,@function
        .size           matmul_kernel,(.L_x_4 - matmul_kernel)
        .other          matmul_kernel,@"STO_CUDA_ENTRY STV_DEFAULT"
matmul_kernel:
.text.matmul_kernel:
[----:B------:R-:W-:-:S04]  /*0000*/  IMAD.MOV.U32 R1, RZ, RZ, c[0x0][0x28] ;  /* 0x00000a00ff017624 */ /* 0x000fc800078e00ff */
[----:B------:R-:W-:Y:S01]  /*0010*/  IMAD.MOV.U32 R0, RZ, RZ, c[0x0][0x17c] ;  /* 0x00005f00ff007624 */ /* 0x000fe200078e00ff */
[----:B------:R-:W-:Y:S01]  /*0020*/  IADD3 R1, R1, -0x49e8, RZ ;  /* 0xffffb61801017810 */ /* 0x000fe20007ffe0ff */
[----:B------:R-:W0:Y:S01]  /*0030*/  S2R R28, SR_TID.X ;  /* 0x00000000001c7919 */ /* 0x000e220000002100 */
[----:B------:R-:W-:Y:S01]  /*0040*/  CS2R R12, SRZ ;  /* 0x00000000000c7805 */ /* 0x000fe2000001ff00 */
[----:B------:R-:W-:Y:S01]  /*0050*/  CS2R R14, SRZ ;  /* 0x00000000000e7805 */ /* 0x000fe2000001ff00 */
[----:B------:R-:W-:Y:S01]  /*0060*/  IADD3 R0, R0, 0x3f, RZ ;  /* 0x0000003f00007810 */ /* 0x000fe20007ffe0ff */
[----:B------:R-:W-:Y:S01]  /*0070*/  STL [R1+0x90], RZ ;  /* 0x000090ff01007387 */ /* 0x000fe20000100800 */
[----:B------:R-:W-:Y:S01]  /*0080*/  CS2R R16, SRZ ;  /* 0x0000000000107805 */ /* 0x000fe2000001ff00 */
[----:B------:R-:W-:Y:S01]  /*0090*/  CS2R R18, SRZ ;  /* 0x0000000000127805 */ /* 0x000fe2000001ff00 */
[----:B------:R-:W-:Y:S01]  /*00a0*/  SHF.R.S32.HI R3, RZ, 0x1f, R0 ;  /* 0x0000001fff037819 */ /* 0x000fe20000011400 */
[----:B------:R-:W-:Y:S01]  /*00b0*/  STL [R1+0x94], RZ ;  /* 0x000094ff01007387 */ /* 0x000fe20000100800 */
[----:B------:R-:W-:Y:S01]  /*00c0*/  CS2R R20, SRZ ;  /* 0x0000000000147805 */ /* 0x000fe2000001ff00 */
[----:B------:R-:W-:Y:S01]  /*00d0*/  CS2R R22, SRZ ;  /* 0x0000000000167805 */ /* 0x000fe2000001ff00 */
[----:B------:R-:W-:Y:S01]  /*00e0*/  LEA.HI R0, R3, R0, RZ, 0x6 ;  /* 0x0000000003007211 */ /* 0x000fe200078f30ff */
[----:B------:R-:W-:Y:S01]  /*00f0*/  STL [R1+0x98], RZ ;  /* 0x000098ff01007387 */ /* 0x000fe20000100800 */
[----:B------:R-:W-:Y:S01]  /*0100*/  CS2R R24, SRZ ;  /* 0x0000000000187805 */ /* 0x000fe2000001ff00 */
[----:B------:R-:W-:Y:S01]  /*0110*/  CS2R R26, SRZ ;  /* 0x00000000001a7805 */ /* 0x000fe2000001ff00 */
[----:B------:R-:W-:Y:S01]  /*0120*/  SHF.R.S32.HI R0, RZ, 0x6, R0 ;  /* 0x00000006ff007819 */ /* 0x000fe20000011400 */
[----:B------:R-:W1:Y:S03]  /*0130*/  S2R R3, SR_CTAID.X ;  /* 0x0000000000037919 */ /* 0x000e660000002500 */
[-C--:B------:R-:W-:Y:S01]  /*0140*/  IABS R7, R0.reuse ;  /* 0x0000000000077213 */ /* 0x080fe20000000000 */
[----:B------:R-:W-:Y:S01]  /*0150*/  STL [R1+0x9c], RZ ;  /* 0x00009cff01007387 */ /* 0x000fe20000100800 */
[----:B------:R-:W-:-:S02]  /*0160*/  IABS R10, R0 ;  /* 0x00000000000a7213 */ /* 0x000fc40000000000 */
[----:B------:R-:W2:Y:S01]  /*0170*/  I2F.RP R2, R7 ;  /* 0x0000000700027306 */ /* 0x000ea20000209400 */
[----:B------:R-:W-:Y:S04]  /*0180*/  STL [R1+0x80], RZ ;  /* 0x000080ff01007387 */ /* 0x000fe80000100800 */
[----:B------:R-:W-:Y:S04]  /*0190*/  STL [R1+0x84], RZ ;  /* 0x000084ff01007387 */ /* 0x000fe80000100800 */
[----:B------:R-:W-:Y:S04]  /*01a0*/  STL [R1+0x88], RZ ;  /* 0x000088ff01007387 */ /* 0x000fe80000100800 */
[----:B------:R-:W-:Y:S01]  /*01b0*/  STL [R1+0x8c], RZ ;  /* 0x00008cff01007387 */ /* 0x000fe20000100800 */
[----:B--2---:R-:W2:Y:S01]  /*01c0*/  MUFU.RCP R2, R2 ;  /* 0x0000000200027308 */ /* 0x004ea20000001000 */
[----:B-1----:R-:W-:-:S02]  /*01d0*/  IABS R8, R3 ;  /* 0x0000000300087213 */ /* 0x002fc40000000000 */
[----:B------:R-:W-:Y:S04]  /*01e0*/  STL [R1+0x70], RZ ;  /* 0x000070ff01007387 */ /* 0x000fe80000100800 */
[----:B------:R-:W-:Y:S04]  /*01f0*/  STL [R1+0x74], RZ ;  /* 0x000074ff01007387 */ /* 0x000fe80000100800 */
[----:B------:R-:W-:Y:S04]  /*0200*/  STL [R1+0x78], RZ ;  /* 0x000078ff01007387 */ /* 0x000fe80000100800 */
[----:B------:R-:W-:Y:S01]  /*0210*/  STL [R1+0x7c], RZ ;  /* 0x00007cff01007387 */ /* 0x000fe20000100800 */
[----:B--2---:R-:W-:-:S03]  /*0220*/  IADD3 R4, R2, 0xffffffe, RZ ;  /* 0x0ffffffe02047810 */ /* 0x004fc60007ffe0ff */
[----:B------:R-:W-:Y:S01]  /*0230*/  STL [R1+0x60], RZ ;  /* 0x000060ff01007387 */ /* 0x000fe20000100800 */
[----:B------:R1:W2:Y:S03]  /*0240*/  F2I.FTZ.U32.TRUNC.NTZ R5, R4 ;  /* 0x0000000400057305 */ /* 0x0002a6000021f000 */
[----:B------:R-:W-:Y:S04]  /*0250*/  STL [R1+0x64], RZ ;  /* 0x000064ff01007387 */ /* 0x000fe80000100800 */
[----:B------:R-:W-:Y:S01]  /*0260*/  STL [R1+0x68], RZ ;  /* 0x000068ff01007387 */ /* 0x000fe20000100800 */
[----:B-1----:R-:W-:-:S03]  /*0270*/  IMAD.MOV.U32 R4, RZ, RZ, RZ ;  /* 0x000000ffff047224 */ /* 0x002fc600078e00ff */
[----:B------:R-:W-:Y:S04]  /*0280*/  STL [R1+0x6c], RZ ;  /* 0x00006cff01007387 */ /* 0x000fe80000100800 */
[----:B------:R-:W-:Y:S01]  /*0290*/  STL [R1+0x50], RZ ;  /* 0x000050ff01007387 */ /* 0x000fe20000100800 */
[----:B--2---:R-:W-:-:S03]  /*02a0*/  IMAD.MOV R6, RZ, RZ, -R5 ;  /* 0x000000ffff067224 */ /* 0x004fc600078e0a05 */
[----:B------:R-:W-:Y:S01]  /*02b0*/  STL [R1+0x54], RZ ;  /* 0x000054ff01007387 */ /* 0x000fe20000100800 */
[----:B------:R-:W-:Y:S02]  /*02c0*/  IMAD R9, R6, R7, RZ ;  /* 0x0000000706097224 */ /* 0x000fe400078e02ff */
[----:B------:R-:W-:Y:S01]  /*02d0*/  IMAD.MOV.U32 R6, RZ, RZ, R8 ;  /* 0x000000ffff067224 */ /* 0x000fe200078e0008 */
[----:B------:R-:W-:Y:S01]  /*02e0*/  STL [R1+0x58], RZ ;  /* 0x000058ff01007387 */ /* 0x000fe20000100800 */
[----:B------:R-:W-:-:S03]  /*02f0*/  IMAD.HI.U32 R5, R5, R9, R4 ;  /* 0x0000000905057227 */ /* 0x000fc600078e0004 */
[----:B------:R-:W-:Y:S01]  /*0300*/  STL [R1+0x5c], RZ ;  /* 0x00005cff01007387 */ /* 0x000fe20000100800 */
[----:B------:R-:W-:Y:S02]  /*0310*/  IMAD.MOV R9, RZ, RZ, -R10 ;  /* 0x000000ffff097224 */ /* 0x000fe400078e0a0a */
[----:B------:R-:W-:Y:S01]  /*0320*/  IMAD.HI.U32 R2, R5, R6, RZ ;  /* 0x0000000605027227 */ /* 0x000fe200078e00ff */
[----:B------:R-:W-:Y:S03]  /*0330*/  STL [R1+0x40], RZ ;  /* 0x000040ff01007387 */ /* 0x000fe60000100800 */
[----:B------:R-:W-:Y:S01]  /*0340*/  IMAD R4, R2, R9, R6 ;  /* 0x0000000902047224 */ /* 0x000fe200078e0206 */
[----:B------:R-:W-:Y:S04]  /*0350*/  STL [R1+0x44], RZ ;  /* 0x000044ff01007387 */ /* 0x000fe80000100800 */
[----:B------:R-:W-:Y:S01]  /*0360*/  ISETP.GT.U32.AND P1, PT, R7, R4, PT ;  /* 0x000000040700720c */ /* 0x000fe20003f24070 */
[----:B------:R-:W-:Y:S04]  /*0370*/  STL [R1+0x48], RZ ;  /* 0x000048ff01007387 */ /* 0x000fe80000100800 */
[----:B------:R-:W-:Y:S04]  /*0380*/  STL [R1+0x4c], RZ ;  /* 0x00004cff01007387 */ /* 0x000fe80000100800 */
[----:B------:R-:W-:Y:S04]  /*0390*/  STL [R1+0x30], RZ ;  /* 0x000030ff01007387 */ /* 0x000fe80000100800 */
[----:B------:R-:W-:Y:S01]  /*03a0*/  @!P1 IMAD.IADD R4, R4, 0x1, -R7 ;  /* 0x0000000104049824 */ /* 0x000fe200078e0a07 */
[----:B------:R-:W-:Y:S01]  /*03b0*/  @!P1 IADD3 R2, R2, 0x1, RZ ;  /* 0x0000000102029810 */ /* 0x000fe20007ffe0ff */
[----:B------:R-:W-:Y:S01]  /*03c0*/  STL [R1+0x34], RZ ;  /* 0x000034ff01007387 */ /* 0x000fe20000100800 */
[----:B------:R-:W-:-:S02]  /*03d0*/  ISETP.NE.AND P1, PT, R0, RZ, PT ;  /* 0x000000ff0000720c */ /* 0x000fc40003f25270 */
[----:B------:R-:W-:Y:S01]  /*03e0*/  ISETP.GE.U32.AND P0, PT, R4, R7, PT ;  /* 0x000000070400720c */ /* 0x000fe20003f06070 */
[----:B------:R-:W-:Y:S01]  /*03f0*/  STL [R1+0x38], RZ ;  /* 0x000038ff01007387 */ /* 0x000fe20000100800 */
[----:B------:R-:W-:-:S03]  /*0400*/  LOP3.LUT R4, R3, R0, RZ, 0x3c, !PT ;  /* 0x0000000003047212 */ /* 0x000fc600078e3cff */
[----:B------:R-:W-:Y:S01]  /*0410*/  STL [R1+0x3c], RZ ;  /* 0x00003cff01007387 */ /* 0x000fe20000100800 */
[----:B------:R-:W-:Y:S01]  /*0420*/  ISETP.GE.AND P2, PT, R4, RZ, PT ;  /* 0x000000ff0400720c */ /* 0x000fe20003f46270 */
[----:B------:R-:W-:Y:S02]  /*0430*/  IMAD.MOV.U32 R4, RZ, RZ, c[0x0][0x178] ;  /* 0x00005e00ff047624 */ /* 0x000fe400078e00ff */
[----:B------:R-:W-:Y:S03]  /*0440*/  STL [R1+0x20], RZ ;  /* 0x000020ff01007387 */ /* 0x000fe60000100800 */
[----:B------:R-:W-:Y:S01]  /*0450*/  IADD3 R4, R4, 0x1ff, RZ ;  /* 0x000001ff04047810 */ /* 0x000fe20007ffe0ff */
[----:B------:R-:W-:Y:S01]  /*0460*/  STL [R1+0x24], RZ ;  /* 0x000024ff01007387 */ /* 0x000fe20000100800 */
[----:B------:R-:W-:Y:S02]  /*0470*/  @P0 IADD3 R2, R2, 0x1, RZ ;  /* 0x0000000102020810 */ /* 0x000fe40007ffe0ff */
[----:B------:R-:W-:Y:S01]  /*0480*/  SHF.R.S32.HI R5, RZ, 0x1f, R4 ;  /* 0x0000001fff057819 */ /* 0x000fe20000011404 */
[----:B------:R-:W-:Y:S02]  /*0490*/  STL [R1+0x28], RZ ;  /* 0x000028ff01007387 */ /* 0x000fe40000100800 */
[----:B------:R-:W-:Y:S01]  /*04a0*/  @!P2 IMAD.MOV R2, RZ, RZ, -R2 ;  /* 0x000000ffff02a224 */ /* 0x000fe200078e0a02 */
[----:B------:R-:W-:Y:S01]  /*04b0*/  LEA.HI R5, R5, R4, RZ, 0x9 ;  /* 0x0000000405057211 */ /* 0x000fe200078f48ff */
[----:B------:R-:W-:Y:S01]  /*04c0*/  STL [R1+0x2c], RZ ;  /* 0x00002cff01007387 */ /* 0x000fe20000100800 */
[----:B------:R-:W-:-:S03]  /*04d0*/  @!P1 LOP3.LUT R2, RZ, R0, RZ, 0x33, !PT ;  /* 0x00000000ff029212 */ /* 0x000fc600078e33ff */
[----:B------:R-:W-:Y:S01]  /*04e0*/  STL [R1+0x10], RZ ;  /* 0x000010ff01007387 */ /* 0x000fe20000100800 */
[----:B------:R-:W-:Y:S01]  /*04f0*/  LEA.HI.SX32 R5, R5, -R2, 0x17 ;  /* 0x8000000205057211 */ /* 0x000fe200078fbaff */
[----:B------:R-:W-:Y:S02]  /*0500*/  IMAD.MOV R7, RZ, RZ, -R2 ;  /* 0x000000ffff077224 */ /* 0x000fe400078e0a02 */
[----:B------:R-:W-:Y:S01]  /*0510*/  STL [R1+0x14], RZ ;  /* 0x000014ff01007387 */ /* 0x000fe20000100800 */
[----:B------:R-:W-:Y:S01]  /*0520*/  IMNMX R10, R5, 0x1, PT ;  /* 0x00000001050a7817 */ /* 0x000fe20003800200 */
[----:B------:R-:W-:Y:S02]  /*0530*/  IMAD R9, R0, R7, R3 ;  /* 0x0000000700097224 */ /* 0x000fe400078e0203 */
[----:B------:R-:W-:Y:S01]  /*0540*/  STL [R1+0x18], RZ ;  /* 0x000018ff01007387 */ /* 0x000fe20000100800 */
[-C--:B------:R-:W-:Y:S02]  /*0550*/  IABS R8, R10.reuse ;  /* 0x0000000a00087213 */ /* 0x080fe40000000000 */
[----:B------:R-:W-:Y:S01]  /*0560*/  IABS R0, R10 ;  /* 0x0000000a00007213 */ /* 0x000fe20000000000 */
[----:B------:R-:W-:Y:S01]  /*0570*/  STL [R1+0x1c], RZ ;  /* 0x00001cff01007387 */ /* 0x000fe20000100800 */
[----:B------:R-:W1:Y:S01]  /*0580*/  I2F.RP R6, R8 ;  /* 0x0000000800067306 */ /* 0x000e620000209400 */
[----:B------:R-:W-:-:S02]  /*0590*/  IABS R7, R9 ;  /* 0x0000000900077213 */ /* 0x000fc40000000000 */
[----:B------:R-:W-:Y:S04]  /*05a0*/  STL [R1], RZ ;  /* 0x000000ff01007387 */ /* 0x000fe80000100800 */
[----:B------:R-:W-:Y:S04]  /*05b0*/  STL [R1+0x4], RZ ;  /* 0x000004ff01007387 */ /* 0x000fe80000100800 */
[----:B------:R-:W-:Y:S04]  /*05c0*/  STL [R1+0x8], RZ ;  /* 0x000008ff01007387 */ /* 0x000fe80000100800 */
[----:B------:R-:W-:Y:S01]  /*05d0*/  STL [R1+0xc], RZ ;  /* 0x00000cff01007387 */ /* 0x000fe20000100800 */
[----:B-1----:R-:W1:Y:S02]  /*05e0*/  MUFU.RCP R6, R6 ;  /* 0x0000000600067308 */ /* 0x002e640000001000 */
[----:B-1----:R-:W-:-:S06]  /*05f0*/  IADD3 R4, R6, 0xffffffe, RZ ;  /* 0x0ffffffe06047810 */ /* 0x002fcc0007ffe0ff */
[----:B------:R1:W2:Y:S02]  /*0600*/  F2I.FTZ.U32.TRUNC.NTZ R5, R4 ;  /* 0x0000000400057305 */ /* 0x0002a4000021f000 */
[----:B-1----:R-:W-:-:S05]  /*0610*/  IMAD.MOV.U32 R4, RZ, RZ, RZ ;  /* 0x000000ffff047224 */ /* 0x002fca00078e00ff */
[----:B------:R1:W-:Y:S01]  /*0620*/  STL [R1+0x1ee4], R4 ;  /* 0x001ee40401007387 */ /* 0x0003e20000100800 */
[----:B--2---:R-:W-:-:S03]  /*0630*/  IMAD.MOV R11, RZ, RZ, -R5 ;  /* 0x000000ffff0b7224 */ /* 0x004fc600078e0a05 */
[----:B------:R-:W-:Y:S01]  /*0640*/  STL [R1+0x160], RZ ;  /* 0x000160ff01007387 */ /* 0x000fe20000100800 */
[----:B------:R-:W-:-:S03]  /*0650*/  IMAD.MOV.U32 R3, RZ, RZ, R11 ;  /* 0x000000ffff037224 */ /* 0x000fc600078e000b */
[----:B------:R-:W-:Y:S01]  /*0660*/  STL [R1+0x164], RZ ;  /* 0x000164ff01007387 */ /* 0x000fe20000100800 */
[----:B------:R-:W-:-:S03]  /*0670*/  IMAD R3, R3, R8, RZ ;  /* 0x0000000803037224 */ /* 0x000fc600078e02ff */
[----:B------:R-:W-:Y:S01]  /*0680*/  STL [R1+0x168], RZ ;  /* 0x000168ff01007387 */ /* 0x000fe20000100800 */
[----:B------:R-:W-:-:S03]  /*0690*/  IMAD.HI.U32 R5, R5, R3, R4 ;  /* 0x0000000305057227 */ /* 0x000fc600078e0004 */
[----:B------:R-:W-:Y:S01]  /*06a0*/  STL [R1+0x16c], RZ ;  /* 0x00016cff01007387 */ /* 0x000fe20000100800 */
[----:B------:R-:W-:Y:S02]  /*06b0*/  IMAD.MOV R3, RZ, RZ, -R0 ;  /* 0x000000ffff037224 */ /* 0x000fe400078e0a00 */
[----:B------:R-:W-:Y:S01]  /*06c0*/  IMAD.HI.U32 R0, R5, R7, RZ ;  /* 0x0000000705007227 */ /* 0x000fe200078e00ff */
[----:B------:R-:W-:Y:S03]  /*06d0*/  STL [R1+0x150], RZ ;  /* 0x000150ff01007387 */ /* 0x000fe60000100800 */
[----:B------:R-:W-:Y:S01]  /*06e0*/  IMAD R3, R0, R3, R7 ;  /* 0x0000000300037224 */ /* 0x000fe200078e0207 */
[----:B------:R-:W-:Y:S01]  /*06f0*/  STL [R1+0x154], RZ ;  /* 0x000154ff01007387 */ /* 0x000fe20000100800 */
[----:B------:R-:W-:Y:S01]  /*0700*/  ULDC.64 UR6, c[0x0][0x118] ;  /* 0x0000460000067ab9 */ /* 0x000fe20000000a00 */
[----:B------:R-:W-:-:S02]  /*0710*/  CS2R R6, SRZ ;  /* 0x0000000000067805 */ /* 0x000fc4000001ff00 */
[----:B------:R-:W-:Y:S01]  /*0720*/  STL [R1+0x158], RZ ;  /* 0x000158ff01007387 */ /* 0x000fe20000100800 */
[----:B------:R-:W-:-:S03]  /*0730*/  ISETP.GT.U32.AND P1, PT, R8, R3, PT ;  /* 0x000000030800720c */ /* 0x000fc60003f24070 */
[----:B------:R-:W-:Y:S04]  /*0740*/  STL [R1+0x15c], RZ ;  /* 0x00015cff01007387 */ /* 0x000fe80000100800 */
[----:B------:R-:W-:Y:S04]  /*0750*/  STL [R1+0x140], RZ ;  /* 0x000140ff01007387 */ /* 0x000fe80000100800 */
[----:B------:R-:W-:Y:S02]  /*0760*/  STL [R1+0x144], RZ ;  /* 0x000144ff01007387 */ /* 0x000fe40000100800 */
        /* <DEDUP_REMOVED lines=14> */
[----:B------:R-:W-:Y:S01]  /*0850*/  ISETP.GE.AND P0, PT, R3, 0x80, PT ;  /* 0x000000800300780c */ /* 0x000fe20003f06270 */
[----:B------:R-:W-:Y:S02]  /*0860*/  STL [R1+0x13c], RZ ;  /* 0x00013cff01007387 */ /* 0x000fe40000100800 */
[----:B------:R-:W-:Y:S01]  /*0870*/  @!P2 IMAD.MOV R0, RZ, RZ, -R0 ;  /* 0x000000ffff00a224 */ /* 0x000fe200078e0a00 */
[----:B------:R-:W-:Y:S01]  /*0880*/  @!P1 LOP3.LUT R0, RZ, R10, RZ, 0x33, !PT ;  /* 0x0000000aff009212 */ /* 0x000fe200078e33ff */
[----:B------:R-:W-:Y:S04]  /*0890*/  STL [R1+0x120], RZ ;  /* 0x000120ff01007387 */ /* 0x000fe80000100800 */
[----:B------:R-:W-:Y:S01]  /*08a0*/  STL [R1+0x124], RZ ;  /* 0x000124ff01007387 */ /* 0x000fe20000100800 */
[----:B-1----:R-:W-:-:S02]  /*08b0*/  IMAD.SHL.U32 R4, R0, 0x40, RZ ;  /* 0x0000004000047824 */ /* 0x002fc400078e00ff */
[----:B------:R-:W-:Y:S01]  /*08c0*/  IMAD.MOV R5, RZ, RZ, -R0 ;  /* 0x000000ffff057224 */ /* 0x000fe200078e0a00 */
[----:B------:R-:W-:Y:S01]  /*08d0*/  STL [R1+0x128], RZ ;  /* 0x000128ff01007387 */ /* 0x000fe20000100800 */
[----:B0-----:R-:W-:Y:S02]  /*08e0*/  LOP3.LUT R0, R28, 0x7f, RZ, 0xc0, !PT ;  /* 0x0000007f1c007812 */ /* 0x001fe400078ec0ff */
[C---:B------:R-:W-:Y:S01]  /*08f0*/  IADD3 R29, R4.reuse, 0x1, RZ ;  /* 0x00000001041d7810 */ /* 0x040fe20007ffe0ff */
[----:B------:R-:W-:Y:S01]  /*0900*/  STL [R1+0x12c], RZ ;  /* 0x00012cff01007387 */ /* 0x000fe20000100800 */
[----:B------:R-:W-:Y:S01]  /*0910*/  IADD3 R3, R4, 0x2, RZ ;  /* 0x0000000204037810 */ /* 0x000fe20007ffe0ff */
[----:B------:R-:W-:Y:S01]  /*0920*/  IMAD R5, R10, R5, R9 ;  /* 0x000000050a057224 */ /* 0x000fe200078e0209 */
[----:B------:R-:W-:Y:S01]  /*0930*/  IADD3 R28, R4, 0x3, RZ ;  /* 0x00000003041c7810 */ /* 0x000fe20007ffe0ff */
[----:B------:R-:W-:Y:S01]  /*0940*/  STL [R1+0x110], RZ ;  /* 0x000110ff01007387 */ /* 0x000fe20000100800 */
[----:B------:R-:W-:Y:S01]  /*0950*/  CS2R R8, SRZ ;  /* 0x0000000000087805 */ /* 0x000fe2000001ff00 */
[----:B------:R-:W-:Y:S01]  /*0960*/  IMAD.IADD R2, R2, 0x1, R5 ;  /* 0x0000000102027824 */ /* 0x000fe200078e0205 */
[----:B------:R-:W-:Y:S01]  /*0970*/  CS2R R10, SRZ ;  /* 0x00000000000a7805 */ /* 0x000fe2000001ff00 */
[----:B------:R-:W-:Y:S01]  /*0980*/  STL [R1+0x114], RZ ;  /* 0x000114ff01007387 */ /* 0x000fe20000100800 */
[----:B------:R-:W-:-:S02]  /*0990*/  IMAD.MOV.U32 R5, RZ, RZ, RZ ;  /* 0x000000ffff057224 */ /* 0x000fc400078e00ff */
[----:B------:R-:W-:Y:S01]  /*09a0*/  IMAD R0, R2, 0x200, R0 ;  /* 0x0000020002007824 */ /* 0x000fe200078e0200 */
[----:B------:R-:W-:Y:S01]  /*09b0*/  STL [R1+0x118], RZ ;  /* 0x000118ff01007387 */ /* 0x000fe20000100800 */
[----:B------:R-:W-:-:S03]  /*09c0*/  IADD3 R2, R4, 0x3f, RZ ;  /* 0x0000003f04027810 */ /* 0x000fc60007ffe0ff */
[----:B------:R-:W-:Y:S04]  /*09d0*/  STL [R1+0x11c], RZ ;  /* 0x00011cff01007387 */ /* 0x000fe80000100800 */
        /* <DEDUP_REMOVED lines=40> */
[----:B------:R-:W-:Y:S04]  /*0c60*/  STL [R1+0xbd0], R4 ;  /* 0x000bd00401007387 */ /* 0x000fe80000100800 */
[----:B------:R0:W-:Y:S04]  /*0c70*/  STL [R1+0x1dec], R29 ;  /* 0x001dec1d01007387 */ /* 0x0001e80000100800 */
[----:B------:R1:W-:Y:S04]  /*0c80*/  STL [R1+0x1de8], R3 ;  /* 0x001de80301007387 */ /* 0x0003e80000100800 */
[----:B------:R2:W-:Y:S01]  /*0c90*/  STL [R1+0x1df0], R28 ;  /* 0x001df01c01007387 */ /* 0x0005e20000100800 */
[----:B0-----:R-:W-:-:S02]  /*0ca0*/  IADD3 R29, R4, 0x4, RZ ;  /* 0x00000004041d7810 */ /* 0x001fc40007ffe0ff */
[----:B-1----:R-:W-:-:S03]  /*0cb0*/  IADD3 R3, R4, 0x5, RZ ;  /* 0x0000000504037810 */ /* 0x002fc60007ffe0ff */
[----:B------:R0:W-:Y:S01]  /*0cc0*/  STL [R1+0x1df4], R29 ;  /* 0x001df41d01007387 */ /* 0x0001e20000100800 */
[----:B--2---:R-:W-:-:S03]  /*0cd0*/  IADD3 R28, R4, 0x6, RZ ;  /* 0x00000006041c7810 */ /* 0x004fc60007ffe0ff */
[----:B------:R1:W-:Y:S04]  /*0ce0*/  STL [R1+0x1df8], R3 ;  /* 0x001df80301007387 */ /* 0x0003e80000100800 */
[----:B------:R2:W-:Y:S01]  /*0cf0*/  STL [R1+0x1dfc], R28 ;  /* 0x001dfc1c01007387 */ /* 0x0005e20000100800 */
[C---:B0-----:R-:W-:Y:S02]  /*0d00*/  IADD3 R29, R4.reuse, 0x7, RZ ;  /* 0x00000007041d7810 */ /* 0x041fe40007ffe0ff */
        /* <DEDUP_REMOVED lines=39> */
[----:B------:R1:W-:Y:S01]  /*0f80*/  STL [R1+0x1e4c], R3 ;  /* 0x001e4c0301007387 */ /* 0x0003e20000100800 */
[C---:B0-----:R-:W-:Y:S02]  /*0f90*/  IADD3 R29, R4.reuse, 0x1c, RZ ;  /* 0x0000001c041d7810 */ /* 0x041fe40007ffe0ff */
[----:B-1----:R-:W-:-:S03]  /*0fa0*/  IADD3 R3, R4, 0x1d, RZ ;  /* 0x0000001d04037810 */ /* 0x002fc60007ffe0ff */
[----:B------:R0:W-:Y:S04]  /*0fb0*/  STL [R1+0x1e54], R29 ;  /* 0x001e541d01007387 */ /* 0x0001e80000100800 */
[----:B------:R-:W-:Y:S04]  /*0fc0*/  STL [R1+0x1e50], R28 ;  /* 0x001e501c01007387 */ /* 0x000fe80000100800 */
[----:B------:R1:W-:Y:S01]  /*0fd0*/  STL [R1+0x1e58], R3 ;  /* 0x001e580301007387 */ /* 0x0003e20000100800 */
[----:B0-----:R-:W-:-:S05]  /*0fe0*/  IADD3 R29, R4, 0x1e, RZ ;  /* 0x0000001e041d7810 */ /* 0x001fca0007ffe0ff */
[----:B------:R0:W-:Y:S01]  /*0ff0*/  STL [R1+0x1e5c], R29 ;  /* 0x001e5c1d01007387 */ /* 0x0001e20000100800 */
[----:B-1----:R-:W-:-:S05]  /*1000*/  IADD3 R3, R4, 0x1f, RZ ;  /* 0x0000001f04037810 */ /* 0x002fca0007ffe0ff */
        /* <DEDUP_REMOVED lines=61> */
[----:B0-----:R-:W-:-:S03]  /*13e0*/  IADD3 R29, R4, 0x3e, RZ ;  /* 0x0000003e041d7810 */ /* 0x001fc60007ffe0ff */
[----:B------:R0:W5:Y:S04]  /*13f0*/  LDL.LU R4, [R1+0x1ee4] ;  /* 0x001ee40001047983 */ /* 0x0001680000300800 */
[----:B------:R-:W-:Y:S01]  /*1400*/  STL [R1+0xbd4], R0 ;  /* 0x000bd40001007387 */ /* 0x000fe20000100800 */
[----:B-1----:R-:W-:-:S05]  /*1410*/  IADD3 R3, R0, 0x80, RZ ;  /* 0x0000008000037810 */ /* 0x002fca0007ffe0ff */
[----:B------:R1:W-:Y:S02]  /*1420*/  STL [R1+0xbd8], R3 ;  /* 0x000bd80301007387 */ /* 0x0003e40000100800 */
[C---:B-1----:R-:W-:Y:S02]  /*1430*/  IADD3 R3, R0.reuse, 0x100, RZ ;  /* 0x0000010000037810 */ /* 0x042fe40007ffe0ff */
[----:B------:R-:W-:-:S03]  /*1440*/  IADD3 R0, R0, 0x180, RZ ;  /* 0x0000018000007810 */ /* 0x000fc60007ffe0ff */
[----:B------:R1:W-:Y:S04]  /*1450*/  STL [R1+0xbe0], R3 ;  /* 0x000be00301007387 */ /* 0x0003e80000100800 */
[----:B------:R0:W-:Y:S04]  /*1460*/  STL [R1+0x1edc], R29 ;  /* 0x001edc1d01007387 */ /* 0x0001e80000100800 */
[----:B------:R0:W-:Y:S01]  /*1470*/  STL [R1+0x1ee0], R2 ;  /* 0x001ee00201007387 */ /* 0x0001e20000100800 */
[----:B-1----:R-:W-:-:S03]  /*1480*/  IMAD.MOV.U32 R3, RZ, RZ, c[0x0][0x180] ;  /* 0x00006000ff037624 */ /* 0x002fc600078e00ff */
[----:B------:R0:W-:Y:S02]  /*1490*/  STL [R1+0xbdc], R0 ;  /* 0x000bdc0001007387 */ /* 0x0001e40000100800 */
[----:B------:R-:W-:Y:S01]  /*14a0*/  IADD3 R3, R3, 0x7f, RZ ;  /* 0x0000007f03037810 */ /* 0x000fe20007ffe0ff */
[----:B------:R-:W-:Y:S05]  /*14b0*/  @!P0 BRA `(.L_x_0) ;  /* 0x0005785000008947 */ /* 0x000fea0003800000 */
[----:B------:R-:W2:Y:S01]  /*14c0*/  LDL R15, [R1+0xbe0] ;  /* 0x000be000010f7983 */ /* 0x000ea20000100800 */
[----:B------:R-:W-:Y:S01]  /*14d0*/  IMAD.MOV.U32 R13, RZ, RZ, R29 ;  /* 0x000000ffff0d7224 */ /* 0x000fe200078e001d */
[----:B0-----:R-:W-:Y:S02]  /*14e0*/  IABS R29, c[0x0][0x17c] ;  /* 0x00005f00001d7a13 */ /* 0x001fe40000000000 */
[----:B------:R-:W3:Y:S02]  /*14f0*/  LDL R8, [R1+0xbd4] ;  /* 0x000bd40001087983 */ /* 0x000ee40000100800 */
[----:B-----5:R-:W0:Y:S02]  /*1500*/  I2F.RP R4, R29 ;  /* 0x0000001d00047306 */ /* 0x020e240000209400 */
[----:B------:R-:W1:Y:S01]  /*1510*/  S2R R9, SR_TID.X ;  /* 0x0000000000097919 */ /* 0x000e620000002100 */
[----:B------:R-:W-:-:S03]  /*1520*/  IMAD.MOV.U32 R12, RZ, RZ, R2 ;  /* 0x000000ffff0c7224 */ /* 0x000fc600078e0002 */
[----:B------:R-:W4:Y:S01]  /*1530*/  LDL R11, [R1+0xbd8] ;  /* 0x000bd800010b7983 */ /* 0x000f220000100800 */
[----:B------:R-:W-:-:S03]  /*1540*/  SHF.R.S32.HI R2, RZ, 0x1f, R3 ;  /* 0x0000001fff027819 */ /* 0x000fc60000011403 */
[----:B------:R-:W3:Y:S04]  /*1550*/  LDL R22, [R1+0x1eb0] ;  /* 0x001eb00001167983 */ /* 0x000ee80000100800 */
[----:B------:R-:W3:Y:S01]  /*1560*/  LDL R18, [R1+0x1ec8] ;  /* 0x001ec80001127983 */ /* 0x000ee20000100800 */
[----:B0-----:R-:W0:Y:S01]  /*1570*/  MUFU.RCP R4, R4 ;  /* 0x0000000400047308 */ /* 0x001e220000001000 */
[----:B------:R-:W-:Y:S02]  /*1580*/  LEA.HI R2, R2, R3, RZ, 0x7 ;  /* 0x0000000302027211 */ /* 0x000fe400078f38ff */
[----:B------:R-:W3:Y:S04]  /*1590*/  LDL R19, [R1+0x1ec4] ;  /* 0x001ec40001137983 */ /* 0x000ee80000100800 */
[----:B------:R-:W3:Y:S01]  /*15a0*/  LDL R21, [R1+0x1eb4] ;  /* 0x001eb40001157983 */ /* 0x000ee20000100800 */
[----:B-1----:R-:W-:-:S03]  /*15b0*/  IMAD.SHL.U32 R3, R9, 0x2, RZ ;  /* 0x0000000209037824 */ /* 0x002fc600078e00ff */
[----:B------:R-:W3:Y:S04]  /*15c0*/  LDL R23, [R1+0x1eac] ;  /* 0x001eac0001177983 */ /* 0x000ee80000100800 */
[----:B------:R-:W3:Y:S01]  /*15d0*/  LDL R20, [R1+0x1ec0] ;  /* 0x001ec00001147983 */ /* 0x000ee20000100800 */
[----:B0-----:R-:W-:-:S03]  /*15e0*/  IADD3 R4, R4, 0xffffffe, RZ ;  /* 0x0ffffffe04047810 */ /* 0x001fc60007ffe0ff */
[----:B------:R-:W3:Y:S01]  /*15f0*/  LDL R17, [R1+0x1ed0] ;  /* 0x001ed00001117983 */ /* 0x000ee20000100800 */
[----:B------:R0:W-:Y:S03]  /*1600*/  F2I.FTZ.U32.TRUNC.NTZ R5, R4 ;  /* 0x0000000400057305 */ /* 0x0001e6000021f000 */
[----:B------:R-:W3:Y:S04]  /*1610*/  LDL R26, [R1+0x1eb8] ;  /* 0x001eb800011a7983 */ /* 0x000ee80000100800 */
[----:B------:R-:W3:Y:S04]  /*1620*/  LDL R16, [R1+0x1ecc] ;  /* 0x001ecc0001107983 */ /* 0x000ee80000100800 */
[----:B------:R-:W3:Y:S04]  /*1630*/  LDL R25, [R1+0x1ebc] ;  /* 0x001ebc0001197983 */ /* 0x000ee80000100800 */
[----:B------:R-:W3:Y:S04]  /*1640*/  LDL R24, [R1+0x1ea8] ;  /* 0x001ea80001187983 */ /* 0x000ee80000100800 */
[----:B------:R-:W3:Y:S01]  /*1650*/  LDL R14, [R1+0x1ed4] ;  /* 0x001ed400010e7983 */ /* 0x000ee20000100800 */
[----:B0-----:R-:W-:-:S03]  /*1660*/  LOP3.LUT R4, R3, 0x10, RZ, 0xc0, !PT ;  /* 0x0000001003047812 */ /* 0x001fc600078ec0ff */
[----:B------:R0:W-:Y:S01]  /*1670*/  STL [R1+0xf0], R2 ;  /* 0x0000f00201007387 */ /* 0x0001e20000100800 */
[----:B------:R-:W-:Y:S02]  /*1680*/  LOP3.LUT R4, R4, 0x60, R9, 0xf8, !PT ;  /* 0x0000006004047812 */ /* 0x000fe400078ef809 */
[----:B0-----:R-:W-:-:S05]  /*1690*/  LOP3.LUT R2, R9, 0x7, RZ, 0xc0, !PT ;  /* 0x0000000709027812 */ /* 0x001fca00078ec0ff */
[----:B------:R-:W-:-:S05]  /*16a0*/  IMAD R2, R2, 0x410, RZ ;  /* 0x0000041002027824 */ /* 0x000fca00078e02ff */
[----:B------:R-:W-:-:S05]  /*16b0*/  LOP3.LUT R9, R2, R4, RZ, 0x3c, !PT ;  /* 0x0000000402097212 */ /* 0x000fca00078e3cff */
[----:B------:R0:W-:Y:S01]  /*16c0*/  STL [R1+0xb0], R9 ;  /* 0x0000b00901007387 */ /* 0x0001e20000100800 */
[----:B------:R-:W-:Y:S01]  /*16d0*/  IMAD.MOV.U32 R27, RZ, RZ, R0 ;  /* 0x000000ffff1b7224 */ /* 0x000fe200078e0000 */
[----:B------:R-:W-:Y:S02]  /*16e0*/  IABS R0, c[0x0][0x178] ;  /* 0x00005e0000007a13 */ /* 0x000fe40000000000 */
[----:B--2---:R-:W-:Y:S02]  /*16f0*/  IABS R2, R15 ;  /* 0x0000000f00027213 */ /* 0x004fe40000000000 */
[----:B------:R-:W2:Y:S01]  /*1700*/  LDL R15, [R1+0x1ed8] ;  /* 0x001ed800010f7983 */ /* 0x000ea20000100800 */
[----:B------:R-:W-:-:S04]  /*1710*/  IMAD.MOV.U32 R10, RZ, RZ, R0 ;  /* 0x000000ffff0a7224 */ /* 0x000fc800078e0000 */
[----:B------:R-:W1:Y:S08]  /*1720*/  I2F.RP R0, R10 ;  /* 0x0000000a00007306 */ /* 0x000e700000209400 */
[----:B-1----:R-:W1:Y:S02]  /*1730*/  MUFU.RCP R0, R0 ;  /* 0x0000000000007308 */ /* 0x002e640000001000 */
[----:B-1----:R-:W-:-:S06]  /*1740*/  IADD3 R0, R0, 0xffffffe, RZ ;  /* 0x0ffffffe00007810 */ /* 0x002fcc0007ffe0ff */
[----:B------:R-:W1:Y:S01]  /*1750*/  F2I.FTZ.U32.TRUNC.NTZ R7, R0 ;  /* 0x0000000000077305 */ /* 0x000e62000021f000 */
[----:B------:R-:W-:Y:S02]  /*1760*/  IMAD.MOV.U32 R6, RZ, RZ, RZ ;  /* 0x000000ffff067224 */ /* 0x000fe400078e00ff */
[----:B-1----:R-:W-:-:S04]  /*1770*/  IMAD.MOV R0, RZ, RZ, -R7 ;  /* 0x000000ffff007224 */ /* 0x002fc800078e0a07 */
[----:B------:R-:W-:-:S04]  /*1780*/  IMAD R0, R0, R10, RZ ;  /* 0x0000000a00007224 */ /* 0x000fc800078e02ff */
[----:B------:R-:W-:Y:S01]  /*1790*/  IMAD.HI.U32 R7, R7, R0, R6 ;  /* 0x0000000007077227 */ /* 0x000fe200078e0006 */
[----:B---3--:R-:W-:Y:S02]  /*17a0*/  IABS R6, R8 ;  /* 0x0000000800067213 */ /* 0x008fe40000000000 */
[----:B----4-:R-:W-:Y:S01]  /*17b0*/  IABS R0, R11 ;  /* 0x0000000b00007213 */ /* 0x010fe20000000000 */
[----:B------:R-:W-:Y:S02]  /*17c0*/  IMAD.MOV.U32 R11, RZ, RZ, R27 ;  /* 0x000000ffff0b7224 */ /* 0x000fe400078e001b */
[----:B------:R-:W-:Y:S02]  /*17d0*/  IMAD.MOV R27, RZ, RZ, -R5 ;  /* 0x000000ffff1b7224 */ /* 0x000fe400078e0a05 */
[----:B------:R-:W-:-:S04]  /*17e0*/  IMAD.HI.U32 R8, R7, R6, RZ ;  /* 0x0000000607087227 */ /* 0x000fc800078e00ff */
[----:B------:R-:W-:-:S04]  /*17f0*/  IMAD.HI.U32 R3, R7, R0, RZ ;  /* 0x0000000007037227 */ /* 0x000fc800078e00ff */
[----:B------:R-:W-:Y:S02]  /*1800*/  IMAD R27, R27, R29, RZ ;  /* 0x0000001d1b1b7224 */ /* 0x000fe400078e02ff */
[----:B------:R-:W-:Y:S02]  /*1810*/  IMAD.MOV.U32 R4, RZ, RZ, RZ ;  /* 0x000000ffff047224 */ /* 0x000fe400078e00ff */
[----:B------:R-:W-:Y:S02]  /*1820*/  IMAD.MOV R8, RZ, RZ, -R8 ;  /* 0x000000ffff087224 */ /* 0x000fe400078e0a08 */
[----:B------:R-:W-:Y:S02]  /*1830*/  IMAD.MOV R3, RZ, RZ, -R3 ;  /* 0x000000ffff037224 */ /* 0x000fe400078e0a03 */
[----:B------:R-:W-:-:S04]  /*1840*/  IMAD.HI.U32 R27, R5, R27, R4 ;  /* 0x0000001b051b7227 */ /* 0x000fc800078e0004 */
[C---:B------:R-:W-:Y:S02]  /*1850*/  IMAD R4, R10.reuse, R8, R6 ;  /* 0x000000080a047224 */ /* 0x040fe400078e0206 */
[----:B------:R-:W-:Y:S01]  /*1860*/  IMAD R0, R10, R3, R0 ;  /* 0x000000030a007224 */ /* 0x000fe200078e0200 */
[----:B------:R-:W-:Y:S01]  /*1870*/  IABS R8, R11 ;  /* 0x0000000b00087213 */ /* 0x000fe20000000000 */
[C---:B------:R-:W-:Y:S01]  /*1880*/  IMAD.HI.U32 R3, R7.reuse, R2, RZ ;  /* 0x0000000207037227 */ /* 0x040fe200078e00ff */
[----:B------:R1:W-:Y:S01]  /*1890*/  STL [R1+0x9c], R4 ;  /* 0x00009c0401007387 */ /* 0x0003e20000100800 */
[----:B------:R-:W-:Y:S02]  /*18a0*/  IABS R6, R12 ;  /* 0x0000000c00067213 */ /* 0x000fe40000000000 */
[----:B------:R-:W-:Y:S01]  /*18b0*/  IMAD.MOV R3, RZ, RZ, -R3 ;  /* 0x000000ffff037224 */ /* 0x000fe200078e0a03 */
[----:B------:R3:W-:Y:S01]  /*18c0*/  STL [R1+0x98], R0 ;  /* 0x0000980001007387 */ /* 0x0007e20000100800 */
[----:B0-----:R-:W-:Y:S01]  /*18d0*/  IMAD.HI.U32 R9, R7, R8, RZ ;  /* 0x0000000807097227 */ /* 0x001fe200078e00ff */
[----:B-1----:R-:W-:-:S03]  /*18e0*/  IABS R4, R13 ;  /* 0x0000000d00047213 */ /* 0x002fc60000000000 */
[----:B------:R-:W-:Y:S01]  /*18f0*/  IMAD.HI.U32 R7, R27, R6, RZ ;  /* 0x000000061b077227 */ /* 0x000fe200078e00ff */
[----:B---3--:R-:W-:-:S03]  /*1900*/  IABS R0, R14 ;  /* 0x0000000e00007213 */ /* 0x008fc60000000000 */
[----:B------:R-:W-:Y:S02]  /*1910*/  IMAD R2, R10, R3, R2 ;  /* 0x000000030a027224 */ /* 0x000fe400078e0202 */
[----:B------:R-:W-:-:S04]  /*1920*/  IMAD.HI.U32 R5, R27, R4, RZ ;  /* 0x000000041b057227 */ /* 0x000fc800078e00ff */
[----:B------:R-:W-:Y:S01]  /*1930*/  IMAD.HI.U32 R3, R27, R0, RZ ;  /* 0x000000001b037227 */ /* 0x000fe200078e00ff */
[----:B------:R-:W-:Y:S03]  /*1940*/  STL [R1+0x94], R2 ;  /* 0x0000940201007387 */ /* 0x000fe60000100800 */
[----:B------:R-:W-:Y:S02]  /*1950*/  IMAD.MOV R9, RZ, RZ, -R9 ;  /* 0x000000ffff097224 */ /* 0x000fe400078e0a09 */
[----:B------:R-:W-:Y:S02]  /*1960*/  IMAD.MOV R7, RZ, RZ, -R7 ;  /* 0x000000ffff077224 */ /* 0x000fe400078e0a07 */
[----:B------:R-:W-:Y:S02]  /*1970*/  IMAD.MOV R5, RZ, RZ, -R5 ;  /* 0x000000ffff057224 */ /* 0x000fe400078e0a05 */
[----:B------:R-:W-:-:S02]  /*1980*/  IMAD.MOV R3, RZ, RZ, -R3 ;  /* 0x000000ffff037224 */ /* 0x000fc400078e0a03 */
[----:B------:R-:W-:Y:S02]  /*1990*/  IMAD R8, R10, R9, R8 ;  /* 0x000000090a087224 */ /* 0x000fe400078e0208 */
[C---:B------:R-:W-:Y:S02]  /*19a0*/  IMAD R6, R29.reuse, R7, R6 ;  /* 0x000000071d067224 */ /* 0x040fe400078e0206 */
[C---:B------:R-:W-:Y:S02]  /*19b0*/  IMAD R4, R29.reuse, R5, R4 ;  /* 0x000000051d047224 */ /* 0x040fe400078e0204 */
[----:B------:R-:W-:Y:S01]  /*19c0*/  IMAD R0, R29, R3, R0 ;  /* 0x000000031d007224 */ /* 0x000fe200078e0200 */
[----:B------:R0:W-:Y:S04]  /*19d0*/  STL [R1+0x90], R8 ;  /* 0x0000900801007387 */ /* 0x0001e80000100800 */
[----:B------:R1:W-:Y:S04]  /*19e0*/  STL [R1+0x8c], R6 ;  /* 0x00008c0601007387 */ /* 0x0003e80000100800 */
[----:B------:R3:W-:Y:S01]  /*19f0*/  STL [R1+0x88], R4 ;  /* 0x0000880401007387 */ /* 0x0007e20000100800 */
[----:B0-----:R-:W-:-:S03]  /*1a00*/  IABS R8, R16 ;  /* 0x0000001000087213 */ /* 0x001fc60000000000 */
[----:B------:R0:W-:Y:S01]  /*1a10*/  STL [R1+0x84], R0 ;  /* 0x0000840001007387 */ /* 0x0001e20000100800 */
[----:B-1----:R-:W-:Y:S01]  /*1a20*/  IABS R6, R17 ;  /* 0x0000001100067213 */ /* 0x002fe20000000000 */
[----:B------:R-:W-:Y:S01]  /*1a30*/  IMAD.HI.U32 R9, R27, R8, RZ ;  /* 0x000000081b097227 */ /* 0x000fe200078e00ff */
[----:B---3--:R-:W-:-:S03]  /*1a40*/  IABS R4, R18 ;  /* 0x0000001200047213 */ /* 0x008fc60000000000 */
[----:B------:R-:W-:Y:S01]  /*1a50*/  IMAD.HI.U32 R7, R27, R6, RZ ;  /* 0x000000061b077227 */ /* 0x000fe200078e00ff */
[----:B0-----:R-:W-:-:S03]  /*1a60*/  IABS R0, R19 ;  /* 0x0000001300007213 */ /* 0x001fc60000000000 */
[----:B------:R-:W-:-:S04]  /*1a70*/  IMAD.HI.U32 R5, R27, R4, RZ ;  /* 0x000000041b057227 */ /* 0x000fc800078e00ff */
[----:B------:R-:W-:Y:S02]  /*1a80*/  IMAD.MOV R9, RZ, RZ, -R9 ;  /* 0x000000ffff097224 */ /* 0x000fe400078e0a09 */
[----:B------:R-:W-:Y:S02]  /*1a90*/  IMAD.MOV R7, RZ, RZ, -R7 ;  /* 0x000000ffff077224 */ /* 0x000fe400078e0a07 */
[----:B------:R-:W-:Y:S02]  /*1aa0*/  IMAD.MOV R5, RZ, RZ, -R5 ;  /* 0x000000ffff057224 */ /* 0x000fe400078e0a05 */
[C---:B------:R-:W-:Y:S02]  /*1ab0*/  IMAD R8, R29.reuse, R9, R8 ;  /* 0x000000091d087224 */ /* 0x040fe400078e0208 */
[C---:B------:R-:W-:Y:S02]  /*1ac0*/  IMAD R6, R29.reuse, R7, R6 ;  /* 0x000000071d067224 */ /* 0x040fe400078e0206 */
[----:B------:R-:W-:Y:S01]  /*1ad0*/  IMAD R4, R29, R5, R4 ;  /* 0x000000051d047224 */ /* 0x000fe200078e0204 */
[----:B--2---:R-:W-:-:S05]  /*1ae0*/  IABS R2, R15 ;  /* 0x0000000f00027213 */ /* 0x004fca0000000000 */
[----:B------:R-:W-:-:S04]  /*1af0*/  IMAD.HI.U32 R3, R27, R2, RZ ;  /* 0x000000021b037227 */ /* 0x000fc800078e00ff */
[----:B------:R-:W-:-:S04]  /*1b00*/  IMAD.MOV R3, RZ, RZ, -R3 ;  /* 0x000000ffff037224 */ /* 0x000fc800078e0a03 */
[----:B------:R-:W-:Y:S02]  /*1b10*/  IMAD R2, R29, R3, R2 ;  /* 0x000000031d027224 */ /* 0x000fe400078e0202 */
[----:B------:R-:W-:-:S04]  /*1b20*/  IMAD.HI.U32 R3, R27, R0, RZ ;  /* 0x000000001b037227 */ /* 0x000fc800078e00ff */
[----:B------:R-:W-:Y:S01]  /*1b30*/  IMAD.MOV R3, RZ, RZ, -R3 ;  /* 0x000000ffff037224 */ /* 0x000fe200078e0a03 */
[----:B------:R-:W-:Y:S03]  /*1b40*/  STL [R1+0x80], R2 ;  /* 0x0000800201007387 */ /* 0x000fe60000100800 */
[----:B------:R-:W-:Y:S01]  /*1b50*/  IMAD R0, R29, R3, R0 ;  /* 0x000000031d007224 */ /* 0x000fe200078e0200 */
[----:B------:R0:W-:Y:S04]  /*1b60*/  STL [R1+0x7c], R8 ;  /* 0x00007c0801007387 */ /* 0x0001e80000100800 */
[----:B------:R1:W-:Y:S04]  /*1b70*/  STL [R1+0x78], R6 ;  /* 0x0000780601007387 */ /* 0x0003e80000100800 */
[----:B------:R2:W-:Y:S01]  /*1b80*/  STL [R1+0x74], R4 ;  /* 0x0000740401007387 */ /* 0x0005e20000100800 */
[----:B0-----:R-:W-:-:S03]  /*1b90*/  IABS R8, R25 ;  /* 0x0000001900087213 */ /* 0x001fc60000000000 */
[----:B------:R0:W-:Y:S01]  /*1ba0*/  STL [R1+0x70], R0 ;  /* 0x0000700001007387 */ /* 0x0001e20000100800 */
[----:B-1----:R-:W-:-:S03]  /*1bb0*/  IABS R6, R26 ;  /* 0x0000001a00067213 */ /* 0x002fc60000000000 */
[----:B------:R-:W3:Y:S04]  /*1bc0*/  LDL R25, [R1+0x1ea4] ;  /* 0x001ea40001197983 */ /* 0x000ee80000100800 */
[----:B------:R-:W4:Y:S01]  /*1bd0*/  LDL R26, [R1+0x1ea0] ;  /* 0x001ea000011a7983 */ /* 0x000f220000100800 */
[----:B------:R-:W-:Y:S01]  /*1be0*/  IABS R2, R20 ;  /* 0x0000001400027213 */ /* 0x000fe20000000000 */
[C---:B------:R-:W-:Y:S01]  /*1bf0*/  IMAD.HI.U32 R9, R27.reuse, R8, RZ ;  /* 0x000000081b097227 */ /* 0x040fe200078e00ff */
[----:B--2---:R-:W-:Y:S02]  /*1c00*/  IABS R4, R21 ;  /* 0x0000001500047213 */ /* 0x004fe40000000000 */
[----:B------:R-:W2:Y:S01]  /*1c10*/  LDL R21, [R1+0x1e9c] ;  /* 0x001e9c0001157983 */ /* 0x000ea20000100800 */
[----:B------:R-:W-:Y:S01]  /*1c20*/  IMAD.HI.U32 R3, R27, R2, RZ ;  /* 0x000000021b037227 */ /* 0x000fe200078e00ff */
[----:B0-----:R-:W-:-:S02]  /*1c30*/  IABS R0, R22 ;  /* 0x0000001600007213 */ /* 0x001fc40000000000 */
[----:B------:R-:W2:Y:S01]  /*1c40*/  LDL R22, [R1+0x1e98] ;  /* 0x001e980001167983 */ /* 0x000ea20000100800 */
[----:B------:R-:W-:-:S04]  /*1c50*/  IMAD.HI.U32 R7, R27, R6, RZ ;  /* 0x000000061b077227 */ /* 0x000fc800078e00ff */
[----:B------:R-:W-:Y:S02]  /*1c60*/  IMAD.MOV R3, RZ, RZ, -R3 ;  /* 0x000000ffff037224 */ /* 0x000fe400078e0a03 */
[----:B------:R-:W-:Y:S02]  /*1c70*/  IMAD.MOV R9, RZ, RZ, -R9 ;  /* 0x000000ffff097224 */ /* 0x000fe400078e0a09 */
[----:B------:R-:W-:Y:S02]  /*1c80*/  IMAD.MOV R7, RZ, RZ, -R7 ;  /* 0x000000ffff077224 */ /* 0x000fe400078e0a07 */
[----:B------:R-:W-:Y:S02]  /*1c90*/  IMAD R2, R29, R3, R2 ;  /* 0x000000031d027224 */ /* 0x000fe400078e0202 */
[----:B------:R-:W-:-:S04]  /*1ca0*/  IMAD.HI.U32 R5, R27, R4, RZ ;  /* 0x000000041b057227 */ /* 0x000fc800078e00ff */
[----:B------:R-:W-:-:S04]  /*1cb0*/  IMAD.HI.U32 R3, R27, R0, RZ ;  /* 0x000000001b037227 */ /* 0x000fc800078e00ff */
[C---:B------:R-:W-:Y:S02]  /*1cc0*/  IMAD R8, R29.reuse, R9, R8 ;  /* 0x000000091d087224 */ /* 0x040fe400078e0208 */
[C---:B------:R-:W-:Y:S01]  /*1cd0*/  IMAD R6, R29.reuse, R7, R6 ;  /* 0x000000071d067224 */ /* 0x040fe200078e0206 */
[----:B------:R0:W-:Y:S01]  /*1ce0*/  STL [R1+0x6c], R2 ;  /* 0x00006c0201007387 */ /* 0x0001e20000100800 */
[----:B------:R-:W-:Y:S02]  /*1cf0*/  IMAD.MOV R5, RZ, RZ, -R5 ;  /* 0x000000ffff057224 */ /* 0x000fe400078e0a05 */
[----:B------:R-:W-:Y:S01]  /*1d00*/  IMAD.MOV R3, RZ, RZ, -R3 ;  /* 0x000000ffff037224 */ /* 0x000fe200078e0a03 */
[----:B------:R1:W-:Y:S01]  /*1d10*/  STL [R1+0x68], R8 ;  /* 0x0000680801007387 */ /* 0x0003e20000100800 */
[----:B------:R-:W-:-:S03]  /*1d20*/  IMAD R4, R29, R5, R4 ;  /* 0x000000051d047224 */ /* 0x000fc600078e0204 */
[----:B------:R3:W-:Y:S01]  /*1d30*/  STL [R1+0x64], R6 ;  /* 0x0000640601007387 */ /* 0x0007e20000100800 */
[----:B0-----:R-:W-:Y:S01]  /*1d40*/  IABS R2, R23 ;  /* 0x0000001700027213 */ /* 0x001fe20000000000 */
[----:B------:R-:W-:Y:S02]  /*1d50*/  IMAD R0, R29, R3, R0 ;  /* 0x000000031d007224 */ /* 0x000fe400078e0200 */
[----:B------:R-:W2:Y:S01]  /*1d60*/  LDL R23, [R1+0x1e94] ;  /* 0x001e940001177983 */ /* 0x000ea20000100800 */
[----:B-1----:R-:W-:-:S03]  /*1d70*/  IABS R8, R24 ;  /* 0x0000001800087213 */ /* 0x002fc60000000000 */
[----:B------:R0:W-:Y:S04]  /*1d80*/  STL [R1+0x60], R4 ;  /* 0x0000600401007387 */ /* 0x0001e80000100800 */
[----:B------:R2:W-:Y:S04]  /*1d90*/  STL [R1+0x5c], R0 ;  /* 0x00005c0001007387 */ /* 0x0005e80000100800 */
[----:B------:R-:W2:Y:S01]  /*1da0*/  LDL R24, [R1+0x1e90] ;  /* 0x001e900001187983 */ /* 0x000ea20000100800 */
[----:B---3--:R-:W-:-:S03]  /*1db0*/  IABS R6, R25 ;  /* 0x0000001900067213 */ /* 0x008fc60000000000 */
[----:B------:R-:W3:Y:S01]  /*1dc0*/  LDL R25, [R1+0x1e8c] ;  /* 0x001e8c0001197983 */ /* 0x000ee20000100800 */
[----:B----4-:R-:W-:-:S03]  /*1dd0*/  IABS R3, R26 ;  /* 0x0000001a00037213 */ /* 0x010fc60000000000 */
[----:B------:R-:W4:Y:S01]  /*1de0*/  LDL R26, [R1+0x1e88] ;  /* 0x001e8800011a7983 */ /* 0x000f220000100800 */
[----:B0-----:R-:W-:-:S04]  /*1df0*/  IMAD.HI.U32 R4, R27, R2, RZ ;  /* 0x000000021b047227 */ /* 0x001fc800078e00ff */
[----:B------:R-:W-:Y:S02]  /*1e00*/  IMAD.MOV R4, RZ, RZ, -R4 ;  /* 0x000000ffff047224 */ /* 0x000fe400078e0a04 */
[C---:B------:R-:W-:Y:S01]  /*1e10*/  IMAD.HI.U32 R9, R27.reuse, R8, RZ ;  /* 0x000000081b097227 */ /* 0x040fe200078e00ff */
[----:B--2---:R-:W-:Y:S02]  /*1e20*/  IABS R0, R21 ;  /* 0x0000001500007213 */ /* 0x004fe40000000000 */
[----:B------:R-:W2:Y:S01]  /*1e30*/  LDL R21, [R1+0x1e84] ;  /* 0x001e840001157983 */ /* 0x000ea20000100800 */
[----:B------:R-:W-:-:S04]  /*1e40*/  IMAD.HI.U32 R7, R27, R6, RZ ;  /* 0x000000061b077227 */ /* 0x000fc800078e00ff */
[----:B------:R-:W-:Y:S02]  /*1e50*/  IMAD R2, R29, R4, R2 ;  /* 0x000000041d027224 */ /* 0x000fe400078e0202 */
[----:B------:R-:W-:-:S04]  /*1e60*/  IMAD.HI.U32 R4, R27, R3, RZ ;  /* 0x000000031b047227 */ /* 0x000fc800078e00ff */
[----:B------:R-:W-:Y:S02]  /*1e70*/  IMAD.MOV R9, RZ, RZ, -R9 ;  /* 0x000000ffff097224 */ /* 0x000fe400078e0a09 */
[----:B------:R-:W-:Y:S02]  /*1e80*/  IMAD.MOV R7, RZ, RZ, -R7 ;  /* 0x000000ffff077224 */ /* 0x000fe400078e0a07 */
[----:B------:R-:W-:Y:S01]  /*1e90*/  IMAD.MOV R4, RZ, RZ, -R4 ;  /* 0x000000ffff047224 */ /* 0x000fe200078e0a04 */
[----:B------:R0:W-:Y:S01]  /*1ea0*/  STL [R1+0x58], R2 ;  /* 0x0000580201007387 */ /* 0x0001e20000100800 */
[C---:B------:R-:W-:Y:S02]  /*1eb0*/  IMAD R8, R29.reuse, R9, R8 ;  /* 0x000000091d087224 */ /* 0x040fe400078e0208 */
[C---:B------:R-:W-:Y:S02]  /*1ec0*/  IMAD R6, R29.reuse, R7, R6 ;  /* 0x000000071d067224 */ /* 0x040fe400078e0206 */
[----:B------:R-:W-:Y:S01]  /*1ed0*/  IMAD R3, R29, R4, R3 ;  /* 0x000000041d037224 */ /* 0x000fe200078e0203 */
[----:B------:R-:W-:Y:S01]  /*1ee0*/  STL [R1+0x54], R8 ;  /* 0x0000540801007387 */ /* 0x000fe20000100800 */
[----:B0-----:R-:W-:Y:S01]  /*1ef0*/  IMAD.HI.U32 R2, R27, R0, RZ ;  /* 0x000000001b027227 */ /* 0x001fe200078e00ff */
[----:B------:R-:W-:-:S02]  /*1f00*/  IABS R5, R22 ;  /* 0x0000001600057213 */ /* 0x000fc40000000000 */
[----:B------:R-:W-:Y:S01]  /*1f10*/  STL [R1+0x50], R6 ;  /* 0x0000500601007387 */ /* 0x000fe20000100800 */
[----:B------:R-:W-:-:S03]  /*1f20*/  IMAD.MOV R2, RZ, RZ, -R2 ;  /* 0x000000ffff027224 */ /* 0x000fc600078e0a02 */
[----:B------:R-:W2:Y:S01]  /*1f30*/  LDL R22, [R1+0x1e80] ;  /* 0x001e800001167983 */ /* 0x000ea20000100800 */
[----:B------:R-:W-:Y:S01]  /*1f40*/  IABS R4, R23 ;  /* 0x0000001700047213 */ /* 0x000fe20000000000 */
[----:B------:R-:W-:Y:S02]  /*1f50*/  IMAD R0, R29, R2, R0 ;  /* 0x000000021d007224 */ /* 0x000fe400078e0200 */
[----:B------:R0:W-:Y:S04]  /*1f60*/  STL [R1+0x4c], R3 ;  /* 0x00004c0301007387 */ /* 0x0001e80000100800 */
[----:B------:R-:W2:Y:S04]  /*1f70*/  LDL R23, [R1+0x1e7c] ;  /* 0x001e7c0001177983 */ /* 0x000ea80000100800 */
[----:B------:R4:W-:Y:S01]  /*1f80*/  STL [R1+0x48], R0 ;  /* 0x0000480001007387 */ /* 0x0009e20000100800 */
[----:B0-----:R-:W-:-:S03]  /*1f90*/  IABS R3, R24 ;  /* 0x0000001800037213 */ /* 0x001fc60000000000 */
[----:B------:R-:W2:Y:S01]  /*1fa0*/  LDL R24, [R1+0x1e78] ;  /* 0x001e780001187983 */ /* 0x000ea20000100800 */
[----:B---3--:R-:W-:-:S03]  /*1fb0*/  IABS R2, R25 ;  /* 0x0000001900027213 */ /* 0x008fc60000000000 */
[----:B------:R-:W3:Y:S01]  /*1fc0*/  LDL R25, [R1+0x1e74] ;  /* 0x001e740001197983 */ /* 0x000ee20000100800 */
[----:B----4-:R-:W-:-:S03]  /*1fd0*/  IABS R0, R26 ;  /* 0x0000001a00007213 */ /* 0x010fc60000000000 */
[----:B------:R-:W4:Y:S01]  /*1fe0*/  LDL R26, [R1+0x1e70] ;  /* 0x001e7000011a7983 */ /* 0x000f220000100800 */
[----:B------:R-:W-:-:S04]  /*1ff0*/  IMAD.HI.U32 R6, R27, R5, RZ ;  /* 0x000000051b067227 */ /* 0x000fc800078e00ff */
[----:B------:R-:W-:Y:S02]  /*2000*/  IMAD.MOV R6, RZ, RZ, -R6 ;  /* 0x000000ffff067224 */ /* 0x000fe400078e0a06 */
[----:B------:R-:W-:-:S04]  /*2010*/  IMAD.HI.U32 R8, R27, R4, RZ ;  /* 0x000000041b087227 */ /* 0x000fc800078e00ff */
[----:B------:R-:W-:Y:S02]  /*2020*/  IMAD R5, R29, R6, R5 ;  /* 0x000000061d057224 */ /* 0x000fe400078e0205 */
[----:B------:R-:W-:-:S03]  /*2030*/  IMAD.HI.U32 R9, R27, R3, RZ ;  /* 0x000000031b097227 */ /* 0x000fc600078e00ff */
[----:B------:R0:W-:Y:S01]  /*2040*/  STL [R1+0x44], R5 ;  /* 0x0000440501007387 */ /* 0x0001e20000100800 */
[----:B------:R-:W-:-:S04]  /*2050*/  IMAD.HI.U32 R7, R27, R2, RZ ;  /* 0x000000021b077227 */ /* 0x000fc800078e00ff */
[----:B------:R-:W-:-:S04]  /*2060*/  IMAD.HI.U32 R6, R27, R0, RZ ;  /* 0x000000001b067227 */ /* 0x000fc800078e00ff */
[----:B0-----:R-:W-:Y:S02]  /*2070*/  IMAD.MOV R5, RZ, RZ, -R8 ;  /* 0x000000ffff057224 */ /* 0x001fe400078e0a08 */
[----:B------:R-:W-:Y:S02]  /*2080*/  IMAD.MOV R8, RZ, RZ, -R9 ;  /* 0x000000ffff087224 */ /* 0x000fe400078e0a09 */
[C---:B------:R-:W-:Y:S01]  /*2090*/  IMAD R4, R29.reuse, R5, R4 ;  /* 0x000000051d047224 */ /* 0x040fe200078e0204 */
[----:B--2---:R-:W-:Y:S01]  /*20a0*/  IABS R9, R21 ;  /* 0x0000001500097213 */ /* 0x004fe20000000000 */
[----:B------:R-:W-:Y:S02]  /*20b0*/  IMAD.MOV R7, RZ, RZ, -R7 ;  /* 0x000000ffff077224 */ /* 0x000fe400078e0a07 */
[----:B------:R-:W-:Y:S01]  /*20c0*/  IMAD.MOV R6, RZ, RZ, -R6 ;  /* 0x000000ffff067224 */ /* 0x000fe200078e0a06 */
[----:B------:R0:W-:Y:S01]  /*20d0*/  STL [R1+0x40], R4 ;  /* 0x0000400401007387 */ /* 0x0001e20000100800 */
[----:B------:R-:W-:-:S02]  /*20e0*/  IMAD R5, R29, R8, R3 ;  /* 0x000000081d057224 */ /* 0x000fc400078e0203 */
[----:B------:R-:W-:-:S03]  /*20f0*/  IMAD.MOV.U32 R3, RZ, RZ, R9 ;  /* 0x000000ffff037224 */ /* 0x000fc600078e0009 */
[----:B------:R-:W-:Y:S01]  /*2100*/  STL [R1+0x3c], R5 ;  /* 0x00003c0501007387 */ /* 0x000fe20000100800 */
[C---:B0-----:R-:W-:Y:S02]  /*2110*/  IMAD R4, R29.reuse, R7, R2 ;  /* 0x000000071d047224 */ /* 0x041fe400078e0202 */
[----:B------:R-:W-:Y:S02]  /*2120*/  IMAD R2, R29, R6, R0 ;  /* 0x000000061d027224 */ /* 0x000fe400078e0200 */
[----:B------:R-:W-:Y:S01]  /*2130*/  IMAD.HI.U32 R6, R27, R3, RZ ;  /* 0x000000031b067227 */ /* 0x000fe200078e00ff */
[----:B------:R-:W-:Y:S01]  /*2140*/  STL [R1+0x38], R4 ;  /* 0x0000380401007387 */ /* 0x000fe20000100800 */
[----:B------:R-:W-:-:S03]  /*2150*/  IABS R0, R22 ;  /* 0x0000001600007213 */ /* 0x000fc60000000000 */
[----:B------:R-:W2:Y:S01]  /*2160*/  LDL R20, [R1+0x1e6c] ;  /* 0x001e6c0001147983 */ /* 0x000ea20000100800 */
[----:B------:R-:W-:-:S03]  /*2170*/  IMAD.MOV R6, RZ, RZ, -R6 ;  /* 0x000000ffff067224 */ /* 0x000fc600078e0a06 */
[----:B------:R0:W-:Y:S04]  /*2180*/  STL [R1+0x34], R2 ;  /* 0x0000340201007387 */ /* 0x0001e80000100800 */
[----:B------:R-:W2:Y:S04]  /*2190*/  LDL R21, [R1+0x1e68] ;  /* 0x001e680001157983 */ /* 0x000ea80000100800 */
[----:B------:R-:W2:Y:S01]  /*21a0*/  LDL R22, [R1+0x1e64] ;  /* 0x001e640001167983 */ /* 0x000ea20000100800 */
[----:B0-----:R-:W-:-:S03]  /*21b0*/  IABS R2, R23 ;  /* 0x0000001700027213 */ /* 0x001fc60000000000 */
[----:B------:R-:W2:Y:S01]  /*21c0*/  LDL R23, [R1+0x1e60] ;  /* 0x001e600001177983 */ /* 0x000ea20000100800 */
[----:B------:R-:W-:Y:S01]  /*21d0*/  IMAD R3, R29, R6, R3 ;  /* 0x000000061d037224 */ /* 0x000fe200078e0203 */
[----:B------:R-:W-:Y:S01]  /*21e0*/  IABS R4, R24 ;  /* 0x0000001800047213 */ /* 0x000fe20000000000 */
[C---:B------:R-:W-:Y:S01]  /*21f0*/  IMAD.HI.U32 R8, R27.reuse, R0, RZ ;  /* 0x000000001b087227 */ /* 0x040fe200078e00ff */
[----:B------:R-:W2:Y:S03]  /*2200*/  LDL R24, [R1+0x1e5c] ;  /* 0x001e5c0001187983 */ /* 0x000ea60000100800 */
[----:B------:R-:W-:Y:S01]  /*2210*/  IMAD.HI.U32 R9, R27, R2, RZ ;  /* 0x000000021b097227 */ /* 0x000fe200078e00ff */
[----:B------:R0:W-:Y:S03]  /*2220*/  STL [R1+0x30], R3 ;  /* 0x0000300301007387 */ /* 0x0001e60000100800 */
[----:B0-----:R-:W-:-:S02]  /*2230*/  IMAD.MOV R3, RZ, RZ, -R8 ;  /* 0x000000ffff037224 */ /* 0x001fc400078e0a08 */
[----:B------:R-:W-:Y:S02]  /*2240*/  IMAD.MOV R8, RZ, RZ, -R9 ;  /* 0x000000ffff087224 */ /* 0x000fe400078e0a09 */
[C---:B------:R-:W-:Y:S02]  /*2250*/  IMAD R0, R29.reuse, R3, R0 ;  /* 0x000000031d007224 */ /* 0x040fe400078e0200 */
[----:B------:R-:W-:Y:S01]  /*2260*/  IMAD R2, R29, R8, R2 ;  /* 0x000000081d027224 */ /* 0x000fe200078e0202 */
[----:B---3--:R-:W-:Y:S02]  /*2270*/  IABS R5, R25 ;  /* 0x0000001900057213 */ /* 0x008fe40000000000 */
[----:B------:R-:W3:Y:S01]  /*2280*/  LDL R25, [R1+0x1e58] ;  /* 0x001e580001197983 */ /* 0x000ee20000100800 */
[----:B----4-:R-:W-:-:S03]  /*2290*/  IABS R9, R26 ;  /* 0x0000001a00097213 */ /* 0x010fc60000000000 */
[----:B------:R0:W-:Y:S04]  /*22a0*/  STL [R1+0x2c], R0 ;  /* 0x00002c0001007387 */ /* 0x0001e80000100800 */
[----:B------:R1:W-:Y:S04]  /*22b0*/  STL [R1+0x28], R2 ;  /* 0x0000280201007387 */ /* 0x0003e80000100800 */
[----:B------:R-:W4:Y:S01]  /*22c0*/  LDL R26, [R1+0x1e54] ;  /* 0x001e5400011a7983 */ /* 0x000f220000100800 */
[----:B------:R-:W-:-:S04]  /*22d0*/  IMAD.HI.U32 R7, R27, R4, RZ ;  /* 0x000000041b077227 */ /* 0x000fc800078e00ff */
[----:B------:R-:W-:-:S04]  /*22e0*/  IMAD.HI.U32 R6, R27, R5, RZ ;  /* 0x000000051b067227 */ /* 0x000fc800078e00ff */
[----:B------:R-:W-:Y:S02]  /*22f0*/  IMAD.MOV R7, RZ, RZ, -R7 ;  /* 0x000000ffff077224 */ /* 0x000fe400078e0a07 */
[----:B------:R-:W-:Y:S02]  /*2300*/  IMAD.MOV R6, RZ, RZ, -R6 ;  /* 0x000000ffff067224 */ /* 0x000fe400078e0a06 */
[----:B0-----:R-:W-:Y:S02]  /*2310*/  IMAD.MOV.U32 R0, RZ, RZ, R9 ;  /* 0x000000ffff007224 */ /* 0x001fe400078e0009 */
[C---:B-1----:R-:W-:Y:S02]  /*2320*/  IMAD R2, R29.reuse, R7, R4 ;  /* 0x000000071d027224 */ /* 0x042fe400078e0204 */
[----:B------:R-:W-:Y:S02]  /*2330*/  IMAD R3, R29, R6, R5 ;  /* 0x000000061d037224 */ /* 0x000fe400078e0205 */
[----:B------:R-:W-:Y:S01]  /*2340*/  IMAD.HI.U32 R6, R27, R0, RZ ;  /* 0x000000001b067227 */ /* 0x000fe200078e00ff */
[----:B------:R2:W-:Y:S03]  /*2350*/  STL [R1+0x24], R2 ;  /* 0x0000240201007387 */ /* 0x0005e60000100800 */
[----:B------:R-:W-:Y:S01]  /*2360*/  IMAD.MOV R6, RZ, RZ, -R6 ;  /* 0x000000ffff067224 */ /* 0x000fe200078e0a06 */
[----:B------:R0:W-:Y:S03]  /*2370*/  STL [R1+0x20], R3 ;  /* 0x0000200301007387 */ /* 0x0001e60000100800 */
[----:B------:R-:W-:Y:S01]  /*2380*/  IMAD R0, R29, R6, R0 ;  /* 0x000000061d007224 */ /* 0x000fe200078e0200 */
[----:B--2---:R-:W-:-:S02]  /*2390*/  IABS R2, R20 ;  /* 0x0000001400027213 */ /* 0x004fc40000000000 */
[----:B0-----:R-:W-:-:S03]  /*23a0*/  IABS R3, R21 ;  /* 0x0000001500037213 */ /* 0x001fc60000000000 */
[C---:B------:R-:W-:Y:S01]  /*23b0*/  IMAD.HI.U32 R8, R27.reuse, R2, RZ ;  /* 0x000000021b087227 */ /* 0x040fe200078e00ff */
[----:B------:R-:W2:Y:S01]  /*23c0*/  LDL R21, [R1+0x1e4c] ;  /* 0x001e4c0001157983 */ /* 0x000ea20000100800 */
[----:B------:R-:W-:Y:S02]  /*23d0*/  IABS R4, R22 ;  /* 0x0000001600047213 */ /* 0x000fe40000000000 */
[C---:B------:R-:W-:Y:S01]  /*23e0*/  IMAD.HI.U32 R9, R27.reuse, R3, RZ ;  /* 0x000000031b097227 */ /* 0x040fe200078e00ff */
[----:B------:R-:W2:Y:S01]  /*23f0*/  LDL R22, [R1+0x1e48] ;  /* 0x001e480001167983 */ /* 0x000ea20000100800 */
[----:B------:R-:W-:Y:S02]  /*2400*/  IABS R5, R23 ;  /* 0x0000001700057213 */ /* 0x000fe40000000000 */
[C---:B------:R-:W-:Y:S01]  /*2410*/  IMAD.HI.U32 R7, R27.reuse, R4, RZ ;  /* 0x000000041b077227 */ /* 0x040fe200078e00ff */
[----:B------:R0:W-:Y:S03]  /*2420*/  STL [R1+0x1c], R0 ;  /* 0x00001c0001007387 */ /* 0x0001e60000100800 */
[----:B------:R-:W-:-:S04]  /*2430*/  IMAD.HI.U32 R6, R27, R5, RZ ;  /* 0x000000051b067227 */ /* 0x000fc800078e00ff */
[----:B------:R-:W-:Y:S02]  /*2440*/  IMAD.MOV R7, RZ, RZ, -R7 ;  /* 0x000000ffff077224 */ /* 0x000fe400078e0a07 */
[----:B0-----:R-:W-:Y:S02]  /*2450*/  IMAD.MOV R0, RZ, RZ, -R8 ;  /* 0x000000ffff007224 */ /* 0x001fe400078e0a08 */
[----:B------:R-:W-:Y:S02]  /*2460*/  IMAD.MOV R8, RZ, RZ, -R9 ;  /* 0x000000ffff087224 */ /* 0x000fe400078e0a09 */
[----:B------:R-:W-:Y:S02]  /*2470*/  IMAD.MOV R6, RZ, RZ, -R6 ;  /* 0x000000ffff067224 */ /* 0x000fe400078e0a06 */
[C---:B------:R-:W-:Y:S02]  /*2480*/  IMAD R10, R29.reuse, R0, R2 ;  /* 0x000000001d0a7224 */ /* 0x040fe400078e0202 */
[----:B------:R-:W-:-:S02]  /*2490*/  IMAD R2, R29, R8, R3 ;  /* 0x000000081d027224 */ /* 0x000fc400078e0203 */
[C---:B------:R-:W-:Y:S01]  /*24a0*/  IMAD R4, R29.reuse, R7, R4 ;  /* 0x000000071d047224 */ /* 0x040fe200078e0204 */
[----:B------:R-:W-:Y:S01]  /*24b0*/  STL [R1+0x18], R10 ;  /* 0x0000180a01007387 */ /* 0x000fe20000100800 */
[----:B------:R-:W-:-:S03]  /*24c0*/  IMAD R3, R29, R6, R5 ;  /* 0x000000061d037224 */ /* 0x000fc600078e0205 */
[----:B------:R3:W-:Y:S01]  /*24d0*/  STL [R1+0x14], R2 ;  /* 0x0000140201007387 */ /* 0x0007e20000100800 */
[----:B------:R-:W-:-:S03]  /*24e0*/  IABS R9, R24 ;  /* 0x0000001800097213 */ /* 0x000fc60000000000 */
[----:B------:R-:W-:Y:S04]  /*24f0*/  STL [R1+0x10], R4 ;  /* 0x0000100401007387 */ /* 0x000fe80000100800 */
[----:B------:R-:W2:Y:S04]  /*2500*/  LDL R23, [R1+0x1e44] ;  /* 0x001e440001177983 */ /* 0x000ea80000100800 */
[----:B------:R4:W-:Y:S04]  /*2510*/  STL [R1+0xc], R3 ;  /* 0x00000c0301007387 */ /* 0x0009e80000100800 */
[----:B------:R-:W2:Y:S01]  /*2520*/  LDL R24, [R1+0x1e40] ;  /* 0x001e400001187983 */ /* 0x000ea20000100800 */
[----:B---3--:R-:W-:-:S03]  /*2530*/  IABS R2, R25 ;  /* 0x0000001900027213 */ /* 0x008fc60000000000 */
[----:B------:R-:W3:Y:S01]  /*2540*/  LDL R25, [R1+0x1e3c] ;  /* 0x001e3c0001197983 */ /* 0x000ee20000100800 */
[----:B----4-:R-:W-:-:S03]  /*2550*/  IABS R3, R26 ;  /* 0x0000001a00037213 */ /* 0x010fc60000000000 */
[----:B------:R-:W4:Y:S01]  /*2560*/  LDL R26, [R1+0x1e38] ;  /* 0x001e3800011a7983 */ /* 0x000f220000100800 */
[----:B------:R-:W-:-:S04]  /*2570*/  IMAD.MOV.U32 R0, RZ, RZ, R9 ;  /* 0x000000ffff007224 */ /* 0x000fc800078e0009 */
[----:B------:R-:W-:-:S04]  /*2580*/  IMAD.HI.U32 R5, R27, R0, RZ ;  /* 0x000000001b057227 */ /* 0x000fc800078e00ff */
[----:B------:R-:W-:Y:S01]  /*2590*/  IMAD.MOV R5, RZ, RZ, -R5 ;  /* 0x000000ffff057224 */ /* 0x000fe200078e0a05 */
[----:B------:R-:W-:Y:S01]  /*25a0*/  IABS R28, R28 ;  /* 0x0000001c001c7213 */ /* 0x000fe20000000000 */
[----:B------:R-:W-:-:S04]  /*25b0*/  IMAD.HI.U32 R7, R27, R2, RZ ;  /* 0x000000021b077227 */ /* 0x000fc800078e00ff */
[----:B------:R-:W-:Y:S02]  /*25c0*/  IMAD R0, R29, R5, R0 ;  /* 0x000000051d007224 */ /* 0x000fe400078e0200 */
[----:B------:R-:W-:-:S03]  /*25d0*/  IMAD.HI.U32 R8, R27, R3, RZ ;  /* 0x000000031b087227 */ /* 0x000fc600078e00ff */
[----:B------:R0:W-:Y:S01]  /*25e0*/  STL [R1+0x8], R0 ;  /* 0x0000080001007387 */ /* 0x0001e20000100800 */
[----:B------:R-:W-:-:S04]  /*25f0*/  IMAD.HI.U32 R6, R27, R28, RZ ;  /* 0x0000001c1b067227 */ /* 0x000fc800078e00ff */
[----:B0-----:R-:W-:Y:S02]  /*2600*/  IMAD.MOV R0, RZ, RZ, -R7 ;  /* 0x000000ffff007224 */ /* 0x001fe400078e0a07 */
[----:B------:R-:W-:Y:S02]  /*2610*/  IMAD.MOV R7, RZ, RZ, -R8 ;  /* 0x000000ffff077224 */ /* 0x000fe400078e0a08 */
[C---:B------:R-:W-:Y:S02]  /*2620*/  IMAD R9, R29.reuse, R0, R2 ;  /* 0x000000001d097224 */ /* 0x040fe400078e0202 */
[----:B------:R-:W-:Y:S02]  /*2630*/  IMAD R0, R29, R7, R3 ;  /* 0x000000071d007224 */ /* 0x000fe400078e0203 */
[----:B------:R-:W-:Y:S01]  /*2640*/  IMAD.MOV R6, RZ, RZ, -R6 ;  /* 0x000000ffff067224 */ /* 0x000fe200078e0a06 */
[----:B--2---:R-:W-:-:S05]  /*2650*/  IABS R4, R21 ;  /* 0x0000001500047213 */ /* 0x004fca0000000000 */
[----:B------:R-:W-:Y:S01]  /*2660*/  IMAD.HI.U32 R5, R27, R4, RZ ;  /* 0x000000041b057227 */ /* 0x000fe200078e00ff */
[----:B------:R-:W-:Y:S02]  /*2670*/  IABS R8, R22 ;  /* 0x0000001600087213 */ /* 0x000fe40000000000 */
[----:B------:R-:W2:Y:S01]  /*2680*/  LDL R22, [R1+0x1e34] ;  /* 0x001e340001167983 */ /* 0x000ea20000100800 */
[----:B------:R-:W-:Y:S02]  /*2690*/  IMAD.MOV R5, RZ, RZ, -R5 ;  /* 0x000000ffff057224 */ /* 0x000fe400078e0a05 */
[C---:B------:R-:W-:Y:S01]  /*26a0*/  IMAD R28, R29.reuse, R6, R28 ;  /* 0x000000061d1c7224 */ /* 0x040fe200078e021c */
[----:B------:R-:W-:Y:S04]  /*26b0*/  STL [R1+0x4], R9 ;  /* 0x0000040901007387 */ /* 0x000fe80000100800 */
[----:B------:R0:W-:Y:S04]  /*26c0*/  STL [R1], R0 ;  /* 0x0000000001007387 */ /* 0x0001e80000100800 */
[----:B------:R-:W-:Y:S01]  /*26d0*/  STL [R1+0x2038], R28 ;  /* 0x0020381c01007387 */ /* 0x000fe20000100800 */
[----:B0-----:R-:W-:-:S05]  /*26e0*/  IMAD R0, R29, R5, R4 ;  /* 0x000000051d007224 */ /* 0x001fca00078e0204 */
[----:B------:R-:W-:Y:S01]  /*26f0*/  STL [R1+0x2014], R0 ;  /* 0x0020140001007387 */ /* 0x000fe20000100800 */
[----:B------:R-:W-:-:S03]  /*2700*/  IABS R3, R23 ;  /* 0x0000001700037213 */ /* 0x000fc60000000000 */
[----:B------:R-:W2:Y:S01]  /*2710*/  LDL R23, [R1+0x1e30] ;  /* 0x001e300001177983 */ /* 0x000ea20000100800 */
[----:B------:R-:W-:-:S03]  /*2720*/  IABS R4, R24 ;  /* 0x0000001800047213 */ /* 0x000fc60000000000 */
[----:B------:R-:W2:Y:S01]  /*2730*/  LDL R24, [R1+0x1e2c] ;  /* 0x001e2c0001187983 */ /* 0x000ea20000100800 */
[----:B---3--:R-:W-:-:S03]  /*2740*/  IABS R5, R25 ;  /* 0x0000001900057213 */ /* 0x008fc60000000000 */
[----:B------:R-:W3:Y:S01]  /*2750*/  LDL R25, [R1+0x1e28] ;  /* 0x001e280001197983 */ /* 0x000ee20000100800 */
[----:B----4-:R-:W-:-:S03]  /*2760*/  IABS R6, R26 ;  /* 0x0000001a00067213 */ /* 0x010fc60000000000 */
[----:B------:R-:W4:Y:S01]  /*2770*/  LDL R26, [R1+0x1e24] ;  /* 0x001e2400011a7983 */ /* 0x000f220000100800 */
[----:B------:R-:W-:-:S04]  /*2780*/  IMAD.MOV.U32 R2, RZ, RZ, R8 ;  /* 0x000000ffff027224 */ /* 0x000fc800078e0008 */
[----:B------:R-:W-:-:S04]  /*2790*/  IMAD.HI.U32 R7, R27, R2, RZ ;  /* 0x000000021b077227 */ /* 0x000fc800078e00ff */
[----:B------:R-:W-:Y:S02]  /*27a0*/  IMAD.MOV R7, RZ, RZ, -R7 ;  /* 0x000000ffff077224 */ /* 0x000fe400078e0a07 */
[----:B------:R-:W-:-:S04]  /*27b0*/  IMAD.HI.U32 R10, R27, R3, RZ ;  /* 0x000000031b0a7227 */ /* 0x000fc800078e00ff */
[----:B------:R-:W-:-:S04]  /*27c0*/  IMAD.HI.U32 R11, R27, R4, RZ ;  /* 0x000000041b0b7227 */ /* 0x000fc800078e00ff */
        /* <DEDUP_REMOVED lines=8> */
[C---:B------:R-:W-:Y:S02]  /*2850*/  IMAD R3, R29.reuse, R7, R3 ;  /* 0x000000071d037224 */ /* 0x040fe400078e0203 */
[C---:B------:R-:W-:Y:S02]  /*2860*/  IMAD R4, R29.reuse, R10, R4 ;  /* 0x0000000a1d047224 */ /* 0x040fe400078e0204 */
[C---:B------:R-:W-:Y:S02]  /*2870*/  IMAD R5, R29.reuse, R9, R5 ;  /* 0x000000091d057224 */ /* 0x040fe400078e0205 */
[----:B------:R-:W-:Y:S01]  /*2880*/  IMAD R6, R29, R8, R6 ;  /* 0x000000081d067224 */ /* 0x000fe200078e0206 */
[----:B--2---:R-:W-:Y:S02]  /*2890*/  IABS R11, R22 ;  /* 0x00000016000b7213 */ /* 0x004fe40000000000 */
[----:B------:R-:W2:Y:S04]  /*28a0*/  LDL R22, [R1+0x1e20] ;  /* 0x001e200001167983 */ /* 0x000ea80000100800 */
[----:B------:R-:W-:Y:S04]  /*28b0*/  STL [R1+0x200c], R3 ;  /* 0x00200c0301007387 */ /* 0x000fe80000100800 */
[----:B------:R-:W-:Y:S01]  /*28c0*/  STL [R1+0x2008], R4 ;  /* 0x0020080401007387 */ /* 0x000fe20000100800 */
[----:B------:R-:W-:-:S03]  /*28d0*/  IMAD.MOV.U32 R7, RZ, RZ, R11 ;  /* 0x000000ffff077224 */ /* 0x000fc600078e000b */
[----:B------:R0:W-:Y:S04]  /*28e0*/  STL [R1+0x2004], R5 ;  /* 0x0020040501007387 */ /* 0x0001e80000100800 */
        /* <DEDUP_REMOVED lines=12> */
[----:B------:R-:W-:-:S04]  /*29b0*/  IMAD.HI.U32 R16, R27, R9, RZ ;  /* 0x000000091b107227 */ /* 0x000fc800078e00ff */
[----:B------:R-:W-:Y:S02]  /*29c0*/  IMAD R7, R29, R12, R7 ;  /* 0x0000000c1d077224 */ /* 0x000fe400078e0207 */
[----:B------:R-:W-:-:S04]  /*29d0*/  IMAD.HI.U32 R14, R27, R10, RZ ;  /* 0x0000000a1b0e7227 */ /* 0x000fc800078e00ff */
[----:B------:R-:W-:-:S04]  /*29e0*/  IMAD.HI.U32 R13, R27, R11, RZ ;  /* 0x0000000b1b0d7227 */ /* 0x000fc800078e00ff */
[----:B------:R-:W-:Y:S02]  /*29f0*/  IMAD.MOV R12, RZ, RZ, -R15 ;  /* 0x000000ffff0c7224 */ /* 0x000fe400078e0a0f */
[----:B------:R-:W-:Y:S01]  /*2a00*/  IMAD.MOV R15, RZ, RZ, -R16 ;  /* 0x000000ffff0f7224 */ /* 0x000fe200078e0a10 */
[----:B------:R-:W-:Y:S01]  /*2a10*/  STL [R1+0x201c], R7 ;  /* 0x00201c0701007387 */ /* 0x000fe20000100800 */
[----:B------:R-:W-:Y:S02]  /*2a20*/  IMAD.MOV R14, RZ, RZ, -R14 ;  /* 0x000000ffff0e7224 */ /* 0x000fe400078e0a0e */
[----:B------:R-:W-:Y:S02]  /*2a30*/  IMAD.MOV R13, RZ, RZ, -R13 ;  /* 0x000000ffff0d7224 */ /* 0x000fe400078e0a0d */
[C---:B------:R-:W-:Y:S02]  /*2a40*/  IMAD R8, R29.reuse, R12, R8 ;  /* 0x0000000c1d087224 */ /* 0x040fe400078e0208 */
[----:B------:R-:W-:-:S02]  /*2a50*/  IMAD R9, R29, R15, R9 ;  /* 0x0000000f1d097224 */ /* 0x000fc400078e0209 */
[C---:B------:R-:W-:Y:S02]  /*2a60*/  IMAD R10, R29.reuse, R14, R10 ;  /* 0x0000000e1d0a7224 */ /* 0x040fe400078e020a */
[----:B------:R-:W-:Y:S01]  /*2a70*/  IMAD R11, R29, R13, R11 ;  /* 0x0000000d1d0b7224 */ /* 0x000fe200078e020b */
[----:B--2---:R-:W-:Y:S02]  /*2a80*/  IABS R16, R22 ;  /* 0x0000001600107213 */ /* 0x004fe40000000000 */
[----:B------:R-:W2:Y:S03]  /*2a90*/  LDL R22, [R1+0x1e0c] ;  /* 0x001e0c0001167983 */ /* 0x000ea60000100800 */
[----:B------:R-:W-:Y:S01]  /*2aa0*/  IMAD.MOV.U32 R12, RZ, RZ, R16 ;  /* 0x000000ffff0c7224 */ /* 0x000fe200078e0010 */
[----:B------:R-:W-:Y:S03]  /*2ab0*/  STL [R1+0x2020], R8 ;  /* 0x0020200801007387 */ /* 0x000fe60000100800 */
[----:B------:R-:W-:Y:S01]  /*2ac0*/  IMAD.HI.U32 R17, R27, R12, RZ ;  /* 0x0000000c1b117227 */ /* 0x000fe200078e00ff */
[----:B------:R-:W-:Y:S04]  /*2ad0*/  STL [R1+0x2024], R9 ;  /* 0x0020240901007387 */ /* 0x000fe80000100800 */
[----:B------:R-:W-:Y:S01]  /*2ae0*/  STL [R1+0x2028], R10 ;  /* 0x0020280a01007387 */ /* 0x000fe20000100800 */
[----:B------:R-:W-:-:S03]  /*2af0*/  IMAD.MOV R17, RZ, RZ, -R17 ;  /* 0x000000ffff117224 */ /* 0x000fc600078e0a11 */
[----:B------:R-:W-:Y:S01]  /*2b00*/  STL [R1+0x202c], R11 ;  /* 0x00202c0b01007387 */ /* 0x000fe20000100800 */
[----:B------:R-:W-:Y:S01]  /*2b10*/  IMAD R12, R29, R17, R12 ;  /* 0x000000111d0c7224 */ /* 0x000fe200078e020c */
[----:B------:R-:W-:Y:S02]  /*2b20*/  IABS R13, R23 ;  /* 0x00000017000d7213 */ /* 0x000fe40000000000 */
[----:B------:R-:W2:Y:S01]  /*2b30*/  LDL R23, [R1+0x1e08] ;  /* 0x001e080001177983 */ /* 0x000ea20000100800 */
[----:B------:R-:W-:Y:S02]  /*2b40*/  IABS R14, R24 ;  /* 0x00000018000e7213 */ /* 0x000fe40000000000 */
[C---:B------:R-:W-:Y:S01]  /*2b50*/  IMAD.HI.U32 R20, R27.reuse, R13, RZ ;  /* 0x0000000d1b147227 */ /* 0x040fe200078e00ff */
[----:B------:R-:W2:Y:S03]  /*2b60*/  LDL R24, [R1+0x1e04] ;  /* 0x001e040001187983 */ /* 0x000ea60000100800 */
[----:B------:R-:W-:-:S04]  /*2b70*/  IMAD.HI.U32 R21, R27, R14, RZ ;  /* 0x0000000e1b157227 */ /* 0x000fc800078e00ff */
[----:B------:R-:W-:Y:S02]  /*2b80*/  IMAD.MOV R17, RZ, RZ, -R20 ;  /* 0x000000ffff117224 */ /* 0x000fe400078e0a14 */
[----:B------:R-:W-:Y:S02]  /*2b90*/  IMAD.MOV R20, RZ, RZ, -R21 ;  /* 0x000000ffff147224 */ /* 0x000fe400078e0a15 */
[C---:B------:R-:W-:Y:S02]  /*2ba0*/  IMAD R13, R29.reuse, R17, R13 ;  /* 0x000000111d0d7224 */ /* 0x040fe400078e020d */
[----:B------:R-:W-:Y:S01]  /*2bb0*/  IMAD R14, R29, R20, R14 ;  /* 0x000000141d0e7224 */ /* 0x000fe200078e020e */
[----:B---3--:R-:W-:Y:S02]  /*2bc0*/  IABS R15, R25 ;  /* 0x00000019000f7213 */ /* 0x008fe40000000000 */
[----:B------:R-:W3:Y:S03]  /*2bd0*/  LDL R25, [R1+0x1e00] ;  /* 0x001e000001197983 */ /* 0x000ee60000100800 */
[----:B------:R-:W-:Y:S01]  /*2be0*/  IMAD.HI.U32 R19, R27, R15, RZ ;  /* 0x0000000f1b137227 */ /* 0x000fe200078e00ff */
[----:B----4-:R-:W-:-:S02]  /*2bf0*/  IABS R16, R26 ;  /* 0x0000001a00107213 */ /* 0x010fc40000000000 */
[----:B------:R-:W4:Y:S03]  /*2c00*/  LDL R26, [R1+0x1dfc] ;  /* 0x001dfc00011a7983 */ /* 0x000f260000100800 */
[----:B------:R-:W-:Y:S01]  /*2c10*/  IMAD.HI.U32 R18, R27, R16, RZ ;  /* 0x000000101b127227 */ /* 0x000fe200078e00ff */
[----:B------:R-:W-:Y:S03]  /*2c20*/  STL [R1+0x2030], R12 ;  /* 0x0020300c01007387 */ /* 0x000fe60000100800 */
[----:B------:R-:W-:Y:S01]  /*2c30*/  IMAD.MOV R19, RZ, RZ, -R19 ;  /* 0x000000ffff137224 */ /* 0x000fe200078e0a13 */
[----:B0-----:R-:W4:Y:S01]  /*2c40*/  LDL R5, [R1+0xbd0] ;  /* 0x000bd00001057983 */ /* 0x001f220000100800 */
[----:B------:R-:W-:Y:S02]  /*2c50*/  IMAD.MOV R18, RZ, RZ, -R18 ;  /* 0x000000ffff127224 */ /* 0x000fe400078e0a12 */
[----:B------:R-:W-:-:S02]  /*2c60*/  IMAD R15, R29, R19, R15 ;  /* 0x000000131d0f7224 */ /* 0x000fc400078e020f */
[----:B------:R-:W-:Y:S01]  /*2c70*/  IMAD R16, R29, R18, R16 ;  /* 0x000000121d107224 */ /* 0x000fe200078e0210 */
[----:B------:R-:W-:Y:S04]  /*2c80*/  STL [R1+0x2034], R13 ;  /* 0x0020340d01007387 */ /* 0x000fe80000100800 */
[----:B------:R-:W-:Y:S04]  /*2c90*/  STL [R1+0x203c], R14 ;  /* 0x00203c0e01007387 */ /* 0x000fe80000100800 */
[----:B------:R-:W-:Y:S04]  /*2ca0*/  STL [R1+0x2040], R15 ;  /* 0x0020400f01007387 */ /* 0x000fe80000100800 */
[----:B------:R0:W-:Y:S04]  /*2cb0*/  STL [R1+0x2044], R16 ;  /* 0x0020441001007387 */ /* 0x0001e80000100800 */
[----:B------:R-:W4:Y:S04]  /*2cc0*/  LDL R2, [R1+0x1df4] ;  /* 0x001df40001027983 */ /* 0x000f280000100800 */
[----:B------:R-:W4:Y:S04]  /*2cd0*/  LDL R0, [R1+0x1df0] ;  /* 0x001df00001007983 */ /* 0x000f280000100800 */
[----:B------:R-:W4:Y:S04]  /*2ce0*/  LDL R28, [R1+0x1de8] ;  /* 0x001de800011c7983 */ /* 0x000f280000100800 */
[----:B------:R-:W4:Y:S04]  /*2cf0*/  LDL R4, [R1+0x1df8] ;  /* 0x001df80001047983 */ /* 0x000f280000100800 */
[----:B0-----:R-:W4:Y:S04]  /*2d00*/  LDL.LU R16, [R1+0x9c] ;  /* 0x00009c0001107983 */ /* 0x001f280000300800 */
[----:B------:R-:W4:Y:S04]  /*2d10*/  LDL.LU R15, [R1+0x98] ;  /* 0x00009800010f7983 */ /* 0x000f280000300800 */
[----:B------:R-:W4:Y:S01]  /*2d20*/  LDL.LU R7, [R1+0x94] ;  /* 0x0000940001077983 */ /* 0x000f220000300800 */
[----:B--2---:R-:W-:-:S03]  /*2d30*/  IABS R21, R22 ;  /* 0x0000001600157213 */ /* 0x004fc60000000000 */
[----:B------:R-:W2:Y:S02]  /*2d40*/  LDL.LU R3, [R1+0x90] ;  /* 0x0000900001037983 */ /* 0x000ea40000300800 */
[----:B------:R-:W-:-:S04]  /*2d50*/  IMAD.MOV.U32 R17, RZ, RZ, R21 ;  /* 0x000000ffff117224 */ /* 0x000fc800078e0015 */
[----:B------:R-:W-:-:S04]  /*2d60*/  IMAD.HI.U32 R22, R27, R17, RZ ;  /* 0x000000111b167227 */ /* 0x000fc800078e00ff */
[----:B------:R-:W-:-:S04]  /*2d70*/  IMAD.MOV R22, RZ, RZ, -R22 ;  /* 0x000000ffff167224 */ /* 0x000fc800078e0a16 */
[----:B------:R-:W-:Y:S01]  /*2d80*/  IMAD R17, R29, R22, R17 ;  /* 0x000000161d117224 */ /* 0x000fe200078e0211 */
[----:B------:R-:W-:Y:S02]  /*2d90*/  IABS R18, R23 ;  /* 0x0000001700127213 */ /* 0x000fe40000000000 */
[----:B------:R-:W-:Y:S02]  /*2da0*/  IABS R19, R24 ;  /* 0x0000001800137213 */ /* 0x000fe40000000000 */
[----:B------:R-:W-:Y:S01]  /*2db0*/  STL [R1+0x2048], R17 ;  /* 0x0020481101007387 */ /* 0x000fe20000100800 */
[----:B---3--:R-:W-:Y:S01]  /*2dc0*/  IABS R20, R25 ;  /* 0x0000001900147213 */ /* 0x008fe20000000000 */
[----:B------:R-:W-:-:S04]  /*2dd0*/  IMAD.HI.U32 R25, R27, R18, RZ ;  /* 0x000000121b197227 */ /* 0x000fc800078e00ff */
[----:B------:R-:W-:Y:S01]  /*2de0*/  IMAD.HI.U32 R24, R27, R20, RZ ;  /* 0x000000141b187227 */ /* 0x000fe200078e00ff */
[----:B----4-:R-:W-:-:S03]  /*2df0*/  IABS R21, R26 ;  /* 0x0000001a00157213 */ /* 0x010fc60000000000 */
[----:B------:R-:W-:-:S04]  /*2e00*/  IMAD.HI.U32 R26, R27, R19, RZ ;  /* 0x000000131b1a7227 */ /* 0x000fc800078e00ff */
[----:B------:R-:W-:Y:S02]  /*2e10*/  IMAD.MOV R22, RZ, RZ, -R25 ;  /* 0x000000ffff167224 */ /* 0x000fe400078e0a19 */
[----:B------:R-:W-:-:S04]  /*2e20*/  IMAD.HI.U32 R23, R27, R21, RZ ;  /* 0x000000151b177227 */ /* 0x000fc800078e00ff */
[----:B------:R-:W-:Y:S01]  /*2e30*/  IMAD.MOV R25, RZ, RZ, -R26 ;  /* 0x000000ffff197224 */ /* 0x000fe200078e0a1a */
[----:B------:R-:W-:Y:S01]  /*2e40*/  IABS R26, R5 ;  /* 0x00000005001a7213 */ /* 0x000fe20000000000 */
[----:B------:R-:W-:Y:S02]  /*2e50*/  IMAD.MOV R24, RZ, RZ, -R24 ;  /* 0x000000ffff187224 */ /* 0x000fe400078e0a18 */
[----:B------:R-:W-:Y:S02]  /*2e60*/  IMAD.MOV R23, RZ, RZ, -R23 ;  /* 0x000000ffff177224 */ /* 0x000fe400078e0a17 */
[C---:B------:R-:W-:Y:S02]  /*2e70*/  IMAD R18, R29.reuse, R22, R18 ;  /* 0x000000161d127224 */ /* 0x040fe400078e0212 */
[----:B------:R-:W-:Y:S02]  /*2e80*/  IMAD R19, R29, R25, R19 ;  /* 0x000000191d137224 */ /* 0x000fe400078e0213 */
[----:B------:R-:W-:-:S02]  /*2e90*/  IMAD.MOV.U32 R22, RZ, RZ, R26 ;  /* 0x000000ffff167224 */ /* 0x000fc400078e001a */
[C---:B------:R-:W-:Y:S02]  /*2ea0*/  IMAD R20, R29.reuse, R24, R20 ;  /* 0x000000181d147224 */ /* 0x040fe400078e0214 */
[----:B------:R-:W-:Y:S01]  /*2eb0*/  IMAD R21, R29, R23, R21 ;  /* 0x000000171d157224 */ /* 0x000fe200078e0215 */
[----:B------:R0:W-:Y:S01]  /*2ec0*/  STL [R1+0x204c], R18 ;  /* 0x00204c1201007387 */ /* 0x0001e20000100800 */
[----:B------:R-:W-:Y:S01]  /*2ed0*/  IMAD.HI.U32 R25, R27, R22, RZ ;  /* 0x000000161b197227 */ /* 0x000fe200078e00ff */
[----:B------:R-:W-:Y:S02]  /*2ee0*/  IABS R24, R2 ;  /* 0x0000000200187213 */ /* 0x000fe40000000000 */
[----:B------:R-:W-:Y:S01]  /*2ef0*/  STL [R1+0x2050], R19 ;  /* 0x0020501301007387 */ /* 0x000fe20000100800 */
[----:B------:R-:W-:-:S03]  /*2f00*/  IABS R2, R0 ;  /* 0x0000000000027213 */ /* 0x000fc60000000000 */
[----:B------:R-:W-:Y:S01]  /*2f10*/  STL [R1+0x2054], R20 ;  /* 0x0020541401007387 */ /* 0x000fe20000100800 */
[----:B------:R-:W-:-:S03]  /*2f20*/  IMAD.MOV R26, RZ, RZ, -R25 ;  /* 0x000000ffff1a7224 */ /* 0x000fc600078e0a19 */
[----:B------:R-:W-:Y:S01]  /*2f30*/  STL [R1+0x2058], R21 ;  /* 0x0020581501007387 */ /* 0x000fe20000100800 */
[----:B------:R-:W-:Y:S01]  /*2f40*/  IMAD.MOV.U32 R25, RZ, RZ, R2 ;  /* 0x000000ffff197224 */ /* 0x000fe200078e0002 */
[----:B------:R-:W-:Y:S02]  /*2f50*/  IABS R0, R28 ;  /* 0x0000001c00007213 */ /* 0x000fe40000000000 */
[----:B------:R-:W3:Y:S04]  /*2f60*/  LDL.LU R14, [R1+0x8c] ;  /* 0x00008c00010e7983 */ /* 0x000ee80000300800 */
[----:B------:R-:W4:Y:S04]  /*2f70*/  LDL.LU R13, [R1+0x88] ;  /* 0x00008800010d7983 */ /* 0x000f280000300800 */
[----:B------:R-:W4:Y:S04]  /*2f80*/  LDL.LU R2, [R1+0x84] ;  /* 0x0000840001027983 */ /* 0x000f280000300800 */
[----:B------:R-:W4:Y:S04]  /*2f90*/  LDL.LU R28, [R1+0x80] ;  /* 0x00008000011c7983 */ /* 0x000f280000300800 */
[----:B------:R-:W4:Y:S04]  /*2fa0*/  LDL.LU R12, [R1+0x7c] ;  /* 0x00007c00010c7983 */ /* 0x000f280000300800 */
[----:B------:R-:W4:Y:S04]  /*2fb0*/  LDL.LU R11, [R1+0x78] ;  /* 0x00007800010b7983 */ /* 0x000f280000300800 */
[----:B------:R-:W4:Y:S04]  /*2fc0*/  LDL.LU R10, [R1+0x74] ;  /* 0x00007400010a7983 */ /* 0x000f280000300800 */
[----:B------:R-:W4:Y:S04]  /*2fd0*/  LDL.LU R9, [R1+0x70] ;  /* 0x0000700001097983 */ /* 0x000f280000300800 */
[----:B------:R-:W4:Y:S01]  /*2fe0*/  LDL.LU R8, [R1+0x6c] ;  /* 0x00006c0001087983 */ /* 0x000f220000300800 */
[----:B------:R-:W-:-:S04]  /*2ff0*/  IABS R5, c[0x0][0x178] ;  /* 0x00005e0000057a13 */ /* 0x000fc80000000000 */
[C---:B--2---:R-:W-:Y:S02]  /*3000*/  ISETP.GT.U32.AND P3, PT, R5.reuse, R3, PT ;  /* 0x000000030500720c */ /* 0x044fe40003f64070 */
[C---:B------:R-:W-:Y:S02]  /*3010*/  ISETP.GT.U32.AND P2, PT, R5.reuse, R7, PT ;  /* 0x000000070500720c */ /* 0x040fe40003f44070 */
[C---:B------:R-:W-:Y:S02]  /*3020*/  ISETP.GT.U32.AND P0, PT, R5.reuse, R16, PT ;  /* 0x000000100500720c */ /* 0x040fe40003f04070 */
[----:B------:R-:W-:Y:S02]  /*3030*/  ISETP.GT.U32.AND P1, PT, R5, R15, PT ;  /* 0x0000000f0500720c */ /* 0x000fe40003f24070 */
[----:B------:R-:W-:-:S05]  /*3040*/  IABS R23, R4 ;  /* 0x0000000400177213 */ /* 0x000fca0000000000 */
[--C-:B------:R-:W-:Y:S02]  /*3050*/  @!P3 IMAD.IADD R3, R3, 0x1, -R5.reuse ;  /* 0x000000010303b824 */ /* 0x100fe400078e0a05 */
[----:B------:R-:W-:-:S03]  /*3060*/  @!P2 IMAD.IADD R7, R7, 0x1, -R5 ;  /* 0x000000010707a824 */ /* 0x000fc600078e0a05 */
[----:B------:R-:W-:Y:S01]  /*3070*/  ISETP.GT.U32.AND P3, PT, R5, R3, PT ;  /* 0x000000030500720c */ /* 0x000fe20003f64070 */
[----:B------:R-:W-:-:S04]  /*3080*/  IMAD.HI.U32 R6, R27, R23, RZ ;  /* 0x000000171b067227 */ /* 0x000fc800078e00ff */
[----:B------:R-:W-:Y:S02]  /*3090*/  IMAD R22, R29, R26, R22 ;  /* 0x0000001a1d167224 */ /* 0x000fe400078e0216 */
[--C-:B------:R-:W-:Y:S01]  /*30a0*/  @!P0 IMAD.IADD R16, R16, 0x1, -R5.reuse ;  /* 0x0000000110108824 */ /* 0x100fe200078e0a05 */
[----:B------:R-:W-:Y:S01]  /*30b0*/  ISETP.GT.U32.AND P0, PT, R5, R7, PT ;  /* 0x000000070500720c */ /* 0x000fe20003f04070 */
[----:B------:R-:W-:Y:S01]  /*30c0*/  @!P1 IMAD.IADD R15, R15, 0x1, -R5 ;  /* 0x000000010f0f9824 */ /* 0x000fe200078e0a05 */
[----:B------:R-:W-:Y:S01]  /*30d0*/  ISETP.GT.U32.AND P1, PT, R29, R22, PT ;  /* 0x000000161d00720c */ /* 0x000fe20003f24070 */
[----:B0-----:R-:W-:Y:S01]  /*30e0*/  IMAD.MOV R18, RZ, RZ, -R6 ;  /* 0x000000ffff127224 */ /* 0x001fe200078e0a06 */
[----:B------:R-:W-:Y:S01]  /*30f0*/  ISETP.GT.U32.AND P5, PT, R5, R16, PT ;  /* 0x000000100500720c */ /* 0x000fe20003fa4070 */
[----:B------:R-:W2:Y:S01]  /*3100*/  LDL.LU R6, [R1+0x68] ;  /* 0x0000680001067983 */ /* 0x000ea20000300800 */
[----:B------:R-:W-:Y:S01]  /*3110*/  IMAD.HI.U32 R4, R27, R24, RZ ;  /* 0x000000181b047227 */ /* 0x000fe200078e00ff */
[----:B------:R-:W-:-:S03]  /*3120*/  ISETP.GT.U32.AND P6, PT, R5, R15, PT ;  /* 0x0000000f0500720c */ /* 0x000fc60003fc4070 */
[--C-:B------:R-:W-:Y:S02]  /*3130*/  @!P3 IMAD.IADD R3, R3, 0x1, -R5.reuse ;  /* 0x000000010303b824 */ /* 0x100fe400078e0a05 */
[----:B------:R-:W-:Y:S02]  /*3140*/  IMAD.MOV R17, RZ, RZ, -R4 ;  /* 0x000000ffff117224 */ /* 0x000fe400078e0a04 */
[----:B------:R-:W-:Y:S01]  /*3150*/  IMAD.MOV.U32 R26, RZ, RZ, R0 ;  /* 0x000000ffff1a7224 */ /* 0x000fe200078e0000 */
[----:B------:R-:W2:Y:S01]  /*3160*/  LDL.LU R4, [R1+0x64] ;  /* 0x0000640001047983 */ /* 0x000ea20000300800 */
[----:B------:R-:W-:Y:S02]  /*3170*/  @!P0 IMAD.IADD R7, R7, 0x1, -R5 ;  /* 0x0000000107078824 */ /* 0x000fe400078e0a05 */
[----:B------:R-:W-:-:S04]  /*3180*/  IMAD.HI.U32 R0, R27, R25, RZ ;  /* 0x000000191b007227 */ /* 0x000fc800078e00ff */
[----:B------:R-:W-:Y:S02]  /*3190*/  @!P5 IMAD.IADD R16, R16, 0x1, -R5 ;  /* 0x000000011010d824 */ /* 0x000fe400078e0a05 */
[----:B------:R-:W-:Y:S02]  /*31a0*/  @!P1 IMAD.IADD R22, R22, 0x1, -R29 ;  /* 0x0000000116169824 */ /* 0x000fe400078e0a1d */
[----:B------:R-:W-:Y:S02]  /*31b0*/  IMAD.MOV R0, RZ, RZ, -R0 ;  /* 0x000000ffff007224 */ /* 0x000fe400078e0a00 */
[----:B------:R-:W-:Y:S02]  /*31c0*/  @!P6 IMAD.IADD R15, R15, 0x1, -R5 ;  /* 0x000000010f0fe824 */ /* 0x000fe400078e0a05 */
[----:B------:R-:W-:Y:S02]  /*31d0*/  IMAD R25, R29, R0, R25 ;  /* 0x000000001d197224 */ /* 0x000fe400078e0219 */
[----:B------:R-:W-:Y:S01]  /*31e0*/  IMAD.HI.U32 R0, R27, R26, RZ ;  /* 0x0000001a1b007227 */ /* 0x000fe200078e00ff */
[----:B------:R-:W-:Y:S03]  /*31f0*/  STL [R1+0x9c], R16 ;  /* 0x00009c1001007387 */ /* 0x000fe60000100800 */
[----:B------:R-:W-:Y:S01]  /*3200*/  IMAD.MOV R0, RZ, RZ, -R0 ;  /* 0x000000ffff007224 */ /* 0x000fe200078e0a00 */
[----:B------:R-:W-:Y:S03]  /*3210*/  STL [R1+0x98], R15 ;  /* 0x0000980f01007387 */ /* 0x000fe60000100800 */
[C---:B------:R-:W-:Y:S01]  /*3220*/  IMAD R26, R29.reuse, R0, R26 ;  /* 0x000000001d1a7224 */ /* 0x040fe200078e021a */
[----:B------:R-:W-:Y:S04]  /*3230*/  STL [R1+0x94], R7 ;  /* 0x0000940701007387 */ /* 0x000fe80000100800 */
[----:B------:R0:W-:Y:S04]  /*3240*/  STL [R1+0x90], R3 ;  /* 0x0000900301007387 */ /* 0x0001e80000100800 */
[----:B------:R-:W2:Y:S04]  /*3250*/  LDL.LU R0, [R1+0x60] ;  /* 0x0000600001007983 */ /* 0x000ea80000300800 */
[----:B0-----:R-:W2:Y:S04]  /*3260*/  LDL.LU R3, [R1+0x5c] ;  /* 0x00005c0001037983 */ /* 0x001ea80000300800 */
[----:B------:R-:W2:Y:S04]  /*3270*/  LDL.LU R5, [R1+0x58] ;  /* 0x0000580001057983 */ /* 0x000ea80000300800 */
[----:B------:R-:W2:Y:S04]  /*3280*/  LDL.LU R7, [R1+0x54] ;  /* 0x0000540001077983 */ /* 0x000ea80000300800 */
[----:B------:R-:W2:Y:S04]  /*3290*/  LDL.LU R21, [R1+0x50] ;  /* 0x0000500001157983 */ /* 0x000ea80000300800 */
[----:B------:R-:W2:Y:S01]  /*32a0*/  LDL.LU R20, [R1+0x4c] ;  /* 0x00004c0001147983 */ /* 0x000ea20000300800 */
[----:B------:R-:W-:-:S02]  /*32b0*/  IMAD R23, R29, R18, R23 ;  /* 0x000000121d177224 */ /* 0x000fc400078e0217 */
[C---:B------:R-:W-:Y:S01]  /*32c0*/  IMAD R24, R29.reuse, R17, R24 ;  /* 0x000000111d187224 */ /* 0x040fe200078e0218 */
[C---:B---3--:R-:W-:Y:S02]  /*32d0*/  ISETP.GT.U32.AND P4, PT, R29.reuse, R14, PT ;  /* 0x0000000e1d00720c */ /* 0x048fe40003f84070 */
[C---:B----4-:R-:W-:Y:S02]  /*32e0*/  ISETP.GT.U32.AND P2, PT, R29.reuse, R13, PT ;  /* 0x0000000d1d00720c */ /* 0x050fe40003f44070 */
[C---:B------:R-:W-:Y:S02]  /*32f0*/  ISETP.GT.U32.AND P5, PT, R29.reuse, R2, PT ;  /* 0x000000021d00720c */ /* 0x040fe40003fa4070 */
[C---:B------:R-:W-:Y:S02]  /*3300*/  ISETP.GT.U32.AND P3, PT, R29.reuse, R12, PT ;  /* 0x0000000c1d00720c */ /* 0x040fe40003f64070 */
[----:B------:R-:W-:-:S05]  /*3310*/  ISETP.GT.U32.AND P0, PT, R29, R11, PT ;  /* 0x0000000b1d00720c */ /* 0x000fca0003f04070 */
[--C-:B------:R-:W-:Y:S01]  /*3320*/  @!P4 IMAD.IADD R14, R14, 0x1, -R29.reuse ;  /* 0x000000010e0ec824 */ /* 0x100fe200078e0a1d */
[C---:B------:R-:W-:Y:S02]  /*3330*/  ISETP.GT.U32.AND P1, PT, R29.reuse, R10, PT ;  /* 0x0000000a1d00720c */ /* 0x040fe40003f24070 */
[C---:B------:R-:W-:Y:S02]  /*3340*/  ISETP.GT.U32.AND P6, PT, R29.reuse, R28, PT ;  /* 0x0000001c1d00720c */ /* 0x040fe40003fc4070 */
[C---:B------:R-:W-:Y:S01]  /*3350*/  ISETP.GT.U32.AND P4, PT, R29.reuse, R9, PT ;  /* 0x000000091d00720c */ /* 0x040fe20003f84070 */
[--C-:B------:R-:W-:Y:S01]  /*3360*/  @!P3 IMAD.IADD R12, R12, 0x1, -R29.reuse ;  /* 0x000000010c0cb824 */ /* 0x100fe200078e0a1d */
[----:B------:R-:W-:Y:S01]  /*3370*/  ISETP.GT.U32.AND P3, PT, R29, R22, PT ;  /* 0x000000161d00720c */ /* 0x000fe20003f64070 */
[--C-:B------:R-:W-:Y:S01]  /*3380*/  @!P2 IMAD.IADD R13, R13, 0x1, -R29.reuse ;  /* 0x000000010d0da824 */ /* 0x100fe200078e0a1d */
[----:B------:R-:W-:Y:S01]  /*3390*/  ISETP.GT.U32.AND P2, PT, R29, R8, PT ;  /* 0x000000081d00720c */ /* 0x000fe20003f44070 */
[--C-:B------:R-:W-:Y:S01]  /*33a0*/  @!P0 IMAD.IADD R11, R11, 0x1, -R29.reuse ;  /* 0x000000010b0b8824 */ /* 0x100fe200078e0a1d */
[----:B------:R-:W-:Y:S01]  /*33b0*/  ISETP.GT.U32.AND P0, PT, R29, R14, PT ;  /* 0x0000000e1d00720c */ /* 0x000fe20003f04070 */
[----:B------:R-:W-:-:S02]  /*33c0*/  @!P5 IMAD.IADD R2, R2, 0x1, -R29 ;  /* 0x000000010202d824 */ /* 0x000fc400078e0a1d */
[--C-:B------:R-:W-:Y:S01]  /*33d0*/  @!P1 IMAD.IADD R10, R10, 0x1, -R29.reuse ;  /* 0x000000010a0a9824 */ /* 0x100fe200078e0a1d */
[----:B------:R-:W-:Y:S01]  /*33e0*/  ISETP.GT.U32.AND P1, PT, R29, R13, PT ;  /* 0x0000000d1d00720c */ /* 0x000fe20003f24070 */
[--C-:B------:R-:W-:Y:S02]  /*33f0*/  @!P6 IMAD.IADD R28, R28, 0x1, -R29.reuse ;  /* 0x000000011c1ce824 */ /* 0x100fe400078e0a1d */
[--C-:B------:R-:W-:Y:S01]  /*3400*/  @!P4 IMAD.IADD R9, R9, 0x1, -R29.reuse ;  /* 0x000000010909c824 */ /* 0x100fe200078e0a1d */
[C---:B------:R-:W-:Y:S01]  /*3410*/  ISETP.GT.U32.AND P4, PT, R29.reuse, R2, PT ;  /* 0x000000021d00720c */ /* 0x040fe20003f84070 */
[--C-:B------:R-:W-:Y:S02]  /*3420*/  @!P3 IMAD.IADD R22, R22, 0x1, -R29.reuse ;  /* 0x000000011616b824 */ /* 0x100fe400078e0a1d */
[--C-:B------:R-:W-:Y:S01]  /*3430*/  @!P2 IMAD.IADD R8, R8, 0x1, -R29.reuse ;  /* 0x000000010808a824 */ /* 0x100fe200078e0a1d */
[----:B------:R-:W-:Y:S01]  /*3440*/  ISETP.GT.U32.AND P2, PT, R29, R28, PT ;  /* 0x0000001c1d00720c */ /* 0x000fe20003f44070 */
[--C-:B------:R-:W-:Y:S01]  /*3450*/  @!P0 IMAD.IADD R14, R14, 0x1, -R29.reuse ;  /* 0x000000010e0e8824 */ /* 0x100fe200078e0a1d */
[----:B------:R0:W-:Y:S03]  /*3460*/  STL [R1+0x1fcc], R22 ;  /* 0x001fcc1601007387 */ /* 0x0001e60000100800 */
[--C-:B------:R-:W-:Y:S01]  /*3470*/  @!P1 IMAD.IADD R13, R13, 0x1, -R29.reuse ;  /* 0x000000010d0d9824 */ /* 0x100fe200078e0a1d */
[----:B0-----:R-:W3:Y:S04]  /*3480*/  LDL R22, [R1+0x1dec] ;  /* 0x001dec0001167983 */ /* 0x001ee80000100800 */
[----:B------:R-:W4:Y:S01]  /*3490*/  LDL.LU R19, [R1+0x48] ;  /* 0x0000480001137983 */ /* 0x000f220000300800 */
[----:B------:R-:W-:-:S03]  /*34a0*/  @!P4 IMAD.IADD R2, R2, 0x1, -R29 ;  /* 0x000000010202c824 */ /* 0x000fc600078e0a1d */
[----:B------:R0:W-:Y:S04]  /*34b0*/  STL [R1+0x8c], R14 ;  /* 0x00008c0e01007387 */ /* 0x0001e80000100800 */
[----:B------:R-:W3:Y:S04]  /*34c0*/  LDL.LU R18, [R1+0x44] ;  /* 0x0000440001127983 */ /* 0x000ee80000300800 */
[----:B------:R-:W3:Y:S01]  /*34d0*/  LDL.LU R17, [R1+0x40] ;  /* 0x0000400001117983 */ /* 0x000ee20000300800 */
[----:B------:R-:W-:-:S03]  /*34e0*/  @!P2 IMAD.IADD R28, R28, 0x1, -R29 ;  /* 0x000000011c1ca824 */ /* 0x000fc600078e0a1d */
[----:B------:R-:W-:Y:S04]  /*34f0*/  STL [R1+0x88], R13 ;  /* 0x0000880d01007387 */ /* 0x000fe80000100800 */
[----:B------:R-:W3:Y:S04]  /*3500*/  LDL.LU R16, [R1+0x3c] ;  /* 0x00003c0001107983 */ /* 0x000ee80000300800 */
[----:B------:R-:W3:Y:S04]  /*3510*/  LDL.LU R15, [R1+0x38] ;  /* 0x00003800010f7983 */ /* 0x000ee80000300800 */
[----:B------:R-:W-:Y:S04]  /*3520*/  STL [R1+0x84], R2 ;  /* 0x0000840201007387 */ /* 0x000fe80000100800 */
[----:B0-----:R-:W3:Y:S04]  /*3530*/  LDL.LU R14, [R1+0x34] ;  /* 0x00003400010e7983 */ /* 0x001ee80000300800 */
[----:B------:R0:W-:Y:S04]  /*3540*/  STL [R1+0x80], R28 ;  /* 0x0000801c01007387 */ /* 0x0001e80000100800 */
[----:B0-----:R-:W3:Y:S01]  /*3550*/  LDL.LU R28, [R1+0x30] ;  /* 0x00003000011c7983 */ /* 0x001ee20000300800 */
[----:B--2---:R-:W-:-:S02]  /*3560*/  ISETP.GT.U32.AND P5, PT, R29, R6, PT ;  /* 0x000000061d00720c */ /* 0x004fc40003fa4070 */
[C---:B------:R-:W-:Y:S02]  /*3570*/  ISETP.GT.U32.AND P6, PT, R29.reuse, R4, PT ;  /* 0x000000041d00720c */ /* 0x040fe40003fc4070 */
[C---:B------:R-:W-:Y:S02]  /*3580*/  ISETP.GT.U32.AND P3, PT, R29.reuse, R11, PT ;  /* 0x0000000b1d00720c */ /* 0x040fe40003f64070 */
[----:B------:R-:W-:-:S07]  /*3590*/  ISETP.GT.U32.AND P0, PT, R29, R10, PT ;  /* 0x0000000a1d00720c */ /* 0x000fce0003f04070 */
[--C-:B------:R-:W-:Y:S01]  /*35a0*/  @!P5 IMAD.IADD R6, R6, 0x1, -R29.reuse ;  /* 0x000000010606d824 */ /* 0x100fe200078e0a1d */
[C---:B------:R-:W-:Y:S01]  /*35b0*/  ISETP.GT.U32.AND P5, PT, R29.reuse, R12, PT ;  /* 0x0000000c1d00720c */ /* 0x040fe20003fa4070 */
[--C-:B------:R-:W-:Y:S01]  /*35c0*/  @!P6 IMAD.IADD R4, R4, 0x1, -R29.reuse ;  /* 0x000000010404e824 */ /* 0x100fe200078e0a1d */
[C---:B------:R-:W-:Y:S02]  /*35d0*/  ISETP.GT.U32.AND P1, PT, R29.reuse, R9, PT ;  /* 0x000000091d00720c */ /* 0x040fe40003f24070 */
[C---:B------:R-:W-:Y:S02]  /*35e0*/  ISETP.GT.U32.AND P4, PT, R29.reuse, R8, PT ;  /* 0x000000081d00720c */ /* 0x040fe40003f84070 */
[C---:B------:R-:W-:Y:S02]  /*35f0*/  ISETP.GT.U32.AND P2, PT, R29.reuse, R6, PT ;  /* 0x000000061d00720c */ /* 0x040fe40003f44070 */
[----:B------:R-:W-:Y:S01]  /*3600*/  ISETP.GT.U32.AND P6, PT, R29, R4, PT ;  /* 0x000000041d00720c */ /* 0x000fe20003fc4070 */
[----:B------:R-:W-:Y:S01]  /*3610*/  @!P3 IMAD.IADD R11, R11, 0x1, -R29 ;  /* 0x000000010b0bb824 */ /* 0x000fe200078e0a1d */
[----:B------:R-:W-:-:S03]  /*3620*/  ISETP.GT.U32.AND P3, PT, R29, R3, PT ;  /* 0x000000031d00720c */ /* 0x000fc60003f64070 */
[--C-:B------:R-:W-:Y:S01]  /*3630*/  @!P5 IMAD.IADD R12, R12, 0x1, -R29.reuse ;  /* 0x000000010c0cd824 */ /* 0x100fe200078e0a1d */
[C---:B------:R-:W-:Y:S01]  /*3640*/  ISETP.GT.U32.AND P5, PT, R29.reuse, R0, PT ;  /* 0x000000001d00720c */ /* 0x040fe20003fa4070 */
[--C-:B------:R-:W-:Y:S01]  /*3650*/  @!P0 IMAD.IADD R10, R10, 0x1, -R29.reuse ;  /* 0x000000010a0a8824 */ /* 0x100fe200078e0a1d */
[----:B------:R-:W-:Y:S01]  /*3660*/  ISETP.GT.U32.AND P0, PT, R29, R5, PT ;  /* 0x000000051d00720c */ /* 0x000fe20003f04070 */
[--C-:B------:R-:W-:Y:S01]  /*3670*/  @!P1 IMAD.IADD R9, R9, 0x1, -R29.reuse ;  /* 0x0000000109099824 */ /* 0x100fe200078e0a1d */
[C---:B------:R-:W-:Y:S01]  /*3680*/  ISETP.GT.U32.AND P1, PT, R29.reuse, R7, PT ;  /* 0x000000071d00720c */ /* 0x040fe20003f24070 */
[--C-:B------:R-:W-:Y:S01]  /*3690*/  @!P4 IMAD.IADD R8, R8, 0x1, -R29.reuse ;  /* 0x000000010808c824 */ /* 0x100fe200078e0a1d */
[C---:B------:R-:W-:Y:S01]  /*36a0*/  ISETP.GT.U32.AND P4, PT, R29.reuse, R21, PT ;  /* 0x000000151d00720c */ /* 0x040fe20003f84070 */
[--C-:B------:R-:W-:Y:S01]  /*36b0*/  @!P2 IMAD.IADD R6, R6, 0x1, -R29.reuse ;  /* 0x000000010606a824 */ /* 0x100fe200078e0a1d */
[----:B------:R-:W-:Y:S01]  /*36c0*/  ISETP.GT.U32.AND P2, PT, R29, R20, PT ;  /* 0x000000141d00720c */ /* 0x000fe20003f44070 */
[----:B------:R-:W-:-:S02]  /*36d0*/  @!P6 IMAD.IADD R4, R4, 0x1, -R29 ;  /* 0x000000010404e824 */ /* 0x000fc400078e0a1d */
[--C-:B------:R-:W-:Y:S02]  /*36e0*/  @!P3 IMAD.IADD R3, R3, 0x1, -R29.reuse ;  /* 0x000000010303b824 */ /* 0x100fe400078e0a1d */
[--C-:B------:R-:W-:Y:S02]  /*36f0*/  @!P5 IMAD.IADD R0, R0, 0x1, -R29.reuse ;  /* 0x000000010000d824 */ /* 0x100fe400078e0a1d */
[--C-:B------:R-:W-:Y:S02]  /*3700*/  @!P0 IMAD.IADD R5, R5, 0x1, -R29.reuse ;  /* 0x0000000105058824 */ /* 0x100fe400078e0a1d */
[--C-:B------:R-:W-:Y:S02]  /*3710*/  @!P1 IMAD.IADD R7, R7, 0x1, -R29.reuse ;  /* 0x0000000107079824 */ /* 0x100fe400078e0a1d */
[--C-:B------:R-:W-:Y:S02]  /*3720*/  @!P4 IMAD.IADD R21, R21, 0x1, -R29.reuse ;  /* 0x000000011515c824 */ /* 0x100fe400078e0a1d */
[----:B------:R-:W-:Y:S01]  /*3730*/  @!P2 IMAD.IADD R20, R20, 0x1, -R29 ;  /* 0x000000011414a824 */ /* 0x000fe200078e0a1d */
[----:B------:R0:W-:Y:S04]  /*3740*/  STL [R1+0x7c], R12 ;  /* 0x00007c0c01007387 */ /* 0x0001e80000100800 */
[----:B------:R1:W-:Y:S04]  /*3750*/  STL [R1+0x78], R11 ;  /* 0x0000780b01007387 */ /* 0x0003e80000100800 */
[----:B------:R2:W-:Y:S04]  /*3760*/  STL [R1+0x74], R10 ;  /* 0x0000740a01007387 */ /* 0x0005e80000100800 */
[----:B------:R0:W-:Y:S04]  /*3770*/  STL [R1+0x70], R9 ;  /* 0x0000700901007387 */ /* 0x0001e80000100800 */
[----:B------:R0:W-:Y:S04]  /*3780*/  STL [R1+0x6c], R8 ;  /* 0x00006c0801007387 */ /* 0x0001e80000100800 */
[----:B------:R-:W3:Y:S04]  /*3790*/  LDL.LU R13, [R1+0x2c] ;  /* 0x00002c00010d7983 */ /* 0x000ee80000300800 */
[----:B------:R2:W-:Y:S04]  /*37a0*/  STL [R1+0x68], R6 ;  /* 0x0000680601007387 */ /* 0x0005e80000100800 */
[----:B0-----:R-:W3:Y:S04]  /*37b0*/  LDL.LU R12, [R1+0x28] ;  /* 0x00002800010c7983 */ /* 0x001ee80000300800 */
[----:B-1----:R-:W3:Y:S04]  /*37c0*/  LDL.LU R11, [R1+0x24] ;  /* 0x00002400010b7983 */ /* 0x002ee80000300800 */
[----:B------:R-:W-:Y:S04]  /*37d0*/  STL [R1+0x64], R4 ;  /* 0x0000640401007387 */ /* 0x000fe80000100800 */
[----:B--2---:R-:W2:Y:S04]  /*37e0*/  LDL.LU R10, [R1+0x20] ;  /* 0x00002000010a7983 */ /* 0x004ea80000300800 */
[----:B------:R-:W2:Y:S04]  /*37f0*/  LDL.LU R9, [R1+0x1c] ;  /* 0x00001c0001097983 */ /* 0x000ea80000300800 */
[----:B------:R-:W2:Y:S01]  /*3800*/  LDL.LU R8, [R1+0x18] ;  /* 0x0000180001087983 */ /* 0x000ea20000300800 */
[----:B----4-:R-:W-:-:S02]  /*3810*/  ISETP.GT.U32.AND P6, PT, R29, R19, PT ;  /* 0x000000131d00720c */ /* 0x010fc40003fc4070 */
[C---:B---3--:R-:W-:Y:S02]  /*3820*/  ISETP.GT.U32.AND P5, PT, R29.reuse, R18, PT ;  /* 0x000000121d00720c */ /* 0x048fe40003fa4070 */
[----:B------:R-:W-:-:S09]  /*3830*/  ISETP.GT.U32.AND P3, PT, R29, R17, PT ;  /* 0x000000111d00720c */ /* 0x000fd20003f64070 */
[--C-:B------:R-:W-:Y:S01]  /*3840*/  @!P6 IMAD.IADD R19, R19, 0x1, -R29.reuse ;  /* 0x000000011313e824 */ /* 0x100fe200078e0a1d */
[C---:B------:R-:W-:Y:S02]  /*3850*/  ISETP.GT.U32.AND P0, PT, R29.reuse, R16, PT ;  /* 0x000000101d00720c */ /* 0x040fe40003f04070 */
[C---:B------:R-:W-:Y:S01]  /*3860*/  ISETP.GT.U32.AND P1, PT, R29.reuse, R15, PT ;  /* 0x0000000f1d00720c */ /* 0x040fe20003f24070 */
[--C-:B------:R-:W-:Y:S01]  /*3870*/  @!P5 IMAD.IADD R18, R18, 0x1, -R29.reuse ;  /* 0x000000011212d824 */ /* 0x100fe200078e0a1d */
[C---:B------:R-:W-:Y:S02]  /*3880*/  ISETP.GT.U32.AND P6, PT, R29.reuse, R0, PT ;  /* 0x000000001d00720c */ /* 0x040fe40003fc4070 */
[----:B------:R-:W-:Y:S01]  /*3890*/  ISETP.GT.U32.AND P4, PT, R29, R14, PT ;  /* 0x0000000e1d00720c */ /* 0x000fe20003f84070 */
[----:B------:R-:W-:Y:S01]  /*38a0*/  @!P3 IMAD.IADD R17, R17, 0x1, -R29 ;  /* 0x000000011111b824 */ /* 0x000fe200078e0a1d */
[----:B------:R-:W-:-:S05]  /*38b0*/  ISETP.GT.U32.AND P5, PT, R29, R3, PT ;  /* 0x000000031d00720c */ /* 0x000fca0003fa4070 */
[--C-:B------:R-:W-:Y:S01]  /*38c0*/  @!P0 IMAD.IADD R16, R16, 0x1, -R29.reuse ;  /* 0x0000000110108824 */ /* 0x100fe200078e0a1d */
[----:B------:R-:W-:Y:S01]  /*38d0*/  ISETP.GT.U32.AND P3, PT, R29, R5, PT ;  /* 0x000000051d00720c */ /* 0x000fe20003f64070 */
[--C-:B------:R-:W-:Y:S01]  /*38e0*/  @!P1 IMAD.IADD R15, R15, 0x1, -R29.reuse ;  /* 0x000000010f0f9824 */ /* 0x100fe200078e0a1d */
[C---:B------:R-:W-:Y:S02]  /*38f0*/  ISETP.GT.U32.AND P0, PT, R29.reuse, R7, PT ;  /* 0x000000071d00720c */ /* 0x040fe40003f04070 */
[C---:B------:R-:W-:Y:S01]  /*3900*/  ISETP.GT.U32.AND P2, PT, R29.reuse, R28, PT ;  /* 0x0000001c1d00720c */ /* 0x040fe20003f44070 */
[--C-:B------:R-:W-:Y:S01]  /*3910*/  @!P4 IMAD.IADD R14, R14, 0x1, -R29.reuse ;  /* 0x000000010e0ec824 */ /* 0x100fe200078e0a1d */
[C---:B------:R-:W-:Y:S02]  /*3920*/  ISETP.GT.U32.AND P1, PT, R29.reuse, R21, PT ;  /* 0x000000151d00720c */ /* 0x040fe40003f24070 */
[----:B------:R-:W-:Y:S01]  /*3930*/  ISETP.GT.U32.AND P4, PT, R29, R20, PT ;  /* 0x000000141d00720c */ /* 0x000fe20003f84070 */
[--C-:B------:R-:W-:Y:S01]  /*3940*/  @!P6 IMAD.IADD R0, R0, 0x1, -R29.reuse ;  /* 0x000000010000e824 */ /* 0x100fe200078e0a1d */
[----:B------:R-:W-:Y:S01]  /*3950*/  IABS R2, R22 ;  /* 0x0000001600027213 */ /* 0x000fe20000000000 */
[--C-:B------:R-:W-:Y:S01]  /*3960*/  @!P5 IMAD.IADD R3, R3, 0x1, -R29.reuse ;  /* 0x000000010303d824 */ /* 0x100fe200078e0a1d */
[----:B------:R-:W-:Y:S01]  /*3970*/  ISETP.GT.U32.AND P5, PT, R29, R18, PT ;  /* 0x000000121d00720c */ /* 0x000fe20003fa4070 */
[----:B------:R-:W-:-:S04]  /*3980*/  @!P3 IMAD.IADD R5, R5, 0x1, -R29 ;  /* 0x000000010505b824 */ /* 0x000fc800078e0a1d */
[--C-:B------:R-:W-:Y:S01]  /*3990*/  @!P2 IMAD.IADD R28, R28, 0x1, -R29.reuse ;  /* 0x000000011c1ca824 */ /* 0x100fe200078e0a1d */
[C---:B------:R-:W-:Y:S01]  /*39a0*/  ISETP.GT.U32.AND P2, PT, R29.reuse, R19, PT ;  /* 0x000000131d00720c */ /* 0x040fe20003f44070 */
[----:B------:R0:W-:Y:S01]  /*39b0*/  STL [R1+0x60], R0 ;  /* 0x0000600001007387 */ /* 0x0001e20000100800 */
[----:B------:R-:W-:Y:S01]  /*39c0*/  ISETP.GT.U32.AND P3, PT, R29, R17, PT ;  /* 0x000000111d00720c */ /* 0x000fe20003f64070 */
[----:B------:R-:W-:Y:S02]  /*39d0*/  IMAD.MOV.U32 R6, RZ, RZ, R2 ;  /* 0x000000ffff067224 */ /* 0x000fe400078e0002 */
[--C-:B------:R-:W-:Y:S01]  /*39e0*/  @!P0 IMAD.IADD R7, R7, 0x1, -R29.reuse ;  /* 0x0000000107078824 */ /* 0x100fe200078e0a1d */
[----:B------:R-:W-:Y:S01]  /*39f0*/  ISETP.GT.U32.AND P0, PT, R29, R16, PT ;  /* 0x000000101d00720c */ /* 0x000fe20003f04070 */
[--C-:B------:R-:W-:Y:S01]  /*3a00*/  @!P1 IMAD.IADD R21, R21, 0x1, -R29.reuse ;  /* 0x0000000115159824 */ /* 0x100fe200078e0a1d */
[----:B------:R-:W-:Y:S01]  /*3a10*/  ISETP.GT.U32.AND P1, PT, R29, R15, PT ;  /* 0x0000000f1d00720c */ /* 0x000fe20003f24070 */
[----:B0-----:R-:W3:Y:S01]  /*3a20*/  LDL.LU R0, [R1+0x14] ;  /* 0x0000140001007983 */ /* 0x001ee20000300800 */
[----:B------:R-:W-:-:S03]  /*3a30*/  @!P4 IMAD.IADD R20, R20, 0x1, -R29 ;  /* 0x000000011414c824 */ /* 0x000fc600078e0a1d */
[----:B------:R-:W4:Y:S01]  /*3a40*/  LDL.LU R2, [R1+0x10] ;  /* 0x0000100001027983 */ /* 0x000f220000300800 */
[----:B------:R-:W-:-:S03]  /*3a50*/  ISETP.GT.U32.AND P4, PT, R29, R14, PT ;  /* 0x0000000e1d00720c */ /* 0x000fc60003f84070 */
[----:B------:R0:W-:Y:S01]  /*3a60*/  STL [R1+0x5c], R3 ;  /* 0x00005c0301007387 */ /* 0x0001e20000100800 */
[----:B------:R-:W-:Y:S01]  /*3a70*/  ISETP.GT.U32.AND P6, PT, R29, R28, PT ;  /* 0x0000001c1d00720c */ /* 0x000fe20003fc4070 */
[--C-:B------:R-:W-:Y:S02]  /*3a80*/  @!P2 IMAD.IADD R19, R19, 0x1, -R29.reuse ;  /* 0x000000011313a824 */ /* 0x100fe400078e0a1d */
[----:B0-----:R-:W4:Y:S04]  /*3a90*/  LDL.LU R3, [R1+0xc] ;  /* 0x00000c0001037983 */ /* 0x001f280000300800 */
[----:B------:R-:W4:Y:S04]  /*3aa0*/  LDL.LU R4, [R1+0x8] ;  /* 0x0000080001047983 */ /* 0x000f280000300800 */
[----:B------:R0:W-:Y:S01]  /*3ab0*/  STL [R1+0x58], R5 ;  /* 0x0000580501007387 */ /* 0x0001e20000100800 */
[----:B------:R-:W-:-:S02]  /*3ac0*/  @!P5 IMAD.IADD R18, R18, 0x1, -R29 ;  /* 0x000000011212d824 */ /* 0x000fc400078e0a1d */
[--C-:B------:R-:W-:Y:S01]  /*3ad0*/  @!P3 IMAD.IADD R17, R17, 0x1, -R29.reuse ;  /* 0x000000011111b824 */ /* 0x100fe200078e0a1d */
[----:B0-----:R-:W4:Y:S04]  /*3ae0*/  LDL.LU R5, [R1+0x4] ;  /* 0x0000040001057983 */ /* 0x001f280000300800 */
[----:B------:R0:W-:Y:S01]  /*3af0*/  STL [R1+0x54], R7 ;  /* 0x0000540701007387 */ /* 0x0001e20000100800 */
[----:B------:R-:W-:-:S03]  /*3b00*/  @!P0 IMAD.IADD R16, R16, 0x1, -R29 ;  /* 0x0000000110108824 */ /* 0x000fc600078e0a1d */
[----:B0-----:R-:W4:Y:S04]  /*3b10*/  LDL R7, [R1] ;  /* 0x0000000001077983 */ /* 0x001f280000100800 */
[----:B------:R0:W-:Y:S01]  /*3b20*/  STL [R1+0x50], R21 ;  /* 0x0000501501007387 */ /* 0x0001e20000100800 */
[----:B------:R-:W-:-:S03]  /*3b30*/  @!P1 IMAD.IADD R15, R15, 0x1, -R29 ;  /* 0x000000010f0f9824 */ /* 0x000fc600078e0a1d */
[----:B0-----:R-:W4:Y:S04]  /*3b40*/  LDL.LU R21, [R1+0x2058] ;  /* 0x0020580001157983 */ /* 0x001f280000300800 */
[----:B------:R0:W-:Y:S01]  /*3b50*/  STL [R1+0x4c], R20 ;  /* 0x00004c1401007387 */ /* 0x0001e20000100800 */
[----:B------:R-:W-:-:S03]  /*3b60*/  @!P4 IMAD.IADD R14, R14, 0x1, -R29 ;  /* 0x000000010e0ec824 */ /* 0x000fc600078e0a1d */
[----:B0-----:R-:W4:Y:S04]  /*3b70*/  LDL.LU R20, [R1+0x2054] ;  /* 0x0020540001147983 */ /* 0x001f280000300800 */
[----:B------:R0:W-:Y:S01]  /*3b80*/  STL [R1+0x48], R19 ;  /* 0x0000481301007387 */ /* 0x0001e20000100800 */
[----:B------:R-:W-:-:S03]  /*3b90*/  @!P6 IMAD.IADD R28, R28, 0x1, -R29 ;  /* 0x000000011c1ce824 */ /* 0x000fc600078e0a1d */
[----:B0-----:R-:W4:Y:S04]  /*3ba0*/  LDL.LU R19, [R1+0x2050] ;  /* 0x0020500001137983 */ /* 0x001f280000300800 */
[----:B------:R0:W-:Y:S04]  /*3bb0*/  STL [R1+0x44], R18 ;  /* 0x0000441201007387 */ /* 0x0001e80000100800 */
        /* <DEDUP_REMOVED lines=10> */
[----:B0-----:R-:W4:Y:S01]  /*3c60*/  LDL.LU R28, [R1+0x2038] ;  /* 0x00203800011c7983 */ /* 0x001f220000300800 */
[----:B------:R-:W-:-:S02]  /*3c70*/  ISETP.GT.U32.AND P2, PT, R29, R13, PT ;  /* 0x0000000d1d00720c */ /* 0x000fc40003f44070 */
[C---:B------:R-:W-:Y:S02]  /*3c80*/  ISETP.GT.U32.AND P5, PT, R29.reuse, R12, PT ;  /* 0x0000000c1d00720c */ /* 0x040fe40003fa4070 */
[C---:B--2---:R-:W-:Y:S02]  /*3c90*/  ISETP.GT.U32.AND P1, PT, R29.reuse, R9, PT ;  /* 0x000000091d00720c */ /* 0x044fe40003f24070 */
[C---:B------:R-:W-:Y:S02]  /*3ca0*/  ISETP.GT.U32.AND P3, PT, R29.reuse, R11, PT ;  /* 0x0000000b1d00720c */ /* 0x040fe40003f64070 */
[C---:B------:R-:W-:Y:S02]  /*3cb0*/  ISETP.GT.U32.AND P0, PT, R29.reuse, R10, PT ;  /* 0x0000000a1d00720c */ /* 0x040fe40003f04070 */
[----:B------:R-:W-:-:S03]  /*3cc0*/  ISETP.GT.U32.AND P4, PT, R29, R8, PT ;  /* 0x000000081d00720c */ /* 0x000fc60003f84070 */
[--C-:B------:R-:W-:Y:S02]  /*3cd0*/  @!P2 IMAD.IADD R13, R13, 0x1, -R29.reuse ;  /* 0x000000010d0da824 */ /* 0x100fe400078e0a1d */
[--C-:B------:R-:W-:Y:S02]  /*3ce0*/  @!P5 IMAD.IADD R12, R12, 0x1, -R29.reuse ;  /* 0x000000010c0cd824 */ /* 0x100fe400078e0a1d */
[--C-:B------:R-:W-:Y:S02]  /*3cf0*/  @!P1 IMAD.IADD R9, R9, 0x1, -R29.reuse ;  /* 0x0000000109099824 */ /* 0x100fe400078e0a1d */
[--C-:B------:R-:W-:Y:S02]  /*3d00*/  @!P3 IMAD.IADD R11, R11, 0x1, -R29.reuse ;  /* 0x000000010b0bb824 */ /* 0x100fe400078e0a1d */
[--C-:B------:R-:W-:Y:S02]  /*3d10*/  @!P0 IMAD.IADD R10, R10, 0x1, -R29.reuse ;  /* 0x000000010a0a8824 */ /* 0x100fe400078e0a1d */
[----:B------:R-:W-:-:S02]  /*3d20*/  @!P4 IMAD.IADD R8, R8, 0x1, -R29 ;  /* 0x000000010808c824 */ /* 0x000fc400078e0a1d */
[----:B------:R-:W-:-:S04]  /*3d30*/  IMAD.HI.U32 R27, R27, R6, RZ ;  /* 0x000000061b1b7227 */ /* 0x000fc800078e00ff */
[----:B------:R-:W-:-:S04]  /*3d40*/  IMAD.MOV R27, RZ, RZ, -R27 ;  /* 0x000000ffff1b7224 */ /* 0x000fc800078e0a1b */
[C---:B------:R-:W-:Y:S01]  /*3d50*/  IMAD R27, R29.reuse, R27, R6 ;  /* 0x0000001b1d1b7224 */ /* 0x040fe200078e0206 */
[C---:B---3--:R-:W-:Y:S02]  /*3d60*/  ISETP.GT.U32.AND P6, PT, R29.reuse, R0, PT ;  /* 0x000000001d00720c */ /* 0x048fe40003fc4070 */
[C---:B----4-:R-:W-:Y:S02]  /*3d70*/  ISETP.GT.U32.AND P2, PT, R29.reuse, R2, PT ;  /* 0x000000021d00720c */ /* 0x050fe40003f44070 */
[C---:B------:R-:W-:Y:S02]  /*3d80*/  ISETP.GT.U32.AND P5, PT, R29.reuse, R3, PT ;  /* 0x000000031d00720c */ /* 0x040fe40003fa4070 */
[----:B------:R-:W-:-:S07]  /*3d90*/  ISETP.GT.U32.AND P3, PT, R29, R4, PT ;  /* 0x000000041d00720c */ /* 0x000fce0003f64070 */
[--C-:B------:R-:W-:Y:S01]  /*3da0*/  @!P6 IMAD.IADD R0, R0, 0x1, -R29.reuse ;  /* 0x000000010000e824 */ /* 0x100fe200078e0a1d */
[C---:B------:R-:W-:Y:S01]  /*3db0*/  ISETP.GT.U32.AND P6, PT, R29.reuse, R13, PT ;  /* 0x0000000d1d00720c */ /* 0x040fe20003fc4070 */
[--C-:B------:R-:W-:Y:S01]  /*3dc0*/  @!P2 IMAD.IADD R2, R2, 0x1, -R29.reuse ;  /* 0x000000010202a824 */ /* 0x100fe200078e0a1d */
[C---:B------:R-:W-:Y:S02]  /*3dd0*/  ISETP.GT.U32.AND P2, PT, R29.reuse, R12, PT ;  /* 0x0000000c1d00720c */ /* 0x040fe40003f44070 */
[----:B------:R-:W-:Y:S01]  /*3de0*/  ISETP.GT.U32.AND P0, PT, R29, R5, PT ;  /* 0x000000051d00720c */ /* 0x000fe20003f04070 */
[--C-:B------:R-:W-:Y:S01]  /*3df0*/  @!P5 IMAD.IADD R3, R3, 0x1, -R29.reuse ;  /* 0x000000010303d824 */ /* 0x100fe200078e0a1d */
[C---:B------:R-:W-:Y:S01]  /*3e00*/  ISETP.GT.U32.AND P1, PT, R29.reuse, R7, PT ;  /* 0x000000071d00720c */ /* 0x040fe20003f24070 */
[----:B------:R-:W-:Y:S01]  /*3e10*/  @!P3 IMAD.IADD R4, R4, 0x1, -R29 ;  /* 0x000000010404b824 */ /* 0x000fe200078e0a1d */
[----:B------:R-:W-:-:S09]  /*3e20*/  ISETP.GT.U32.AND P5, PT, R29, R11, PT ;  /* 0x0000000b1d00720c */ /* 0x000fd20003fa4070 */
[--C-:B------:R-:W-:Y:S01]  /*3e30*/  @!P0 IMAD.IADD R5, R5, 0x1, -R29.reuse ;  /* 0x0000000105058824 */ /* 0x100fe200078e0a1d */
[C---:B------:R-:W-:Y:S02]  /*3e40*/  ISETP.GT.U32.AND P3, PT, R29.reuse, R10, PT ;  /* 0x0000000a1d00720c */ /* 0x040fe40003f64070 */
[----:B------:R-:W-:Y:S01]  /*3e50*/  ISETP.GT.U32.AND P0, PT, R29, R9, PT ;  /* 0x000000091d00720c */ /* 0x000fe20003f04070 */
[----:B------:R-:W-:-:S05]  /*3e60*/  @!P1 IMAD.IADD R7, R7, 0x1, -R29 ;  /* 0x0000000107079824 */ /* 0x000fca00078e0a1d */
[----:B------:R-:W-:Y:S01]  /*3e70*/  @!P1 STL [R1], R7 ;  /* 0x0000000701009387 */ /* 0x000fe20000100800 */
[----:B------:R-:W-:Y:S01]  /*3e80*/  ISETP.GT.U32.AND P1, PT, R29, R8, PT ;  /* 0x000000081d00720c */ /* 0x000fe20003f24070 */
[--C-:B------:R-:W-:Y:S02]  /*3e90*/  @!P6 IMAD.IADD R13, R13, 0x1, -R29.reuse ;  /* 0x000000010d0de824 */ /* 0x100fe400078e0a1d */
[--C-:B------:R-:W-:Y:S01]  /*3ea0*/  @!P2 IMAD.IADD R12, R12, 0x1, -R29.reuse ;  /* 0x000000010c0ca824 */ /* 0x100fe200078e0a1d */
[----:B------:R-:W-:Y:S01]  /*3eb0*/  ISETP.GT.U32.AND P2, PT, R29, R2, PT ;  /* 0x000000021d00720c */ /* 0x000fe20003f44070 */
[--C-:B------:R-:W-:Y:S01]  /*3ec0*/  @!P5 IMAD.IADD R11, R11, 0x1, -R29.reuse ;  /* 0x000000010b0bd824 */ /* 0x100fe200078e0a1d */
[----:B------:R0:W-:Y:S01]  /*3ed0*/  STL [R1+0x2c], R13 ;  /* 0x00002c0d01007387 */ /* 0x0001e20000100800 */
[--C-:B------:R-:W-:Y:S01]  /*3ee0*/  @!P3 IMAD.IADD R10, R10, 0x1, -R29.reuse ;  /* 0x000000010a0ab824 */ /* 0x100fe200078e0a1d */
[----:B------:R-:W-:Y:S01]  /*3ef0*/  ISETP.GT.U32.AND P6, PT, R29, R3, PT ;  /* 0x000000031d00720c */ /* 0x000fe20003fc4070 */
[--C-:B------:R-:W-:Y:S01]  /*3f00*/  @!P0 IMAD.IADD R9, R9, 0x1, -R29.reuse ;  /* 0x0000000109098824 */ /* 0x100fe200078e0a1d */
[----:B------:R-:W-:Y:S01]  /*3f10*/  ISETP.GT.U32.AND P5, PT, R29, R4, PT ;  /* 0x000000041d00720c */ /* 0x000fe20003fa4070 */
[----:B0-----:R-:W2:Y:S02]  /*3f20*/  LDL.LU R13, [R1+0x2034] ;  /* 0x00203400010d7983 */ /* 0x001ea40000300800 */
[----:B------:R-:W-:-:S02]  /*3f30*/  @!P1 IMAD.IADD R8, R8, 0x1, -R29 ;  /* 0x0000000108089824 */ /* 0x000fc400078e0a1d */
[----:B------:R0:W-:Y:S01]  /*3f40*/  STL [R1+0x28], R12 ;  /* 0x0000280c01007387 */ /* 0x0001e20000100800 */
[----:B------:R-:W-:-:S03]  /*3f50*/  ISETP.GT.U32.AND P0, PT, R29, R5, PT ;  /* 0x000000051d00720c */ /* 0x000fc60003f04070 */
[----:B0-----:R-:W3:Y:S04]  /*3f60*/  LDL.LU R12, [R1+0x2030] ;  /* 0x00203000010c7983 */ /* 0x001ee80000300800 */
[----:B------:R0:W-:Y:S01]  /*3f70*/  STL [R1+0x24], R11 ;  /* 0x0000240b01007387 */ /* 0x0001e20000100800 */
[----:B------:R-:W-:Y:S01]  /*3f80*/  ISETP.GT.U32.AND P3, PT, R29, R7, PT ;  /* 0x000000071d00720c */ /* 0x000fe20003f64070 */
[--C-:B------:R-:W-:Y:S02]  /*3f90*/  @!P2 IMAD.IADD R2, R2, 0x1, -R29.reuse ;  /* 0x000000010202a824 */ /* 0x100fe400078e0a1d */
[----:B0-----:R-:W4:Y:S04]  /*3fa0*/  LDL.LU R11, [R1+0x202c] ;  /* 0x00202c00010b7983 */ /* 0x001f280000300800 */
[----:B------:R0:W-:Y:S01]  /*3fb0*/  STL [R1+0x20], R10 ;  /* 0x0000200a01007387 */ /* 0x0001e20000100800 */
[----:B------:R-:W-:-:S03]  /*3fc0*/  @!P6 IMAD.IADD R3, R3, 0x1, -R29 ;  /* 0x000000010303e824 */ /* 0x000fc600078e0a1d */
[----:B0-----:R-:W2:Y:S04]  /*3fd0*/  LDL.LU R10, [R1+0x2028] ;  /* 0x00202800010a7983 */ /* 0x001ea80000300800 */
[----:B------:R0:W-:Y:S01]  /*3fe0*/  STL [R1+0x1c], R9 ;  /* 0x00001c0901007387 */ /* 0x0001e20000100800 */
[----:B------:R-:W-:-:S03]  /*3ff0*/  @!P5 IMAD.IADD R4, R4, 0x1, -R29 ;  /* 0x000000010404d824 */ /* 0x000fc600078e0a1d */
[----:B0-----:R-:W2:Y:S04]  /*4000*/  LDL.LU R9, [R1+0x2024] ;  /* 0x0020240001097983 */ /* 0x001ea80000300800 */
[----:B------:R0:W-:Y:S01]  /*4010*/  STL [R1+0x18], R8 ;  /* 0x0000180801007387 */ /* 0x0001e20000100800 */
[----:B------:R-:W-:-:S03]  /*4020*/  ISETP.GT.U32.AND P4, PT, R29, R28, PT ;  /* 0x0000001c1d00720c */ /* 0x000fc60003f84070 */
[----:B0-----:R-:W2:Y:S04]  /*4030*/  LDL.LU R8, [R1+0x2020] ;  /* 0x0020200001087983 */ /* 0x001ea80000300800 */
[----:B------:R-:W2:Y:S04]  /*4040*/  LDL.LU R7, [R1+0x201c] ;  /* 0x00201c0001077983 */ /* 0x000ea80000300800 */
[----:B------:R-:W3:Y:S02]  /*4050*/  LDL.LU R6, [R1+0x2018] ;  /* 0x0020180001067983 */ /* 0x000ee40000300800 */
[--C-:B------:R-:W-:Y:S01]  /*4060*/  @!P4 IMAD.IADD R28, R28, 0x1, -R29.reuse ;  /* 0x000000011c1cc824 */ /* 0x100fe200078e0a1d */
[----:B------:R-:W-:Y:S01]  /*4070*/  ISETP.GT.U32.AND P4, PT, R29, R0, PT ;  /* 0x000000001d00720c */ /* 0x000fe20003f84070 */
[----:B------:R0:W-:Y:S01]  /*4080*/  STL [R1+0x1fd0], R22 ;  /* 0x001fd01601007387 */ /* 0x0001e20000100800 */
[----:B------:R-:W-:-:S03]  /*4090*/  @!P0 IMAD.IADD R5, R5, 0x1, -R29 ;  /* 0x0000000105058824 */ /* 0x000fc600078e0a1d */
[----:B0-----:R-:W3:Y:S08]  /*40a0*/  LDL.LU R22, [R1] ;  /* 0x0000000001167983 */ /* 0x001ef00000300800 */
[----:B------:R-:W-:-:S05]  /*40b0*/  @!P4 IMAD.IADD R0, R0, 0x1, -R29 ;  /* 0x000000010000c824 */ /* 0x000fca00078e0a1d */
        /* <DEDUP_REMOVED lines=10> */
[----:B------:R-:W-:-:S13]  /*4160*/  ISETP.GT.U32.AND P1, PT, R29, R28, PT ;  /* 0x0000001c1d00720c */ /* 0x000fda0003f24070 */
[--C-:B------:R-:W-:Y:S01]  /*4170*/  @!P1 IMAD.IADD R28, R28, 0x1, -R29.reuse ;  /* 0x000000011c1c9824 */ /* 0x100fe200078e0a1d */
[C---:B--2---:R-:W-:Y:S01]  /*4180*/  ISETP.GT.U32.AND P1, PT, R29.reuse, R7, PT ;  /* 0x000000071d00720c */ /* 0x044fe20003f24070 */
[----:B---3--:R-:W-:Y:S01]  /*4190*/  @!P3 IMAD.IADD R22, R22, 0x1, -R29 ;  /* 0x000000011616b824 */ /* 0x008fe200078e0a1d */
[C---:B------:R-:W-:Y:S02]  /*41a0*/  ISETP.GT.U32.AND P3, PT, R29.reuse, R6, PT ;  /* 0x000000061d00720c */ /* 0x040fe40003f64070 */
[C---:B----4-:R-:W-:Y:S02]  /*41b0*/  ISETP.GT.U32.AND P4, PT, R29.reuse, R0, PT ;  /* 0x000000001d00720c */ /* 0x050fe40003f84070 */
[----:B------:R-:W-:-:S11]  /*41c0*/  ISETP.GT.U32.AND P2, PT, R29, R2, PT ;  /* 0x000000021d00720c */ /* 0x000fd60003f44070 */
[--C-:B------:R-:W-:Y:S01]  /*41d0*/  @!P4 IMAD.IADD R0, R0, 0x1, -R29.reuse ;  /* 0x000000010000c824 */ /* 0x100fe200078e0a1d */
[C---:B------:R-:W-:Y:S02]  /*41e0*/  ISETP.GT.U32.AND P4, PT, R29.reuse, R8, PT ;  /* 0x000000081d00720c */ /* 0x040fe40003f84070 */
[C---:B------:R-:W-:Y:S01]  /*41f0*/  ISETP.GT.U32.AND P6, PT, R29.reuse, R3, PT ;  /* 0x000000031d00720c */ /* 0x040fe20003fc4070 */
[----:B------:R-:W-:Y:S01]  /*4200*/  @!P2 IMAD.IADD R2, R2, 0x1, -R29 ;  /* 0x000000010202a824 */ /* 0x000fe200078e0a1d */
[C---:B------:R-:W-:Y:S02]  /*4210*/  ISETP.GT.U32.AND P2, PT, R29.reuse, R9, PT ;  /* 0x000000091d00720c */ /* 0x040fe40003f44070 */
[----:B------:R-:W-:-:S09]  /*4220*/  ISETP.GT.U32.AND P5, PT, R29, R4, PT ;  /* 0x000000041d00720c */ /* 0x000fd20003fa4070 */
[--C-:B------:R-:W-:Y:S01]  /*4230*/  @!P6 IMAD.IADD R3, R3, 0x1, -R29.reuse ;  /* 0x000000010303e824 */ /* 0x100fe200078e0a1d */
[C---:B------:R-:W-:Y:S02]  /*4240*/  ISETP.GT.U32.AND P6, PT, R29.reuse, R10, PT ;  /* 0x0000000a1d00720c */ /* 0x040fe40003fc4070 */
[C---:B------:R-:W-:Y:S01]  /*4250*/  ISETP.GT.U32.AND P0, PT, R29.reuse, R5, PT ;  /* 0x000000051d00720c */ /* 0x040fe20003f04070 */
[--C-:B------:R-:W-:Y:S01]  /*4260*/  @!P5 IMAD.IADD R4, R4, 0x1, -R29.reuse ;  /* 0x000000010404d824 */ /* 0x100fe200078e0a1d */
[----:B------:R-:W-:Y:S01]  /*4270*/  ISETP.GT.U32.AND P5, PT, R29, R11, PT ;  /* 0x0000000b1d00720c */ /* 0x000fe20003fa4070 */
[----:B------:R-:W-:Y:S01]  /*4280*/  @!P1 IMAD.IADD R7, R7, 0x1, -R29 ;  /* 0x0000000107079824 */ /* 0x000fe200078e0a1d */
[----:B------:R0:W-:Y:S01]  /*4290*/  STL [R1+0x1fe4], R22 ;  /* 0x001fe41601007387 */ /* 0x0001e20000100800 */
[----:B------:R-:W-:-:S08]  /*42a0*/  ISETP.GT.U32.AND P1, PT, R29, R0, PT ;  /* 0x000000001d00720c */ /* 0x000fd00003f24070 */
[--C-:B------:R-:W-:Y:S01]  /*42b0*/  @!P0 IMAD.IADD R5, R5, 0x1, -R29.reuse ;  /* 0x0000000105058824 */ /* 0x100fe200078e0a1d */
[C---:B------:R-:W-:Y:S01]  /*42c0*/  ISETP.GT.U32.AND P0, PT, R29.reuse, R12, PT ;  /* 0x0000000c1d00720c */ /* 0x040fe20003f04070 */
[----:B0-----:R-:W0:Y:S01]  /*42d0*/  S2R R22, SR_TID.X ;  /* 0x0000000000167919 */ /* 0x001e220000002100 */
        /* <DEDUP_REMOVED lines=8> */
[----:B------:R-:W-:Y:S01]  /*4360*/  @!P5 IMAD.IADD R11, R11, 0x1, -R29 ;  /* 0x000000010b0bd824 */ /* 0x000fe200078e0a1d */
[----:B------:R-:W-:-:S02]  /*4370*/  ISETP.GT.U32.AND P5, PT, R29, R5, PT ;  /* 0x000000051d00720c */ /* 0x000fc40003fa4070 */
[--C-:B------:R-:W-:Y:S01]  /*4380*/  @!P0 IMAD.IADD R12, R12, 0x1, -R29.reuse ;  /* 0x000000010c0c8824 */ /* 0x100fe200078e0a1d */
[C---:B------:R-:W-:Y:S01]  /*4390*/  ISETP.GT.U32.AND P0, PT, R29.reuse, R6, PT ;  /* 0x000000061d00720c */ /* 0x040fe20003f04070 */
[--C-:B------:R-:W-:Y:S01]  /*43a0*/  @!P1 IMAD.IADD R0, R0, 0x1, -R29.reuse ;  /* 0x0000000100009824 */ /* 0x100fe200078e0a1d */
[----:B------:R-:W-:Y:S01]  /*43b0*/  ISETP.GT.U32.AND P1, PT, R29, R7, PT ;  /* 0x000000071d00720c */ /* 0x000fe20003f24070 */
[--C-:B------:R-:W-:Y:S01]  /*43c0*/  @!P3 IMAD.IADD R13, R13, 0x1, -R29.reuse ;  /* 0x000000010d0db824 */ /* 0x100fe200078e0a1d */
[----:B------:R-:W-:Y:S01]  /*43d0*/  ISETP.GT.U32.AND P3, PT, R29, R8, PT ;  /* 0x000000081d00720c */ /* 0x000fe20003f64070 */
[--C-:B------:R-:W-:Y:S01]  /*43e0*/  @!P2 IMAD.IADD R3, R3, 0x1, -R29.reuse ;  /* 0x000000010303a824 */ /* 0x100fe200078e0a1d */
[C---:B------:R-:W-:Y:S01]  /*43f0*/  ISETP.GT.U32.AND P2, PT, R29.reuse, R9, PT ;  /* 0x000000091d00720c */ /* 0x040fe20003f44070 */
[--C-:B------:R-:W-:Y:S01]  /*4400*/  @!P4 IMAD.IADD R2, R2, 0x1, -R29.reuse ;  /* 0x000000010202c824 */ /* 0x100fe200078e0a1d */
[----:B------:R-:W-:Y:S01]  /*4410*/  ISETP.GT.U32.AND P4, PT, R29, R10, PT ;  /* 0x0000000a1d00720c */ /* 0x000fe20003f84070 */
[--C-:B------:R-:W-:Y:S01]  /*4420*/  @!P6 IMAD.IADD R4, R4, 0x1, -R29.reuse ;  /* 0x000000010404e824 */ /* 0x100fe200078e0a1d */
[----:B------:R-:W-:Y:S01]  /*4430*/  STL [R1+0x1fe0], R28 ;  /* 0x001fe01c01007387 */ /* 0x000fe20000100800 */
[--C-:B------:R-:W-:Y:S01]  /*4440*/  @!P5 IMAD.IADD R5, R5, 0x1, -R29.reuse ;  /* 0x000000010505d824 */ /* 0x100fe200078e0a1d */
[----:B0-----:R-:W-:Y:S01]  /*4450*/  LOP3.LUT R22, R22, 0x7, RZ, 0xc0, !PT ;  /* 0x0000000716167812 */ /* 0x001fe200078ec0ff */
[--C-:B------:R-:W-:Y:S01]  /*4460*/  @!P0 IMAD.IADD R6, R6, 0x1, -R29.reuse ;  /* 0x0000000106068824 */ /* 0x100fe200078e0a1d */
[----:B------:R0:W-:Y:S01]  /*4470*/  STL [R1+0x1fdc], R0 ;  /* 0x001fdc0001007387 */ /* 0x0001e20000100800 */
[----:B------:R-:W-:-:S03]  /*4480*/  @!P1 IMAD.IADD R7, R7, 0x1, -R29 ;  /* 0x0000000107079824 */ /* 0x000fc600078e0a1d */
[----:B------:R-:W-:Y:S04]  /*4490*/  STL [R1+0x1fd8], R2 ;  /* 0x001fd80201007387 */ /* 0x000fe80000100800 */
[----:B------:R1:W-:Y:S01]  /*44a0*/  STL [R1+0x1fd4], R3 ;  /* 0x001fd40301007387 */ /* 0x0003e20000100800 */
[----:B0-----:R-:W-:-:S03]  /*44b0*/  IMAD R0, R22, 0x110, RZ ;  /* 0x0000011016007824 */ /* 0x001fc600078e02ff */
[----:B------:R-:W-:Y:S04]  /*44c0*/  STL [R1+0x1fe8], R4 ;  /* 0x001fe80401007387 */ /* 0x000fe80000100800 */
[----:B------:R0:W-:Y:S01]  /*44d0*/  STL [R1+0x1fec], R5 ;  /* 0x001fec0501007387 */ /* 0x0001e20000100800 */
[----:B------:R-:W-:-:S03]  /*44e0*/  @!P3 IMAD.IADD R8, R8, 0x1, -R29 ;  /* 0x000000010808b824 */ /* 0x000fc600078e0a1d */
[----:B------:R-:W-:Y:S01]  /*44f0*/  STL [R1+0x1ff0], R6 ;  /* 0x001ff00601007387 */ /* 0x000fe20000100800 */
[----:B------:R-:W-:-:S03]  /*4500*/  @!P2 IMAD.IADD R9, R9, 0x1, -R29 ;  /* 0x000000010909a824 */ /* 0x000fc600078e0a1d */
[----:B-1----:R-:W2:Y:S04]  /*4510*/  LDL R3, [R1+0xbd8] ;  /* 0x000bd80001037983 */ /* 0x002ea80000100800 */
[----:B0-----:R-:W3:Y:S04]  /*4520*/  LDL R5, [R1+0xbd4] ;  /* 0x000bd40001057983 */ /* 0x001ee80000100800 */
[----:B------:R-:W4:Y:S04]  /*4530*/  LDL R22, [R1+0xbe0] ;  /* 0x000be00001167983 */ /* 0x000f280000100800 */
[----:B------:R-:W4:Y:S01]  /*4540*/  LDL R28, [R1+0xbdc] ;  /* 0x000bdc00011c7983 */ /* 0x000f220000100800 */
[----:B------:R-:W-:-:S03]  /*4550*/  @!P4 IMAD.IADD R10, R10, 0x1, -R29 ;  /* 0x000000010a0ac824 */ /* 0x000fc600078e0a1d */
[----:B------:R0:W-:Y:S04]  /*4560*/  STL [R1+0x1ff4], R7 ;  /* 0x001ff40701007387 */ /* 0x0001e80000100800 */
[----:B0-----:R-:W4:Y:S04]  /*4570*/  LDL.LU R7, [R1+0xb0] ;  /* 0x0000b00001077983 */ /* 0x001f280000300800 */
[----:B------:R0:W-:Y:S04]  /*4580*/  STL [R1+0x1ff8], R8 ;  /* 0x001ff80801007387 */ /* 0x0001e80000100800 */
[----:B------:R-:W-:Y:S04]  /*4590*/  STL [R1+0x1ffc], R9 ;  /* 0x001ffc0901007387 */ /* 0x000fe80000100800 */
[----:B------:R1:W-:Y:S04]  /*45a0*/  STL [R1+0x2000], R10 ;  /* 0x0020000a01007387 */ /* 0x0003e80000100800 */
[----:B------:R-:W4:Y:S01]  /*45b0*/  LDL R4, [R1+0x1ee0] ;  /* 0x001ee00001047983 */ /* 0x000f220000100800 */
[----:B------:R-:W-:-:S02]  /*45c0*/  ISETP.GT.U32.AND P5, PT, R29, R11, PT ;  /* 0x0000000b1d00720c */ /* 0x000fc40003fa4070 */
[C---:B------:R-:W-:Y:S02]  /*45d0*/  ISETP.GT.U32.AND P3, PT, R29.reuse, R15, PT ;  /* 0x0000000f1d00720c */ /* 0x040fe40003f64070 */
[C---:B------:R-:W-:Y:S02]  /*45e0*/  ISETP.GT.U32.AND P2, PT, R29.reuse, R16, PT ;  /* 0x000000101d00720c */ /* 0x040fe40003f44070 */
[C---:B------:R-:W-:Y:S02]  /*45f0*/  ISETP.GT.U32.AND P0, PT, R29.reuse, R12, PT ;  /* 0x0000000c1d00720c */ /* 0x040fe40003f04070 */
[C---:B------:R-:W-:Y:S02]  /*4600*/  ISETP.GT.U32.AND P1, PT, R29.reuse, R14, PT ;  /* 0x0000000e1d00720c */ /* 0x040fe40003f24070 */
[C---:B------:R-:W-:Y:S02]  /*4610*/  ISETP.GT.U32.AND P4, PT, R29.reuse, R17, PT ;  /* 0x000000111d00720c */ /* 0x040fe40003f84070 */
[----:B------:R-:W-:Y:S01]  /*4620*/  ISETP.GT.U32.AND P6, PT, R29, R13, PT ;  /* 0x0000000d1d00720c */ /* 0x000fe20003fc4070 */
[--C-:B------:R-:W-:Y:S01]  /*4630*/  @!P5 IMAD.IADD R11, R11, 0x1, -R29.reuse ;  /* 0x000000010b0bd824 */ /* 0x100fe200078e0a1d */
[----:B------:R-:W-:Y:S01]  /*4640*/  ISETP.GT.U32.AND P5, PT, R29, R18, PT ;  /* 0x000000121d00720c */ /* 0x000fe20003fa4070 */
[--C-:B------:R-:W-:Y:S01]  /*4650*/  @!P3 IMAD.IADD R15, R15, 0x1, -R29.reuse ;  /* 0x000000010f0fb824 */ /* 0x100fe200078e0a1d */
[C---:B------:R-:W-:Y:S01]  /*4660*/  ISETP.GT.U32.AND P3, PT, R29.reuse, R23, PT ;  /* 0x000000171d00720c */ /* 0x040fe20003f64070 */
[--C-:B------:R-:W-:Y:S01]  /*4670*/  @!P2 IMAD.IADD R16, R16, 0x1, -R29.reuse ;  /* 0x000000011010a824 */ /* 0x100fe200078e0a1d */
[C---:B------:R-:W-:Y:S01]  /*4680*/  ISETP.GT.U32.AND P2, PT, R29.reuse, R24, PT ;  /* 0x000000181d00720c */ /* 0x040fe20003f44070 */
[--C-:B------:R-:W-:Y:S01]  /*4690*/  @!P0 IMAD.IADD R12, R12, 0x1, -R29.reuse ;  /* 0x000000010c0c8824 */ /* 0x100fe200078e0a1d */
[C---:B------:R-:W-:Y:S01]  /*46a0*/  ISETP.GT.U32.AND P0, PT, R29.reuse, R19, PT ;  /* 0x000000131d00720c */ /* 0x040fe20003f04070 */
[--C-:B------:R-:W-:Y:S01]  /*46b0*/  @!P1 IMAD.IADD R14, R14, 0x1, -R29.reuse ;  /* 0x000000010e0e9824 */ /* 0x100fe200078e0a1d */
[----:B------:R-:W-:Y:S01]  /*46c0*/  ISETP.GT.U32.AND P1, PT, R29, R21, PT ;  /* 0x000000151d00720c */ /* 0x000fe20003f24070 */
[--C-:B------:R-:W-:Y:S01]  /*46d0*/  @!P4 IMAD.IADD R17, R17, 0x1, -R29.reuse ;  /* 0x000000011111c824 */ /* 0x100fe200078e0a1d */
[----:B------:R-:W-:Y:S01]  /*46e0*/  ISETP.GT.U32.AND P4, PT, R29, R25, PT ;  /* 0x000000191d00720c */ /* 0x000fe20003f84070 */
[----:B------:R-:W1:Y:S01]  /*46f0*/  S2R R2, SR_TID.X ;  /* 0x0000000000027919 */ /* 0x000e620000002100 */
[--C-:B------:R-:W-:Y:S01]  /*4700*/  @!P6 IMAD.IADD R13, R13, 0x1, -R29.reuse ;  /* 0x000000010d0de824 */ /* 0x100fe200078e0a1d */
[C---:B------:R-:W-:Y:S01]  /*4710*/  ISETP.GT.U32.AND P6, PT, R29.reuse, R20, PT ;  /* 0x000000141d00720c */ /* 0x040fe20003fc4070 */
[--C-:B------:R-:W-:Y:S01]  /*4720*/  @!P5 IMAD.IADD R18, R18, 0x1, -R29.reuse ;  /* 0x000000011212d824 */ /* 0x100fe200078e0a1d */
[----:B------:R-:W-:Y:S01]  /*4730*/  ISETP.GT.U32.AND P5, PT, R29, R26, PT ;  /* 0x0000001a1d00720c */ /* 0x000fe20003fa4070 */
[----:B0-----:R-:W0:Y:S01]  /*4740*/  S2R R8, SR_TID.X ;  /* 0x0000000000087919 */ /* 0x001e220000002100 */
[--C-:B------:R-:W-:Y:S01]  /*4750*/  @!P3 IMAD.IADD R23, R23, 0x1, -R29.reuse ;  /* 0x000000011717b824 */ /* 0x100fe200078e0a1d */
[C---:B------:R-:W-:Y:S01]  /*4760*/  ISETP.GT.U32.AND P3, PT, R29.reuse, R16, PT ;  /* 0x000000101d00720c */ /* 0x040fe20003f64070 */
[--C-:B------:R-:W-:Y:S01]  /*4770*/  @!P2 IMAD.IADD R24, R24, 0x1, -R29.reuse ;  /* 0x000000011818a824 */ /* 0x100fe200078e0a1d */
[----:B------:R-:W-:Y:S01]  /*4780*/  ISETP.GT.U32.AND P2, PT, R29, R17, PT ;  /* 0x000000111d00720c */ /* 0x000fe20003f44070 */
[--C-:B------:R-:W-:Y:S01]  /*4790*/  @!P0 IMAD.IADD R19, R19, 0x1, -R29.reuse ;  /* 0x0000000113138824 */ /* 0x100fe200078e0a1d */
        /* <DEDUP_REMOVED lines=11> */
[----:B------:R-:W-:Y:S01]  /*4850*/  @!P2 IMAD.IADD R17, R17, 0x1, -R29 ;  /* 0x000000011111a824 */ /* 0x000fe200078e0a1d */
[----:B------:R-:W-:Y:S01]  /*4860*/  ISETP.GT.U32.AND P2, PT, R29, R24, PT ;  /* 0x000000181d00720c */ /* 0x000fe20003f44070 */
[----:B-1----:R-:W-:-:S02]  /*4870*/  IMAD.SHL.U32 R2, R2, 0x200, RZ ;  /* 0x0000020002027824 */ /* 0x002fc400078e00ff */
[--C-:B------:R-:W-:Y:S01]  /*4880*/  @!P0 IMAD.IADD R27, R27, 0x1, -R29.reuse ;  /* 0x000000011b1b8824 */ /* 0x100fe200078e0a1d */
[----:B------:R-:W-:Y:S01]  /*4890*/  ISETP.GT.U32.AND P0, PT, R29, R20, PT ;  /* 0x000000141d00720c */ /* 0x000fe20003f04070 */
[--C-:B------:R-:W-:Y:S01]  /*48a0*/  @!P1 IMAD.IADD R15, R15, 0x1, -R29.reuse ;  /* 0x000000010f0f9824 */ /* 0x100fe200078e0a1d */
[C---:B------:R-:W-:Y:S01]  /*48b0*/  ISETP.GT.U32.AND P1, PT, R29.reuse, R21, PT ;  /* 0x000000151d00720c */ /* 0x040fe20003f24070 */
[--C-:B------:R-:W-:Y:S01]  /*48c0*/  @!P4 IMAD.IADD R18, R18, 0x1, -R29.reuse ;  /* 0x000000011212c824 */ /* 0x100fe200078e0a1d */
[C---:B------:R-:W-:Y:S02]  /*48d0*/  ISETP.GT.U32.AND P4, PT, R29.reuse, R25, PT ;  /* 0x000000191d00720c */ /* 0x040fe40003f84070 */
[----:B------:R-:W-:Y:S01]  /*48e0*/  LOP3.LUT R6, R2, 0x2000, RZ, 0xc0, !PT ;  /* 0x0000200002067812 */ /* 0x000fe200078ec0ff */
[----:B0-----:R-:W-:Y:S01]  /*48f0*/  IMAD.SHL.U32 R8, R8, 0x2, RZ ;  /* 0x0000000208087824 */ /* 0x001fe200078e00ff */
[----:B------:R-:W4:Y:S01]  /*4900*/  LDL R2, [R1+0x1edc] ;  /* 0x001edc0001027983 */ /* 0x000f220000100800 */
[--C-:B------:R-:W-:Y:S01]  /*4910*/  @!P6 IMAD.IADD R14, R14, 0x1, -R29.reuse ;  /* 0x000000010e0ee824 */ /* 0x100fe200078e0a1d */
[----:B------:R-:W-:Y:S01]  /*4920*/  ISETP.GT.U32.AND P6, PT, R29, R26, PT ;  /* 0x0000001a1d00720c */ /* 0x000fe20003fc4070 */
[--C-:B------:R-:W-:Y:S01]  /*4930*/  @!P5 IMAD.IADD R19, R19, 0x1, -R29.reuse ;  /* 0x000000011313d824 */ /* 0x100fe200078e0a1d */
[----:B------:R-:W-:Y:S01]  /*4940*/  ISETP.GT.U32.AND P5, PT, R29, R27, PT ;  /* 0x0000001b1d00720c */ /* 0x000fe20003fa4070 */
[--C-:B------:R-:W-:Y:S01]  /*4950*/  @!P3 IMAD.IADD R23, R23, 0x1, -R29.reuse ;  /* 0x000000011717b824 */ /* 0x100fe200078e0a1d */
[----:B------:R-:W-:Y:S01]  /*4960*/  LOP3.LUT R8, R0, 0x30, R8, 0x78, !PT ;  /* 0x0000003000087812 */ /* 0x000fe200078e7808 */
[--C-:B------:R-:W-:Y:S01]  /*4970*/  @!P2 IMAD.IADD R24, R24, 0x1, -R29.reuse ;  /* 0x000000011818a824 */ /* 0x100fe200078e0a1d */
[----:B------:R-:W4:Y:S01]  /*4980*/  LDL R0, [R1+0x1ed4] ;  /* 0x001ed40001007983 */ /* 0x000f220000100800 */
[----:B------:R-:W-:-:S02]  /*4990*/  @!P0 IMAD.IADD R20, R20, 0x1, -R29 ;  /* 0x0000000114148824 */ /* 0x000fc400078e0a1d */
[--C-:B------:R-:W-:Y:S02]  /*49a0*/  @!P1 IMAD.IADD R21, R21, 0x1, -R29.reuse ;  /* 0x0000000115159824 */ /* 0x100fe400078e0a1d */
[--C-:B------:R-:W-:Y:S02]  /*49b0*/  @!P4 IMAD.IADD R25, R25, 0x1, -R29.reuse ;  /* 0x000000011919c824 */ /* 0x100fe400078e0a1d */
[--C-:B------:R-:W-:Y:S02]  /*49c0*/  @!P6 IMAD.IADD R26, R26, 0x1, -R29.reuse ;  /* 0x000000011a1ae824 */ /* 0x100fe400078e0a1d */
[----:B------:R-:W-:Y:S01]  /*49d0*/  @!P5 IMAD.IADD R27, R27, 0x1, -R29 ;  /* 0x000000011b1bd824 */ /* 0x000fe200078e0a1d */
[----:B--2---:R-:W-:Y:S02]  /*49e0*/  ISETP.GE.AND P1, PT, R3, RZ, PT ;  /* 0x000000ff0300720c */ /* 0x004fe40003f26270 */
[----:B---3--:R-:W-:Y:S02]  /*49f0*/  ISETP.GE.AND P0, PT, R5, RZ, PT ;  /* 0x000000ff0500720c */ /* 0x008fe40003f06270 */
[----:B----4-:R-:W-:-:S02]  /*4a00*/  ISETP.GE.AND P3, PT, R22, RZ, PT ;  /* 0x000000ff1600720c */ /* 0x010fc40003f66270 */
[----:B------:R-:W-:Y:S01]  /*4a10*/  ISETP.GE.AND P2, PT, R28, RZ, PT ;  /* 0x000000ff1c00720c */ /* 0x000fe20003f46270 */
[----:B------:R-:W-:-:S05]  /*4a20*/  IMAD.IADD R6, R6, 0x1, R7 ;  /* 0x0000000106067824 */ /* 0x000fca00078e0207 */
[----:B------:R0:W-:Y:S04]  /*4a30*/  STL [R1+0x510], R6 ;  /* 0x0005100601007387 */ /* 0x0001e80000100800 */
[----:B------:R-:W2:Y:S04]  /*4a40*/  LDL R22, [R1+0x1ed8] ;  /* 0x001ed80001167983 */ /* 0x000ea80000100800 */
[----:B------:R-:W3:Y:S04]  /*4a50*/  LDL R7, [R1+0x1ecc] ;  /* 0x001ecc0001077983 */ /* 0x000ee80000100800 */
[----:B------:R-:W4:Y:S01]  /*4a60*/  LDL R28, [R1+0x1ed0] ;  /* 0x001ed000011c7983 */ /* 0x000f220000100800 */
[----:B------:R-:W-:-:S03]  /*4a70*/  ISETP.GE.AND P4, PT, R4, RZ, PT ;  /* 0x000000ff0400720c */ /* 0x000fc60003f86270 */
[----:B------:R-:W2:Y:S04]  /*4a80*/  LDL.LU R10, [R1+0x9c] ;  /* 0x00009c00010a7983 */ /* 0x000ea80000300800 */
[----:B------:R-:W3:Y:S04]  /*4a90*/  LDL R3, [R1+0x1ec8] ;  /* 0x001ec80001037983 */ /* 0x000ee80000100800 */
[----:B------:R-:W3:Y:S04]  /*4aa0*/  LDL R5, [R1+0x1ec4] ;  /* 0x001ec40001057983 */ /* 0x000ee80000100800 */
[----:B------:R-:W3:Y:S04]  /*4ab0*/  LDL.LU R4, [R1+0x98] ;  /* 0x0000980001047983 */ /* 0x000ee80000300800 */
[----:B0-----:R-:W4:Y:S04]  /*4ac0*/  LDL R6, [R1+0x1ec0] ;  /* 0x001ec00001067983 */ /* 0x001f280000100800 */
[----:B------:R-:W4:Y:S04]  /*4ad0*/  LDL.LU R9, [R1+0x94] ;  /* 0x0000940001097983 */ /* 0x000f280000300800 */
[----:B------:R-:W4:Y:S01]  /*4ae0*/  LDL.LU R29, [R1+0x90] ;  /* 0x00009000011d7983 */ /* 0x000f220000300800 */
[----:B------:R-:W-:-:S02]  /*4af0*/  ISETP.NE.AND P5, PT, RZ, c[0x0][0x178], PT ;  /* 0x00005e00ff007a0c */ /* 0x000fc40003fa5270 */
[----:B------:R-:W-:Y:S01]  /*4b00*/  LOP3.LUT R8, RZ, c[0x0][0x178], RZ, 0x33, !PT ;  /* 0x00005e00ff087a12 */ /* 0x000fe200078e33ff */
[----:B--2---:R-:W-:Y:S01]  /*4b10*/  @!P0 IMAD.MOV R10, RZ, RZ, -R10 ;  /* 0x000000ffff0a8224 */ /* 0x004fe200078e0a0a */
[----:B------:R-:W-:Y:S02]  /*4b20*/  ISETP.GE.AND P0, PT, R2, RZ, PT ;  /* 0x000000ff0200720c */ /* 0x000fe40003f06270 */
[----:B------:R-:W2:Y:S02]  /*4b30*/  LDL R2, [R1+0x1ebc] ;  /* 0x001ebc0001027983 */ /* 0x000ea40000100800 */
[----:B------:R-:W-:Y:S01]  /*4b40*/  SEL R10, R8, R10, !P5 ;  /* 0x0000000a080a7207 */ /* 0x000fe20006800000 */
[----:B---3--:R-:W-:Y:S01]  /*4b50*/  @!P1 IMAD.MOV R4, RZ, RZ, -R4 ;  /* 0x000000ffff049224 */ /* 0x008fe200078e0a04 */
[----:B------:R-:W-:Y:S02]  /*4b60*/  ISETP.GE.AND P1, PT, R0, RZ, PT ;  /* 0x000000ff0000720c */ /* 0x000fe40003f26270 */
[----:B------:R-:W3:Y:S02]  /*4b70*/  LDL R0, [R1+0x1eb8] ;  /* 0x001eb80001007983 */ /* 0x000ee40000100800 */
[----:B------:R-:W-:Y:S01]  /*4b80*/  SEL R4, R8, R4, !P5 ;  /* 0x0000000408047207 */ /* 0x000fe20006800000 */
[----:B----4-:R-:W-:Y:S01]  /*4b90*/  @!P3 IMAD.MOV R9, RZ, RZ, -R9 ;  /* 0x000000ffff09b224 */ /* 0x010fe200078e0a09 */
[----:B------:R0:W-:Y:S01]  /*4ba0*/  STL [R1+0xe0], R10 ;  /* 0x0000e00a01007387 */ /* 0x0001e20000100800 */
[----:B------:R-:W-:-:S03]  /*4bb0*/  @!P2 IMAD.MOV R29, RZ, RZ, -R29 ;  /* 0x000000ffff1da224 */ /* 0x000fc600078e0a1d */
[C---:B------:R-:W-:Y:S02]  /*4bc0*/  SEL R9, R8.reuse, R9, !P5 ;  /* 0x0000000908097207 */ /* 0x040fe40006800000 */
[----:B------:R-:W-:Y:S01]  /*4bd0*/  SEL R8, R8, R29, !P5 ;  /* 0x0000001d08087207 */ /* 0x000fe20006800000 */
[----:B0-----:R-:W4:Y:S01]  /*4be0*/  LDL.LU R10, [R1+0x2000] ;  /* 0x00200000010a7983 */ /* 0x001f220000300800 */
[----:B------:R-:W-:-:S03]  /*4bf0*/  ISETP.GE.AND P5, PT, R22, RZ, PT ;  /* 0x000000ff1600720c */ /* 0x000fc60003fa6270 */
[----:B------:R0:W-:Y:S01]  /*4c00*/  STL [R1+0xdc], R4 ;  /* 0x0000dc0401007387 */ /* 0x0001e20000100800 */
[----:B------:R-:W-:-:S03]  /*4c10*/  ISETP.GE.AND P3, PT, R28, RZ, PT ;  /* 0x000000ff1c00720c */ /* 0x000fc60003f66270 */
[----:B0-----:R-:W2:Y:S04]  /*4c20*/  LDL R4, [R1+0x1eb4] ;  /* 0x001eb40001047983 */ /* 0x001ea80000100800 */
[----:B------:R0:W-:Y:S01]  /*4c30*/  STL [R1+0xd8], R9 ;  /* 0x0000d80901007387 */ /* 0x0001e20000100800 */
[----:B------:R-:W-:-:S03]  /*4c40*/  ISETP.GE.AND P2, PT, R7, RZ, PT ;  /* 0x000000ff0700720c */ /* 0x000fc60003f46270 */
[----:B0-----:R-:W2:Y:S04]  /*4c50*/  LDL.LU R9, [R1+0x1ffc] ;  /* 0x001ffc0001097983 */ /* 0x001ea80000300800 */
[----:B------:R-:W2:Y:S04]  /*4c60*/  LDL R22, [R1+0x1eb0] ;  /* 0x001eb00001167983 */ /* 0x000ea80000100800 */
[----:B------:R0:W-:Y:S04]  /*4c70*/  STL [R1+0xd4], R8 ;  /* 0x0000d40801007387 */ /* 0x0001e80000100800 */
[----:B0-----:R-:W2:Y:S04]  /*4c80*/  LDL.LU R8, [R1+0x8c] ;  /* 0x00008c0001087983 */ /* 0x001ea80000300800 */
[----:B------:R-:W3:Y:S04]  /*4c90*/  LDL R28, [R1+0x1eac] ;  /* 0x001eac00011c7983 */ /* 0x000ee80000100800 */
[----:B------:R-:W3:Y:S01]  /*4ca0*/  LDL.LU R7, [R1+0x88] ;  /* 0x0000880001077983 */ /* 0x000ee20000300800 */
[----:B--2---:R-:W-:Y:S01]  /*4cb0*/  @!P4 IMAD.MOV R8, RZ, RZ, -R8 ;  /* 0x000000ffff08c224 */ /* 0x004fe200078e0a08 */
[----:B------:R-:W-:-:S02]  /*4cc0*/  ISETP.GE.AND P4, PT, R3, RZ, PT ;  /* 0x000000ff0300720c */ /* 0x000fc40003f86270 */
[----:B------:R-:W2:Y:S04]  /*4cd0*/  LDL R3, [R1+0x1ea8] ;  /* 0x001ea80001037983 */ /* 0x000ea80000100800 */
[----:B------:R0:W-:Y:S01]  /*4ce0*/  STL [R1+0x8c], R8 ;  /* 0x00008c0801007387 */ /* 0x0001e20000100800 */
[----:B---3--:R-:W-:Y:S01]  /*4cf0*/  @!P0 IMAD.MOV R7, RZ, RZ, -R7 ;  /* 0x000000ffff078224 */ /* 0x008fe200078e0a07 */
[----:B------:R-:W-:Y:S02]  /*4d00*/  ISETP.GE.AND P0, PT, R5, RZ, PT ;  /* 0x000000ff0500720c */ /* 0x000fe40003f06270 */
[----:B0-----:R-:W3:Y:S04]  /*4d10*/  LDL.LU R8, [R1+0x84] ;  /* 0x0000840001087983 */ /* 0x001ee80000300800 */
[----:B------:R-:W2:Y:S04]  /*4d20*/  LDL R5, [R1+0x1ea4] ;  /* 0x001ea40001057983 */ /* 0x000ea80000100800 */
[----:B------:R0:W-:Y:S04]  /*4d30*/  STL [R1+0x88], R7 ;  /* 0x0000880701007387 */ /* 0x0001e80000100800 */
[----:B0-----:R-:W2:Y:S01]  /*4d40*/  LDL.LU R7, [R1+0x80] ;  /* 0x0000800001077983 */ /* 0x001ea20000300800 */
[----:B---3--:R-:W-:Y:S01]  /*4d50*/  @!P1 IMAD.MOV R8, RZ, RZ, -R8 ;  /* 0x000000ffff089224 */ /* 0x008fe200078e0a08 */
[----:B------:R-:W-:-:S02]  /*4d60*/  ISETP.GE.AND P1, PT, R6, RZ, PT ;  /* 0x000000ff0600720c */ /* 0x000fc40003f26270 */
[----:B------:R-:W3:Y:S04]  /*4d70*/  LDL R6, [R1+0x1ea0] ;  /* 0x001ea00001067983 */ /* 0x000ee80000100800 */
[----:B------:R0:W-:Y:S04]  /*4d80*/  STL [R1+0x84], R8 ;  /* 0x0000840801007387 */ /* 0x0001e80000100800 */
[----:B0-----:R-:W3:Y:S01]  /*4d90*/  LDL.LU R8, [R1+0x7c] ;  /* 0x00007c0001087983 */ /* 0x001ee20000300800 */
[----:B--2---:R-:W-:Y:S01]  /*4da0*/  @!P5 IMAD.MOV R7, RZ, RZ, -R7 ;  /* 0x000000ffff07d224 */ /* 0x004fe200078e0a07 */
[----:B------:R-:W-:-:S02]  /*4db0*/  ISETP.GE.AND P5, PT, R2, RZ, PT ;  /* 0x000000ff0200720c */ /* 0x000fc40003fa6270 */
        /* <DEDUP_REMOVED lines=54> */
[----:B------:R-:W-:-:S04]  /*5120*/  ISETP.GE.AND P1, PT, R22, RZ, PT ;  /* 0x000000ff1600720c */ /* 0x000fc80003f26270 */
[----:B------:R0:W-:Y:S04]  /*5130*/  STL [R1+0x54], R8 ;  /* 0x0000540801007387 */ /* 0x0001e80000100800 */
[----:B0-----:R-:W3:Y:S01]  /*5140*/  LDL.LU R8, [R1+0x4c] ;  /* 0x00004c0001087983 */ /* 0x001ee20000300800 */
[----:B--2---:R-:W-:-:S03]  /*5150*/  @!P5 IMAD.MOV R7, RZ, RZ, -R7 ;  /* 0x000000ffff07d224 */ /* 0x004fc600078e0a07 */
[----:B------:R-:W2:Y:S04]  /*5160*/  LDL R22, [R1+0x1e70] ;  /* 0x001e700001167983 */ /* 0x000ea80000100800 */
[----:B------:R0:W-:Y:S04]  /*5170*/  STL [R1+0x50], R7 ;  /* 0x0000500701007387 */ /* 0x0001e80000100800 */
[----:B0-----:R-:W2:Y:S01]  /*5180*/  LDL.LU R7, [R1+0x48] ;  /* 0x0000480001077983 */ /* 0x001ea20000300800 */
[----:B------:R-:W-:-:S03]  /*5190*/  ISETP.GE.AND P5, PT, R28, RZ, PT ;  /* 0x000000ff1c00720c */ /* 0x000fc60003fa6270 */
[----:B------:R-:W4:Y:S01]  /*51a0*/  LDL R28, [R1+0x1e6c] ;  /* 0x001e6c00011c7983 */ /* 0x000f220000100800 */
[----:B---3--:R-:W-:Y:S01]  /*51b0*/  @!P2 IMAD.MOV R8, RZ, RZ, -R8 ;  /* 0x000000ffff08a224 */ /* 0x008fe200078e0a08 */
[----:B------:R-:W-:Y:S02]  /*51c0*/  ISETP.GE.AND P2, PT, R3, RZ, PT ;  /* 0x000000ff0300720c */ /* 0x000fe40003f46270 */
[----:B------:R-:W3:Y:S04]  /*51d0*/  LDL.LU R3, [R1+0x44] ;  /* 0x0000440001037983 */ /* 0x000ee80000300800 */
[----:B------:R0:W-:Y:S04]  /*51e0*/  STL [R1+0x4c], R8 ;  /* 0x00004c0801007387 */ /* 0x0001e80000100800 */
[----:B0-----:R-:W4:Y:S01]  /*51f0*/  LDL R8, [R1+0x1e68] ;  /* 0x001e680001087983 */ /* 0x001f220000100800 */
[----:B--2---:R-:W-:Y:S01]  /*5200*/  @!P3 IMAD.MOV R7, RZ, RZ, -R7 ;  /* 0x000000ffff07b224 */ /* 0x004fe200078e0a07 */
[----:B------:R-:W-:-:S02]  /*5210*/  ISETP.GE.AND P3, PT, R5, RZ, PT ;  /* 0x000000ff0500720c */ /* 0x000fc40003f66270 */
[----:B------:R-:W2:Y:S04]  /*5220*/  LDL.LU R5, [R1+0x40] ;  /* 0x0000400001057983 */ /* 0x000ea80000300800 */
[----:B------:R-:W-:Y:S01]  /*5230*/  STL [R1+0x48], R7 ;  /* 0x0000480701007387 */ /* 0x000fe20000100800 */
[----:B---3--:R-:W-:Y:S01]  /*5240*/  @!P4 IMAD.MOV R3, RZ, RZ, -R3 ;  /* 0x000000ffff03c224 */ /* 0x008fe200078e0a03 */
[----:B------:R-:W-:-:S04]  /*5250*/  ISETP.GE.AND P4, PT, R6, RZ, PT ;  /* 0x000000ff0600720c */ /* 0x000fc80003f86270 */
[----:B------:R0:W-:Y:S04]  /*5260*/  STL [R1+0x44], R3 ;  /* 0x0000440301007387 */ /* 0x0001e80000100800 */
[----:B0-----:R-:W3:Y:S01]  /*5270*/  LDL R3, [R1+0x1e64] ;  /* 0x001e640001037983 */ /* 0x001ee20000100800 */
[----:B--2---:R-:W-:-:S03]  /*5280*/  @!P0 IMAD.MOV R5, RZ, RZ, -R5 ;  /* 0x000000ffff058224 */ /* 0x004fc600078e0a05 */
[----:B------:R-:W2:Y:S01]  /*5290*/  LDL.LU R6, [R1+0x3c] ;  /* 0x00003c0001067983 */ /* 0x000ea20000300800 */
[----:B------:R-:W-:-:S03]  /*52a0*/  ISETP.GE.AND P0, PT, R2, RZ, PT ;  /* 0x000000ff0200720c */ /* 0x000fc60003f06270 */
[----:B------:R-:W3:Y:S04]  /*52b0*/  LDL R7, [R1+0x1e60] ;  /* 0x001e600001077983 */ /* 0x000ee80000100800 */
[----:B------:R-:W3:Y:S04]  /*52c0*/  LDL R2, [R1+0x1e5c] ;  /* 0x001e5c0001027983 */ /* 0x000ee80000100800 */
[----:B------:R0:W-:Y:S04]  /*52d0*/  STL [R1+0x40], R5 ;  /* 0x0000400501007387 */ /* 0x0001e80000100800 */
[----:B0-----:R-:W3:Y:S01]  /*52e0*/  LDL.LU R5, [R1+0x38] ;  /* 0x0000380001057983 */ /* 0x001ee20000300800 */
[----:B--2---:R-:W-:Y:S01]  /*52f0*/  @!P1 IMAD.MOV R6, RZ, RZ, -R6 ;  /* 0x000000ffff069224 */ /* 0x004fe200078e0a06 */
[----:B------:R-:W-:-:S04]  /*5300*/  ISETP.GE.AND P1, PT, R0, RZ, PT ;  /* 0x000000ff0000720c */ /* 0x000fc80003f26270 */
[----:B------:R0:W-:Y:S04]  /*5310*/  STL [R1+0x3c], R6 ;  /* 0x00003c0601007387 */ /* 0x0001e80000100800 */
[----:B0-----:R-:W2:Y:S04]  /*5320*/  LDL R6, [R1+0x1e58] ;  /* 0x001e580001067983 */ /* 0x001ea80000100800 */
[----:B------:R-:W2:Y:S01]  /*5330*/  LDL.LU R0, [R1+0x34] ;  /* 0x0000340001007983 */ /* 0x000ea20000300800 */
[----:B---3--:R-:W-:-:S05]  /*5340*/  @!P5 IMAD.MOV R5, RZ, RZ, -R5 ;  /* 0x000000ffff05d224 */ /* 0x008fca00078e0a05 */
[----:B------:R0:W-:Y:S04]  /*5350*/  STL [R1+0x38], R5 ;  /* 0x0000380501007387 */ /* 0x0001e80000100800 */
[----:B0-----:R-:W3:Y:S04]  /*5360*/  LDL R5, [R1+0x1e54] ;  /* 0x001e540001057983 */ /* 0x001ee80000100800 */
[----:B------:R-:W3:Y:S01]  /*5370*/  LDL.LU R29, [R1+0x30] ;  /* 0x00003000011d7983 */ /* 0x000ee20000300800 */
[----:B------:R-:W-:-:S03]  /*5380*/  ISETP.GE.AND P5, PT, R4, RZ, PT ;  /* 0x000000ff0400720c */ /* 0x000fc60003fa6270 */
[----:B------:R-:W4:Y:S01]  /*5390*/  LDL R4, [R1+0x1e50] ;  /* 0x001e500001047983 */ /* 0x000f220000100800 */
[----:B--2---:R-:W-:Y:S01]  /*53a0*/  @!P2 IMAD.MOV R0, RZ, RZ, -R0 ;  /* 0x000000ffff00a224 */ /* 0x004fe200078e0a00 */
[----:B------:R-:W-:-:S04]  /*53b0*/  ISETP.GE.AND P2, PT, R22, RZ, PT ;  /* 0x000000ff1600720c */ /* 0x000fc80003f46270 */
[----:B------:R0:W-:Y:S04]  /*53c0*/  STL [R1+0x34], R0 ;  /* 0x0000340001007387 */ /* 0x0001e80000100800 */
[----:B0-----:R-:W2:Y:S04]  /*53d0*/  LDL.LU R0, [R1+0x2c] ;  /* 0x00002c0001007983 */ /* 0x001ea80000300800 */
[----:B------:R-:W2:Y:S01]  /*53e0*/  LDL R22, [R1+0x1e4c] ;  /* 0x001e4c0001167983 */ /* 0x000ea20000100800 */
[----:B---3--:R-:W-:Y:S01]  /*53f0*/  @!P3 IMAD.MOV R29, RZ, RZ, -R29 ;  /* 0x000000ffff1db224 */ /* 0x008fe200078e0a1d */
[----:B----4-:R-:W-:-:S02]  /*5400*/  ISETP.GE.AND P3, PT, R28, RZ, PT ;  /* 0x000000ff1c00720c */ /* 0x010fc40003f66270 */
[----:B------:R-:W3:Y:S04]  /*5410*/  LDL R28, [R1+0x1e48] ;  /* 0x001e4800011c7983 */ /* 0x000ee80000100800 */
[----:B------:R0:W-:Y:S04]  /*5420*/  STL [R1+0x30], R29 ;  /* 0x0000301d01007387 */ /* 0x0001e80000100800 */
[----:B0-----:R-:W4:Y:S01]  /*5430*/  LDL.LU R29, [R1+0x28] ;  /* 0x00002800011d7983 */ /* 0x001f220000300800 */
[----:B--2---:R-:W-:Y:S01]  /*5440*/  @!P4 IMAD.MOV R0, RZ, RZ, -R0 ;  /* 0x000000ffff00c224 */ /* 0x004fe200078e0a00 */
[----:B------:R-:W-:-:S04]  /*5450*/  ISETP.GE.AND P4, PT, R8, RZ, PT ;  /* 0x000000ff0800720c */ /* 0x000fc80003f86270 */
[----:B------:R0:W-:Y:S04]  /*5460*/  STL [R1+0x2c], R0 ;  /* 0x00002c0001007387 */ /* 0x0001e80000100800 */
[----:B0-----:R-:W2:Y:S04]  /*5470*/  LDL R0, [R1+0x1e44] ;  /* 0x001e440001007983 */ /* 0x001ea80000100800 */
[----:B------:R-:W2:Y:S01]  /*5480*/  LDL.LU R8, [R1+0x24] ;  /* 0x0000240001087983 */ /* 0x000ea20000300800 */
[----:B----4-:R-:W-:Y:S01]  /*5490*/  @!P0 IMAD.MOV R29, RZ, RZ, -R29 ;  /* 0x000000ffff1d8224 */ /* 0x010fe200078e0a1d */
[----:B------:R-:W-:-:S04]  /*54a0*/  ISETP.GE.AND P0, PT, R3, RZ, PT ;  /* 0x000000ff0300720c */ /* 0x000fc80003f06270 */
[----:B------:R0:W-:Y:S04]  /*54b0*/  STL [R1+0x28], R29 ;  /* 0x0000281d01007387 */ /* 0x0001e80000100800 */
[----:B0-----:R-:W4:Y:S04]  /*54c0*/  LDL R29, [R1+0x1e40] ;  /* 0x001e4000011d7983 */ /* 0x001f280000100800 */
[----:B------:R-:W3:Y:S01]  /*54d0*/  LDL.LU R3, [R1+0x20] ;  /* 0x0000200001037983 */ /* 0x000ee20000300800 */
[----:B--2---:R-:W-:Y:S01]  /*54e0*/  @!P1 IMAD.MOV R8, RZ, RZ, -R8 ;  /* 0x000000ffff089224 */ /* 0x004fe200078e0a08 */
[----:B------:R-:W-:-:S04]  /*54f0*/  ISETP.GE.AND P1, PT, R7, RZ, PT ;  /* 0x000000ff0700720c */ /* 0x000fc80003f26270 */
[----:B------:R0:W-:Y:S04]  /*5500*/  STL [R1+0x24], R8 ;  /* 0x0000240801007387 */ /* 0x0001e80000100800 */
[----:B0-----:R-:W2:Y:S04]  /*5510*/  LDL.LU R8, [R1+0x1ff8] ;  /* 0x001ff80001087983 */ /* 0x001ea80000300800 */
[----:B------:R-:W2:Y:S01]  /*5520*/  LDL.LU R7, [R1+0x1c] ;  /* 0x00001c0001077983 */ /* 0x000ea20000300800 */
[----:B---3--:R-:W-:-:S05]  /*5530*/  @!P5 IMAD.MOV R3, RZ, RZ, -R3 ;  /* 0x000000ffff03d224 */ /* 0x008fca00078e0a03 */
[----:B------:R0:W-:Y:S04]  /*5540*/  STL [R1+0x20], R3 ;  /* 0x0000200301007387 */ /* 0x0001e80000100800 */
[----:B0-----:R-:W3:Y:S01]  /*5550*/  LDL.LU R3, [R1+0x18] ;  /* 0x0000180001037983 */ /* 0x001ee20000300800 */
[----:B------:R-:W-:-:S03]  /*5560*/  ISETP.GE.AND P5, PT, R2, RZ, PT ;  /* 0x000000ff0200720c */ /* 0x000fc60003fa6270 */
[----:B------:R-:W4:Y:S01]  /*5570*/  LDL R2, [R1+0x1e38] ;  /* 0x001e380001027983 */ /* 0x000f220000100800 */
[----:B--2---:R-:W-:Y:S01]  /*5580*/  @!P2 IMAD.MOV R7, RZ, RZ, -R7 ;  /* 0x000000ffff07a224 */ /* 0x004fe200078e0a07 */
[----:B------:R-:W-:-:S04]  /*5590*/  ISETP.GE.AND P2, PT, R6, RZ, PT ;  /* 0x000000ff0600720c */ /* 0x000fc80003f46270 */
[----:B------:R0:W-:Y:S04]  /*55a0*/  STL [R1+0x1c], R7 ;  /* 0x00001c0701007387 */ /* 0x0001e80000100800 */
[----:B0-----:R-:W2:Y:S04]  /*55b0*/  LDL.LU R7, [R1+0x1ff4] ;  /* 0x001ff40001077983 */ /* 0x001ea80000300800 */
[----:B------:R-:W2:Y:S01]  /*55c0*/  LDL.LU R6, [R1+0x14] ;  /* 0x0000140001067983 */ /* 0x000ea20000300800 */
[----:B---3--:R-:W-:Y:S01]  /*55d0*/  @!P3 IMAD.MOV R3, RZ, RZ, -R3 ;  /* 0x000000ffff03b224 */ /* 0x008fe200078e0a03 */
[----:B------:R-:W-:-:S04]  /*55e0*/  ISETP.GE.AND P3, PT, R5, RZ, PT ;  /* 0x000000ff0500720c */ /* 0x000fc80003f66270 */
[----:B------:R0:W-:Y:S04]  /*55f0*/  STL [R1+0x18], R3 ;  /* 0x0000180301007387 */ /* 0x0001e80000100800 */
[----:B0-----:R-:W3:Y:S04]  /*5600*/  LDL R3, [R1+0x1e34] ;  /* 0x001e340001037983 */ /* 0x001ee80000100800 */
[----:B------:R-:W3:Y:S01]  /*5610*/  LDL.LU R5, [R1+0x10] ;  /* 0x0000100001057983 */ /* 0x000ee20000300800 */
        /* <DEDUP_REMOVED lines=8> */
[----:B0-----:R-:W3:Y:S04]  /*56a0*/  LDL.LU R5, [R1+0x1fec] ;  /* 0x001fec0001057983 */ /* 0x001ee80000300800 */
        /* <DEDUP_REMOVED lines=9> */
[----:B------:R-:W-:Y:S01]  /*5740*/  ISETP.GE.AND P5, PT, R0, RZ, PT ;  /* 0x000000ff0000720c */ /* 0x000fe20003fa6270 */
[----:B--2---:R-:W-:Y:S02]  /*5750*/  @!P2 IMAD.MOV R28, RZ, RZ, -R28 ;  /* 0x000000ffff1ca224 */ /* 0x004fe400078e0a1c */
[----:B---3--:R-:W-:Y:S02]  /*5760*/  IMAD.MOV.U32 R0, RZ, RZ, R22 ;  /* 0x000000ffff007224 */ /* 0x008fe400078e0016 */
[----:B------:R-:W2:Y:S04]  /*5770*/  LDL R22, [R1+0x1e28] ;  /* 0x001e280001167983 */ /* 0x000ea80000100800 */
[----:B------:R0:W-:Y:S04]  /*5780*/  STL [R1+0x4], R28 ;  /* 0x0000041c01007387 */ /* 0x0001e80000100800 */
[----:B0-----:R-:W3:Y:S01]  /*5790*/  LDL.LU R28, [R1+0x1fe0] ;  /* 0x001fe000011c7983 */ /* 0x001ee20000300800 */
[----:B------:R-:W-:Y:S01]  /*57a0*/  @!P3 IMAD.MOV R0, RZ, RZ, -R0 ;  /* 0x000000ffff00b224 */ /* 0x000fe200078e0a00 */
[----:B----4-:R-:W-:Y:S01]  /*57b0*/  ISETP.GE.AND P2, PT, R29, RZ, PT ;  /* 0x000000ff1d00720c */ /* 0x010fe20003f46270 */
[----:B---3--:R-:W-:-:S02]  /*57c0*/  IMAD.MOV.U32 R29, RZ, RZ, R28 ;  /* 0x000000ffff1d7224 */ /* 0x008fc400078e001c */
[----:B------:R-:W3:Y:S04]  /*57d0*/  LDL R28, [R1+0x1e3c] ;  /* 0x001e3c00011c7983 */ /* 0x000ee80000100800 */
[----:B------:R0:W-:Y:S04]  /*57e0*/  STL [R1], R0 ;  /* 0x0000000001007387 */ /* 0x0001e80000100800 */
[----:B0-----:R-:W4:Y:S01]  /*57f0*/  LDL.LU R0, [R1+0x1fdc] ;  /* 0x001fdc0001007983 */ /* 0x001f220000300800 */
[----:B------:R-:W-:Y:S01]  /*5800*/  @!P4 IMAD.MOV R29, RZ, RZ, -R29 ;  /* 0x000000ffff1dc224 */ /* 0x000fe200078e0a1d */
[----:B------:R-:W-:-:S02]  /*5810*/  ISETP.GE.AND P4, PT, R2, RZ, PT ;  /* 0x000000ff0200720c */ /* 0x000fc40003f86270 */
[----:B---3--:R-:W-:Y:S01]  /*5820*/  ISETP.GE.AND P3, PT, R28, RZ, PT ;  /* 0x000000ff1c00720c */ /* 0x008fe20003f66270 */
[----:B----4-:R-:W-:Y:S02]  /*5830*/  IMAD.MOV.U32 R28, RZ, RZ, R0 ;  /* 0x000000ffff1c7224 */ /* 0x010fe400078e0000 */
[----:B------:R-:W3:Y:S02]  /*5840*/  LDL R0, [R1+0x1e24] ;  /* 0x001e240001007983 */ /* 0x000ee40000100800 */
[----:B------:R-:W-:Y:S02]  /*5850*/  @!P0 IMAD.MOV R28, RZ, RZ, -R28 ;  /* 0x000000ffff1c8224 */ /* 0x000fe400078e0a1c */
[----:B------:R0:W-:Y:S01]  /*5860*/  STL [R1+0x1f50], R29 ;  /* 0x001f501d01007387 */ /* 0x0001e20000100800 */
[----:B------:R-:W-:-:S03]  /*5870*/  ISETP.GE.AND P0, PT, R3, RZ, PT ;  /* 0x000000ff0300720c */ /* 0x000fc60003f06270 */
[----:B0-----:R-:W4:Y:S04]  /*5880*/  LDL R29, [R1+0x1e2c] ;  /* 0x001e2c00011d7983 */ /* 0x001f280000100800 */
[----:B------:R-:W2:Y:S04]  /*5890*/  LDL.LU R2, [R1+0x1fd8] ;  /* 0x001fd80001027983 */ /* 0x000ea80000300800 */
[----:B------:R0:W-:Y:S04]  /*58a0*/  STL [R1+0x1f54], R28 ;  /* 0x001f541c01007387 */ /* 0x0001e80000100800 */
[----:B0-----:R-:W3:Y:S04]  /*58b0*/  LDL R28, [R1+0x1e30] ;  /* 0x001e3000011c7983 */ /* 0x001ee80000100800 */
[----:B------:R-:W4:Y:S01]  /*58c0*/  LDL.LU R3, [R1+0x1fd4] ;  /* 0x001fd40001037983 */ /* 0x000f220000300800 */
[----:B------:R-:W-:-:S02]  /*58d0*/  @!P2 IMAD.MOV R4, RZ, RZ, -R4 ;  /* 0x000000ffff04a224 */ /* 0x000fc400078e0a04 */
[----:B------:R-:W-:Y:S02]  /*58e0*/  @!P3 IMAD.MOV R5, RZ, RZ, -R5 ;  /* 0x000000ffff05b224 */ /* 0x000fe400078e0a05 */
[----:B--2---:R-:W-:-:S05]  /*58f0*/  @!P1 IMAD.MOV R2, RZ, RZ, -R2 ;  /* 0x000000ffff029224 */ /* 0x004fca00078e0a02 */
[----:B------:R0:W-:Y:S01]  /*5900*/  STL [R1+0x1f58], R2 ;  /* 0x001f580201007387 */ /* 0x0001e20000100800 */
[----:B---3--:R-:W-:-:S03]  /*5910*/  ISETP.GE.AND P1, PT, R28, RZ, PT ;  /* 0x000000ff1c00720c */ /* 0x008fc60003f26270 */
[----:B0-----:R-:W2:Y:S01]  /*5920*/  LDL R2, [R1+0x1e18] ;  /* 0x001e180001027983 */ /* 0x001ea20000100800 */
[----:B----4-:R-:W-:-:S03]  /*5930*/  @!P5 IMAD.MOV R3, RZ, RZ, -R3 ;  /* 0x000000ffff03d224 */ /* 0x010fc600078e0a03 */
[----:B------:R-:W3:Y:S01]  /*5940*/  LDL R28, [R1+0x1e14] ;  /* 0x001e1400011c7983 */ /* 0x000ee20000100800 */
[----:B------:R-:W-:-:S03]  /*5950*/  ISETP.GE.AND P5, PT, R29, RZ, PT ;  /* 0x000000ff1d00720c */ /* 0x000fc60003fa6270 */
[----:B------:R0:W-:Y:S04]  /*5960*/  STL [R1+0x1f5c], R3 ;  /* 0x001f5c0301007387 */ /* 0x0001e80000100800 */
[----:B------:R-:W4:Y:S04]  /*5970*/  LDL R29, [R1+0x1e10] ;  /* 0x001e1000011d7983 */ /* 0x000f280000100800 */
[----:B0-----:R-:W3:Y:S04]  /*5980*/  LDL R3, [R1+0x1e1c] ;  /* 0x001e1c0001037983 */ /* 0x001ee80000100800 */
[----:B------:R0:W-:Y:S04]  /*5990*/  STL [R1+0x1f60], R4 ;  /* 0x001f600401007387 */ /* 0x0001e80000100800 */
[----:B0-----:R-:W3:Y:S01]  /*59a0*/  LDL R4, [R1+0x1e20] ;  /* 0x001e200001047983 */ /* 0x001ee20000100800 */
[----:B------:R-:W-:-:S02]  /*59b0*/  ISETP.GE.AND P2, PT, R22, RZ, PT ;  /* 0x000000ff1600720c */ /* 0x000fc40003f46270 */
[----:B------:R-:W-:Y:S01]  /*59c0*/  ISETP.GE.AND P3, PT, R0, RZ, PT ;  /* 0x000000ff0000720c */ /* 0x000fe20003f66270 */
[----:B------:R-:W4:Y:S04]  /*59d0*/  LDL.LU R22, [R1+0x1fd0] ;  /* 0x001fd00001167983 */ /* 0x000f280000300800 */
[----:B------:R0:W-:Y:S04]  /*59e0*/  STL [R1+0x1f64], R5 ;  /* 0x001f640501007387 */ /* 0x0001e80000100800 */
[----:B------:R-:W4:Y:S01]  /*59f0*/  LDL R0, [R1+0x1e0c] ;  /* 0x001e0c0001007983 */ /* 0x000f220000100800 */
[----:B------:R-:W-:-:S02]  /*5a00*/  @!P4 IMAD.MOV R6, RZ, RZ, -R6 ;  /* 0x000000ffff06c224 */ /* 0x000fc400078e0a06 */
[----:B------:R-:W-:-:S03]  /*5a10*/  @!P0 IMAD.MOV R7, RZ, RZ, -R7 ;  /* 0x000000ffff078224 */ /* 0x000fc600078e0a07 */
[----:B------:R1:W-:Y:S04]  /*5a20*/  STL [R1+0x1f68], R6 ;  /* 0x001f680601007387 */ /* 0x0003e80000100800 */
[----:B0-----:R-:W4:Y:S04]  /*5a30*/  LDL R5, [R1+0x1e04] ;  /* 0x001e040001057983 */ /* 0x001f280000100800 */
[----:B-1----:R-:W4:Y:S04]  /*5a40*/  LDL R6, [R1+0x1e08] ;  /* 0x001e080001067983 */ /* 0x002f280000100800 */
[----:B------:R-:W-:Y:S01]  /*5a50*/  STL [R1+0x1f6c], R7 ;  /* 0x001f6c0701007387 */ /* 0x000fe20000100800 */
[----:B------:R-:W-:-:S02]  /*5a60*/  @!P1 IMAD.MOV R8, RZ, RZ, -R8 ;  /* 0x000000ffff089224 */ /* 0x000fc400078e0a08 */
[----:B------:R-:W-:Y:S01]  /*5a70*/  @!P5 IMAD.MOV R9, RZ, RZ, -R9 ;  /* 0x000000ffff09d224 */ /* 0x000fe200078e0a09 */
[----:B--2---:R-:W-:Y:S02]  /*5a80*/  ISETP.GE.AND P1, PT, R2, RZ, PT ;  /* 0x000000ff0200720c */ /* 0x004fe40003f26270 */
[----:B---3--:R-:W-:Y:S02]  /*5a90*/  ISETP.GE.AND P4, PT, R4, RZ, PT ;  /* 0x000000ff0400720c */ /* 0x008fe40003f86270 */
[----:B------:R-:W2:Y:S01]  /*5aa0*/  LDL R4, [R1+0x1e00] ;  /* 0x001e000001047983 */ /* 0x000ea20000100800 */
[----:B------:R-:W-:-:S03]  /*5ab0*/  ISETP.GE.AND P0, PT, R3, RZ, PT ;  /* 0x000000ff0300720c */ /* 0x000fc60003f06270 */
[----:B------:R-:W-:Y:S04]  /*5ac0*/  STL [R1+0x1f70], R8 ;  /* 0x001f700801007387 */ /* 0x000fe80000100800 */
[----:B------:R-:W3:Y:S04]  /*5ad0*/  LDL R3, [R1+0x1dfc] ;  /* 0x001dfc0001037983 */ /* 0x000ee80000100800 */
[----:B------:R-:W-:Y:S04]  /*5ae0*/  STL [R1+0x1f74], R9 ;  /* 0x001f740901007387 */ /* 0x000fe80000100800 */
[----:B------:R-:W3:Y:S01]  /*5af0*/  LDL R2, [R1+0x1df8] ;  /* 0x001df80001027983 */ /* 0x000ee20000100800 */
[----:B------:R-:W-:-:S02]  /*5b00*/  @!P2 IMAD.MOV R10, RZ, RZ, -R10 ;  /* 0x000000ffff0aa224 */ /* 0x000fc400078e0a0a */
[----:B------:R-:W-:Y:S01]  /*5b10*/  @!P3 IMAD.MOV R11, RZ, RZ, -R11 ;  /* 0x000000ffff0bb224 */ /* 0x000fe200078e0a0b */
[----:B------:R-:W-:Y:S02]  /*5b20*/  ISETP.GE.AND P5, PT, R28, RZ, PT ;  /* 0x000000ff1c00720c */ /* 0x000fe40003fa6270 */
[----:B------:R-:W-:Y:S01]  /*5b30*/  STL [R1+0x1f78], R10 ;  /* 0x001f780a01007387 */ /* 0x000fe20000100800 */
[----:B----4-:R-:W-:Y:S02]  /*5b40*/  ISETP.GE.AND P2, PT, R29, RZ, PT ;  /* 0x000000ff1d00720c */ /* 0x010fe40003f46270 */
[----:B------:R-:W-:Y:S01]  /*5b50*/  ISETP.GE.AND P3, PT, R0, RZ, PT ;  /* 0x000000ff0000720c */ /* 0x000fe20003f66270 */
[----:B------:R-:W4:Y:S04]  /*5b60*/  LDL R28, [R1+0x1df4] ;  /* 0x001df400011c7983 */ /* 0x000f280000100800 */
[----:B------:R-:W4:Y:S04]  /*5b70*/  LDL R29, [R1+0x1df0] ;  /* 0x001df000011d7983 */ /* 0x000f280000100800 */
[----:B------:R-:W-:Y:S04]  /*5b80*/  STL [R1+0x1f7c], R11 ;  /* 0x001f7c0b01007387 */ /* 0x000fe80000100800 */
[----:B------:R-:W4:Y:S01]  /*5b90*/  LDL R0, [R1+0x1de8] ;  /* 0x001de80001007983 */ /* 0x000f220000100800 */
[----:B------:R-:W-:Y:S01]  /*5ba0*/  @!P4 IMAD.MOV R12, RZ, RZ, -R12 ;  /* 0x000000ffff0cc224 */ /* 0x000fe200078e0a0c */
[----:B------:R-:W-:Y:S01]  /*5bb0*/  ISETP.GE.AND P4, PT, R6, RZ, PT ;  /* 0x000000ff0600720c */ /* 0x000fe20003f86270 */
[----:B------:R-:W-:Y:S01]  /*5bc0*/  @!P0 IMAD.MOV R13, RZ, RZ, -R13 ;  /* 0x000000ffff0d8224 */ /* 0x000fe200078e0a0d */
[----:B------:R-:W-:Y:S01]  /*5bd0*/  ISETP.GE.AND P0, PT, R5, RZ, PT ;  /* 0x000000ff0500720c */ /* 0x000fe20003f06270 */
[----:B------:R-:W-:Y:S01]  /*5be0*/  @!P1 IMAD.MOV R14, RZ, RZ, -R14 ;  /* 0x000000ffff0e9224 */ /* 0x000fe200078e0a0e */
[----:B------:R-:W-:Y:S04]  /*5bf0*/  STL [R1+0x1f80], R12 ;  /* 0x001f800c01007387 */ /* 0x000fe80000100800 */
[----:B------:R-:W-:Y:S01]  /*5c00*/  STL [R1+0x1f84], R13 ;  /* 0x001f840d01007387 */ /* 0x000fe20000100800 */
[----:B------:R-:W-:-:S03]  /*5c10*/  @!P5 IMAD.MOV R15, RZ, RZ, -R15 ;  /* 0x000000ffff0fd224 */ /* 0x000fc600078e0a0f */
[----:B------:R-:W-:Y:S01]  /*5c20*/  STL [R1+0x1f88], R14 ;  /* 0x001f880e01007387 */ /* 0x000fe20000100800 */
[----:B------:R-:W-:-:S03]  /*5c30*/  @!P2 IMAD.MOV R16, RZ, RZ, -R16 ;  /* 0x000000ffff10a224 */ /* 0x000fc600078e0a10 */
[----:B------:R-:W4:Y:S01]  /*5c40*/  LDL R5, [R1+0xbd0] ;  /* 0x000bd00001057983 */ /* 0x000f220000100800 */
[----:B------:R-:W-:Y:S02]  /*5c50*/  @!P3 IMAD.MOV R17, RZ, RZ, -R17 ;  /* 0x000000ffff11b224 */ /* 0x000fe400078e0a11 */
[----:B------:R-:W-:Y:S01]  /*5c60*/  @!P4 IMAD.MOV R18, RZ, RZ, -R18 ;  /* 0x000000ffff12c224 */ /* 0x000fe200078e0a12 */
[----:B------:R-:W-:Y:S01]  /*5c70*/  STL [R1+0x1f8c], R15 ;  /* 0x001f8c0f01007387 */ /* 0x000fe20000100800 */
[----:B------:R-:W-:-:S03]  /*5c80*/  @!P0 IMAD.MOV R19, RZ, RZ, -R19 ;  /* 0x000000ffff138224 */ /* 0x000fc600078e0a13 */
[----:B------:R-:W-:Y:S04]  /*5c90*/  STL [R1+0x1f90], R16 ;  /* 0x001f901001007387 */ /* 0x000fe80000100800 */
[----:B------:R-:W-:Y:S04]  /*5ca0*/  STL [R1+0x1f94], R17 ;  /* 0x001f941101007387 */ /* 0x000fe80000100800 */
[----:B------:R-:W-:Y:S04]  /*5cb0*/  STL [R1+0x1f98], R18 ;  /* 0x001f981201007387 */ /* 0x000fe80000100800 */
[----:B------:R-:W-:Y:S01]  /*5cc0*/  STL [R1+0x1f9c], R19 ;  /* 0x001f9c1301007387 */ /* 0x000fe20000100800 */
[----:B--2---:R-:W-:-:S13]  /*5cd0*/  ISETP.GE.AND P1, PT, R4, RZ, PT ;  /* 0x000000ff0400720c */ /* 0x004fda0003f26270 */
[----:B------:R-:W-:Y:S01]  /*5ce0*/  @!P1 IMAD.MOV R20, RZ, RZ, -R20 ;  /* 0x000000ffff149224 */ /* 0x000fe200078e0a14 */
[----:B------:R-:W-:Y:S02]  /*5cf0*/  ISETP.GE.AND P1, PT, R22, RZ, PT ;  /* 0x000000ff1600720c */ /* 0x000fe40003f26270 */
[----:B---3--:R-:W-:Y:S02]  /*5d00*/  ISETP.GE.AND P5, PT, R3, RZ, PT ;  /* 0x000000ff0300720c */ /* 0x008fe40003fa6270 */
[----:B------:R-:W-:Y:S01]  /*5d10*/  STL [R1+0x1fa0], R20 ;  /* 0x001fa01401007387 */ /* 0x000fe20000100800 */
[----:B------:R-:W-:-:S03]  /*5d20*/  ISETP.GE.AND P2, PT, R2, RZ, PT ;  /* 0x000000ff0200720c */ /* 0x000fc60003f46270 */
[----:B------:R-:W2:Y:S04]  /*5d30*/  LDL.LU R22, [R1+0x1fcc] ;  /* 0x001fcc0001167983 */ /* 0x000ea80000300800 */
[----:B------:R-:W3:Y:S04]  /*5d40*/  LDL.LU R4, [R1+0x8c] ;  /* 0x00008c0001047983 */ /* 0x000ee80000300800 */
[----:B------:R-:W3:Y:S04]  /*5d50*/  LDL.LU R3, [R1+0x88] ;  /* 0x0000880001037983 */ /* 0x000ee80000300800 */
[----:B------:R-:W3:Y:S01]  /*5d60*/  LDL.LU R2, [R1+0x84] ;  /* 0x0000840001027983 */ /* 0x000ee20000300800 */
[----:B----4-:R-:W-:-:S03]  /*5d70*/  ISETP.GE.AND P0, PT, R0, RZ, PT ;  /* 0x000000ff0000720c */ /* 0x010fc60003f06270 */
[----:B------:R-:W0:Y:S01]  /*5d80*/  S2R R0, SR_TID.X ;  /* 0x0000000000007919 */ /* 0x000e220000002100 */
[----:B------:R-:W-:Y:S02]  /*5d90*/  ISETP.GE.AND P3, PT, R28, RZ, PT ;  /* 0x000000ff1c00720c */ /* 0x000fe40003f66270 */
[----:B------:R-:W-:Y:S01]  /*5da0*/  ISETP.GE.AND P4, PT, R29, RZ, PT ;  /* 0x000000ff1d00720c */ /* 0x000fe20003f86270 */
[----:B------:R-:W-:Y:S01]  /*5db0*/  @!P5 IMAD.MOV R21, RZ, RZ, -R21 ;  /* 0x000000ffff15d224 */ /* 0x000fe200078e0a15 */
[----:B------:R-:W4:Y:S01]  /*5dc0*/  LDL.LU R28, [R1+0x80] ;  /* 0x00008000011c7983 */ /* 0x000f220000300800 */
[----:B------:R-:W-:-:S03]  /*5dd0*/  @!P2 IMAD.MOV R23, RZ, RZ, -R23 ;  /* 0x000000ffff17a224 */ /* 0x000fc600078e0a17 */
[----:B------:R-:W4:Y:S01]  /*5de0*/  LDL.LU R29, [R1+0x7c] ;  /* 0x00007c00011d7983 */ /* 0x000f220000300800 */
[----:B------:R-:W-:Y:S02]  /*5df0*/  ISETP.GE.AND P5, PT, R5, RZ, PT ;  /* 0x000000ff0500720c */ /* 0x000fe40003fa6270 */
[----:B0-----:R-:W-:-:S05]  /*5e00*/  LOP3.LUT R0, R0, 0x7f, RZ, 0xc0, !PT ;  /* 0x0000007f00007812 */ /* 0x001fca00078ec0ff */
[----:B------:R-:W-:Y:S01]  /*5e10*/  IMAD R0, R0, c[0x0][0x18c], RZ ;  /* 0x0000630000007a24 */ /* 0x000fe200078e02ff */
[----:B------:R-:W-:Y:S04]  /*5e20*/  STL [R1+0x1fa4], R21 ;  /* 0x001fa41501007387 */ /* 0x000fe80000100800 */
[----:B------:R-:W-:Y:S01]  /*5e30*/  LEA R0, P6, R0, c[0x0][0x168], 0x1 ;  /* 0x00005a0000007a11 */ /* 0x000fe200078c08ff */
[----:B------:R-:W-:Y:S01]  /*5e40*/  STL [R1+0x1fa8], R23 ;  /* 0x001fa81701007387 */ /* 0x000fe20000100800 */
[----:B------:R-:W-:Y:S01]  /*5e50*/  @!P3 IMAD.MOV R24, RZ, RZ, -R24 ;  /* 0x000000ffff18b224 */ /* 0x000fe200078e0a18 */
[----:B------:R-:W-:Y:S01]  /*5e60*/  ISETP.NE.AND P2, PT, RZ, c[0x0][0x17c], PT ;  /* 0x00005f00ff007a0c */ /* 0x000fe20003f45270 */
[----:B------:R-:W-:Y:S01]  /*5e70*/  @!P4 IMAD.MOV R25, RZ, RZ, -R25 ;  /* 0x000000ffff19c224 */ /* 0x000fe200078e0a19 */
[----:B------:R0:W-:Y:S01]  /*5e80*/  STL [R1+0x1f40], R0 ;  /* 0x001f400001007387 */ /* 0x0001e20000100800 */
[----:B------:R-:W-:-:S02]  /*5e90*/  @!P0 IMAD.MOV R26, RZ, RZ, -R26 ;  /* 0x000000ffff1a8224 */ /* 0x000fc400078e0a1a */
[----:B------:R-:W-:Y:S01]  /*5ea0*/  @!P1 IMAD.MOV R27, RZ, RZ, -R27 ;  /* 0x000000ffff1b9224 */ /* 0x000fe200078e0a1b */
[----:B------:R-:W-:Y:S01]  /*5eb0*/  STL [R1+0x1fac], R24 ;  /* 0x001fac1801007387 */ /* 0x000fe20000100800 */
[----:B0-----:R-:W-:-:S03]  /*5ec0*/  LOP3.LUT R0, RZ, c[0x0][0x17c], RZ, 0x33, !PT ;  /* 0x00005f00ff007a12 */ /* 0x001fc600078e33ff */
[----:B------:R-:W-:Y:S04]  /*5ed0*/  STL [R1+0x1fb0], R25 ;  /* 0x001fb01901007387 */ /* 0x000fe80000100800 */
[----:B------:R-:W-:Y:S04]  /*5ee0*/  STL [R1+0x1fb4], R26 ;  /* 0x001fb41a01007387 */ /* 0x000fe80000100800 */
[----:B------:R-:W-:Y:S01]  /*5ef0*/  STL [R1+0x1fb8], R27 ;  /* 0x001fb81b01007387 */ /* 0x000fe20000100800 */
[----:B--2---:R-:W-:Y:S01]  /*5f00*/  @!P5 IMAD.MOV R22, RZ, RZ, -R22 ;  /* 0x000000ffff16d224 */ /* 0x004fe200078e0a16 */
[----:B---3--:R-:W-:-:S04]  /*5f10*/  SEL R6, R0, R4, !P2 ;  /* 0x0000000400067207 */ /* 0x008fc80005000000 */
[----:B------:R0:W-:Y:S01]  /*5f20*/  STL [R1+0x1fbc], R22 ;  /* 0x001fbc1601007387 */ /* 0x0001e20000100800 */
[----:B------:R-:W-:-:S03]  /*5f30*/  SEL R5, R0, R3, !P2 ;  /* 0x0000000300057207 */ /* 0x000fc60005000000 */
[----:B------:R-:W-:Y:S01]  /*5f40*/  STL [R1+0xd0], R6 ;  /* 0x0000d00601007387 */ /* 0x000fe20000100800 */
[----:B------:R-:W-:-:S03]  /*5f50*/  SEL R4, R0, R2, !P2 ;  /* 0x0000000200047207 */ /* 0x000fc60005000000 */
[----:B------:R-:W-:Y:S04]  /*5f60*/  STL [R1+0xcc], R5 ;  /* 0x0000cc0501007387 */ /* 0x000fe80000100800 */
[----:B------:R-:W-:Y:S04]  /*5f70*/  STL [R1+0xc8], R4 ;  /* 0x0000c80401007387 */ /* 0x000fe80000100800 */
[----:B0-----:R-:W2:Y:S01]  /*5f80*/  LDL.LU R22, [R1+0x6c] ;  /* 0x00006c0001167983 */ /* 0x001ea20000300800 */
[C---:B----4-:R-:W-:Y:S02]  /*5f90*/  SEL R3, R0.reuse, R28, !P2 ;  /* 0x0000001c00037207 */ /* 0x050fe40005000000 */
[----:B------:R-:W-:-:S03]  /*5fa0*/  SEL R2, R0, R29, !P2 ;  /* 0x0000001d00027207 */ /* 0x000fc60005000000 */
[----:B------:R-:W-:Y:S04]  /*5fb0*/  STL [R1+0xc4], R3 ;  /* 0x0000c40301007387 */ /* 0x000fe80000100800 */
[----:B--2---:R0:W-:Y:S04]  /*5fc0*/  STL [R1+0x1fc0], R22 ;  /* 0x001fc01601007387 */ /* 0x0041e80000100800 */
[----:B------:R-:W-:Y:S04]  /*5fd0*/  STL [R1+0xc0], R2 ;  /* 0x0000c00201007387 */ /* 0x000fe80000100800 */
[----:B0-----:R-:W2:Y:S04]  /*5fe0*/  LDL.LU R22, [R1+0x70] ;  /* 0x0000700001167983 */ /* 0x001ea80000300800 */
[----:B--2---:R0:W-:Y:S04]  /*5ff0*/  STL [R1+0x1fc4], R22 ;  /* 0x001fc41601007387 */ /* 0x0041e80000100800 */
[----:B0-----:R-:W2:Y:S04]  /*6000*/  LDL.LU R22, [R1+0x74] ;  /* 0x0000740001167983 */ /* 0x001ea80000300800 */
[----:B--2---:R0:W-:Y:S04]  /*6010*/  STL [R1+0x1fc8], R22 ;  /* 0x001fc81601007387 */ /* 0x0041e80000100800 */
[----:B0-----:R-:W2:Y:S04]  /*6020*/  LDL.LU R22, [R1+0x78] ;  /* 0x0000780001167983 */ /* 0x001ea80000300800 */
[----:B------:R-:W3:Y:S04]  /*6030*/  LDL.LU R27, [R1+0x68] ;  /* 0x00006800011b7983 */ /* 0x000ee80000300800 */
[----:B------:R-:W4:Y:S04]  /*6040*/  LDL.LU R26, [R1+0x64] ;  /* 0x00006400011a7983 */ /* 0x000f280000300800 */
[----:B------:R-:W3:Y:S04]  /*6050*/  LDL.LU R25, [R1+0x60] ;  /* 0x0000600001197983 */ /* 0x000ee80000300800 */
        /* <DEDUP_REMOVED lines=23> */
[----:B------:R-:W3:Y:S01]  /*61d0*/  LDL.LU R29, [R1] ;  /* 0x00000000011d7983 */ /* 0x000ee20000300800 */
[----:B--2---:R-:W-:-:S05]  /*61e0*/  SEL R22, R0, R22, !P2 ;  /* 0x0000001600167207 */ /* 0x004fca0005000000 */
[----:B------:R0:W-:Y:S04]  /*61f0*/  STL [R1+0xb8], R22 ;  /* 0x0000b81601007387 */ /* 0x0001e80000100800 */
[----:B0-----:R-:W2:Y:S02]  /*6200*/  LDL.LU R22, [R1+0x1fc8] ;  /* 0x001fc80001167983 */ /* 0x001ea40000300800 */
[----:B--2---:R-:W-:-:S05]  /*6210*/  SEL R22, R0, R22, !P2 ;  /* 0x0000001600167207 */ /* 0x004fca0005000000 */
[----:B------:R0:W-:Y:S04]  /*6220*/  STL [R1+0xb4], R22 ;  /* 0x0000b41601007387 */ /* 0x0001e80000100800 */
[----:B0-----:R-:W2:Y:S02]  /*6230*/  LDL.LU R22, [R1+0x1fc4] ;  /* 0x001fc40001167983 */ /* 0x001ea40000300800 */
[----:B--2---:R-:W-:-:S05]  /*6240*/  SEL R22, R0, R22, !P2 ;  /* 0x0000001600167207 */ /* 0x004fca0005000000 */
[----:B------:R0:W-:Y:S04]  /*6250*/  STL [R1+0xb0], R22 ;  /* 0x0000b01601007387 */ /* 0x0001e80000100800 */
[----:B0-----:R-:W2:Y:S01]  /*6260*/  LDL.LU R22, [R1+0x1fc0] ;  /* 0x001fc00001167983 */ /* 0x001ea20000300800 */
[C---:B---3--:R-:W-:Y:S02]  /*6270*/  SEL R27, R0.reuse, R27, !P2 ;  /* 0x0000001b001b7207 */ /* 0x048fe40005000000 */
[C---:B----4-:R-:W-:Y:S02]  /*6280*/  SEL R26, R0.reuse, R26, !P2 ;  /* 0x0000001a001a7207 */ /* 0x050fe40005000000 */
[C---:B------:R-:W-:Y:S02]  /*6290*/  SEL R25, R0.reuse, R25, !P2 ;  /* 0x0000001900197207 */ /* 0x040fe40005000000 */
[----:B------:R-:W-:-:S02]  /*62a0*/  SEL R24, R0, R24, !P2 ;  /* 0x0000001800187207 */ /* 0x000fc40005000000 */
[C---:B------:R-:W-:Y:S02]  /*62b0*/  SEL R23, R0.reuse, R23, !P2 ;  /* 0x0000001700177207 */ /* 0x040fe40005000000 */
[C---:B------:R-:W-:Y:S02]  /*62c0*/  SEL R21, R0.reuse, R21, !P2 ;  /* 0x0000001500157207 */ /* 0x040fe40005000000 */
[C---:B------:R-:W-:Y:S02]  /*62d0*/  SEL R20, R0.reuse, R20, !P2 ;  /* 0x0000001400147207 */ /* 0x040fe40005000000 */
[C---:B------:R-:W-:Y:S02]  /*62e0*/  SEL R19, R0.reuse, R19, !P2 ;  /* 0x0000001300137207 */ /* 0x040fe40005000000 */
        /* <DEDUP_REMOVED lines=19> */
[----:B--2---:R-:W-:-:S05]  /*6420*/  SEL R22, R0, R22, !P2 ;  /* 0x0000001600167207 */ /* 0x004fca0005000000 */
[----:B------:R0:W-:Y:S04]  /*6430*/  STL [R1+0xac], R22 ;  /* 0x0000ac1601007387 */ /* 0x0001e80000100800 */
[----:B0-----:R-:W2:Y:S04]  /*6440*/  LDL.LU R22, [R1+0x1fbc] ;  /* 0x001fbc0001167983 */ /* 0x001ea80000300800 */
[----:B------:R0:W-:Y:S04]  /*6450*/  STL [R1+0xa8], R27 ;  /* 0x0000a81b01007387 */ /* 0x0001e80000100800 */
[----:B0-----:R-:W3:Y:S04]  /*6460*/  LDL.LU R27, [R1+0x1fb8] ;  /* 0x001fb800011b7983 */ /* 0x001ee80000300800 */
[----:B------:R0:W-:Y:S04]  /*6470*/  STL [R1+0xa4], R26 ;  /* 0x0000a41a01007387 */ /* 0x0001e80000100800 */
[----:B0-----:R-:W4:Y:S04]  /*6480*/  LDL.LU R26, [R1+0x1fb4] ;  /* 0x001fb400011a7983 */ /* 0x001f280000300800 */
[----:B------:R0:W-:Y:S04]  /*6490*/  STL [R1+0xa0], R25 ;  /* 0x0000a01901007387 */ /* 0x0001e80000100800 */
[----:B0-----:R-:W2:Y:S04]  /*64a0*/  LDL.LU R25, [R1+0x1fb0] ;  /* 0x001fb00001197983 */ /* 0x001ea80000300800 */
        /* <DEDUP_REMOVED lines=45> */
[----:B0-----:R-:W3:Y:S04]  /*6780*/  LDL.LU R28, [R1+0x1f54] ;  /* 0x001f5400011c7983 */ /* 0x001ee80000300800 */
[----:B------:R0:W-:Y:S04]  /*6790*/  STL [R1+0x40], R29 ;  /* 0x0000401d01007387 */ /* 0x0001e80000100800 */
[----:B0-----:R-:W3:Y:S01]  /*67a0*/  LDL.LU R29, [R1+0x1f50] ;  /* 0x001f5000011d7983 */ /* 0x001ee20000300800 */
[----:B--2---:R-:W-:-:S02]  /*67b0*/  SEL R2, R0, R2, !P2 ;  /* 0x0000000200027207 */ /* 0x004fc40005000000 */
[----:B---3--:R-:W-:-:S05]  /*67c0*/  SEL R29, R0, R29, !P2 ;  /* 0x0000001d001d7207 */ /* 0x008fca0005000000 */
[----:B------:R0:W-:Y:S02]  /*67d0*/  STL [R1+0x3c], R29 ;  /* 0x00003c1d01007387 */ /* 0x0001e40000100800 */
[C---:B0-----:R-:W-:Y:S02]  /*67e0*/  SEL R29, R0.reuse, R28, !P2 ;  /* 0x0000001c001d7207 */ /* 0x041fe40005000000 */
[C---:B------:R-:W-:Y:S02]  /*67f0*/  SEL R28, R0.reuse, R3, !P2 ;  /* 0x00000003001c7207 */ /* 0x040fe40005000000 */
[C---:B------:R-:W-:Y:S01]  /*6800*/  SEL R3, R0.reuse, R4, !P2 ;  /* 0x0000000400037207 */ /* 0x040fe20005000000 */
[----:B------:R-:W-:Y:S04]  /*6810*/  STL [R1+0x38], R29 ;  /* 0x0000381d01007387 */ /* 0x000fe80000100800 */
[----:B------:R0:W-:Y:S01]  /*6820*/  STL [R1+0x34], R2 ;  /* 0x0000340201007387 */ /* 0x0001e20000100800 */
[----:B------:R-:W-:-:S03]  /*6830*/  SEL R4, R0, R6, !P2 ;  /* 0x0000000600047207 */ /* 0x000fc60005000000 */
[----:B------:R-:W-:Y:S01]  /*6840*/  STL [R1+0x30], R28 ;  /* 0x0000301c01007387 */ /* 0x000fe20000100800 */
[----:B0-----:R-:W-:-:S03]  /*6850*/  SEL R2, R0, R5, !P2 ;  /* 0x0000000500027207 */ /* 0x001fc60005000000 */
[----:B------:R0:W-:Y:S04]  /*6860*/  STL [R1+0x2c], R3 ;  /* 0x00002c0301007387 */ /* 0x0001e80000100800 */
[----:B------:R1:W-:Y:S01]  /*6870*/  STL [R1+0x28], R2 ;  /* 0x0000280201007387 */ /* 0x0003e20000100800 */
[----:B0-----:R-:W-:-:S03]  /*6880*/  SEL R3, R0, R7, !P2 ;  /* 0x0000000700037207 */ /* 0x001fc60005000000 */
[----:B------:R-:W-:Y:S01]  /*6890*/  STL [R1+0x24], R4 ;  /* 0x0000240401007387 */ /* 0x000fe20000100800 */
[C---:B-1----:R-:W-:Y:S02]  /*68a0*/  SEL R2, R0.reuse, R8, !P2 ;  /* 0x0000000800027207 */ /* 0x042fe40005000000 */
[----:B------:R-:W-:Y:S02]  /*68b0*/  SEL R0, R0, R9, !P2 ;  /* 0x0000000900007207 */ /* 0x000fe40005000000 */
[----:B------:R-:W-:Y:S01]  /*68c0*/  LOP3.LUT R9, RZ, c[0x0][0x17c], RZ, 0x33, !PT ;  /* 0x00005f00ff097a12 */ /* 0x000fe200078e33ff */
[----:B------:R0:W-:Y:S04]  /*68d0*/  STL [R1+0x20], R3 ;  /* 0x0000200301007387 */ /* 0x0001e80000100800 */
[----:B------:R1:W-:Y:S04]  /*68e0*/  STL [R1+0x1c], R2 ;  /* 0x00001c0201007387 */ /* 0x0003e80000100800 */
[----:B------:R2:W-:Y:S01]  /*68f0*/  STL [R1+0x18], R0 ;  /* 0x0000180001007387 */ /* 0x0005e20000100800 */
[----:B0-----:R-:W-:-:S02]  /*6900*/  SEL R3, R9, R12, !P2 ;  /* 0x0000000c09037207 */ /* 0x001fc40005000000 */
[C---:B-1----:R-:W-:Y:S02]  /*6910*/  SEL R2, R9.reuse, R10, !P2 ;  /* 0x0000000a09027207 */ /* 0x042fe40005000000 */
[----:B--2---:R-:W-:-:S03]  /*6920*/  SEL R0, R9, R11, !P2 ;  /* 0x0000000b09007207 */ /* 0x004fc60005000000 */
[----:B------:R0:W-:Y:S04]  /*6930*/  STL [R1+0x14], R2 ;  /* 0x0000140201007387 */ /* 0x0001e80000100800 */
[----:B------:R1:W-:Y:S04]  /*6940*/  STL [R1+0x10], R0 ;  /* 0x0000100001007387 */ /* 0x0003e80000100800 */
[----:B------:R2:W-:Y:S01]  /*6950*/  STL [R1+0xc], R3 ;  /* 0x00000c0301007387 */ /* 0x0005e20000100800 */
[----:B0-----:R-:W-:-:S03]  /*6960*/  SEL R2, R9, R13, !P2 ;  /* 0x0000000d09027207 */ /* 0x001fc60005000000 */
[----:B------:R-:W3:Y:S01]  /*6970*/  LDL.LU R12, [R1+0xe0] ;  /* 0x0000e000010c7983 */ /* 0x000ee20000300800 */
[----:B-1----:R-:W-:-:S03]  /*6980*/  SEL R0, R9, R14, !P2 ;  /* 0x0000000e09007207 */ /* 0x002fc60005000000 */
[----:B------:R-:W-:Y:S04]  /*6990*/  STL [R1+0x8], R2 ;  /* 0x0000080201007387 */ /* 0x000fe80000100800 */
[----:B------:R-:W3:Y:S04]  /*69a0*/  LDL.LU R13, [R1+0xdc] ;  /* 0x0000dc00010d7983 */ /* 0x000ee80000300800 */
[----:B------:R0:W-:Y:S04]  /*69b0*/  STL [R1+0x4], R0 ;  /* 0x0000040001007387 */ /* 0x0001e80000100800 */
[----:B------:R-:W3:Y:S04]  /*69c0*/  LDL.LU R14, [R1+0xd8] ;  /* 0x0000d800010e7983 */ /* 0x000ee80000300800 */
[----:B--2---:R-:W2:Y:S01]  /*69d0*/  LDL.LU R3, [R1+0xcc] ;  /* 0x0000cc0001037983 */ /* 0x004ea20000300800 */
[----:B0-----:R-:W-:-:S03]  /*69e0*/  SEL R0, R9, R15, !P2 ;  /* 0x0000000f09007207 */ /* 0x001fc60005000000 */
[----:B------:R-:W2:Y:S04]  /*69f0*/  LDL.LU R4, [R1+0xc8] ;  /* 0x0000c80001047983 */ /* 0x000ea80000300800 */
[----:B------:R-:W2:Y:S04]  /*6a00*/  LDL.LU R5, [R1+0xc4] ;  /* 0x0000c40001057983 */ /* 0x000ea80000300800 */
[----:B------:R-:W2:Y:S04]  /*6a10*/  LDL.LU R6, [R1+0xc0] ;  /* 0x0000c00001067983 */ /* 0x000ea80000300800 */
[----:B------:R-:W2:Y:S04]  /*6a20*/  LDL.LU R7, [R1+0xb8] ;  /* 0x0000b80001077983 */ /* 0x000ea80000300800 */
[----:B------:R-:W2:Y:S04]  /*6a30*/  LDL.LU R8, [R1+0xb4] ;  /* 0x0000b40001087983 */ /* 0x000ea80000300800 */
[----:B------:R-:W2:Y:S04]  /*6a40*/  LDL.LU R15, [R1+0xd4] ;  /* 0x0000d400010f7983 */ /* 0x000ea80000300800 */
[----:B------:R0:W-:Y:S04]  /*6a50*/  STL [R1+0x1f44], R0 ;  /* 0x001f440001007387 */ /* 0x0001e80000100800 */
[----:B0-----:R-:W2:Y:S01]  /*6a60*/  LDL.LU R0, [R1+0xd0] ;  /* 0x0000d00001007983 */ /* 0x001ea20000300800 */
[----:B------:R-:W-:-:S02]  /*6a70*/  SEL R29, R9, R16, !P2 ;  /* 0x00000010091d7207 */ /* 0x000fc40005000000 */
[C---:B------:R-:W-:Y:S02]  /*6a80*/  SEL R28, R9.reuse, R17, !P2 ;  /* 0x00000011091c7207 */ /* 0x040fe40005000000 */
[C---:B------:R-:W-:Y:S01]  /*6a90*/  SEL R18, R9.reuse, R18, !P2 ;  /* 0x0000001209127207 */ /* 0x040fe20005000000 */
[----:B------:R-:W-:Y:S01]  /*6aa0*/  STL [R1+0x1f48], R29 ;  /* 0x001f481d01007387 */ /* 0x000fe20000100800 */
[C---:B------:R-:W-:Y:S02]  /*6ab0*/  SEL R19, R9.reuse, R19, !P2 ;  /* 0x0000001309137207 */ /* 0x040fe40005000000 */
[C---:B------:R-:W-:Y:S01]  /*6ac0*/  SEL R20, R9.reuse, R20, !P2 ;  /* 0x0000001409147207 */ /* 0x040fe20005000000 */
[----:B------:R-:W-:Y:S01]  /*6ad0*/  STL [R1+0x1f4c], R28 ;  /* 0x001f4c1c01007387 */ /* 0x000fe20000100800 */
[C---:B------:R-:W-:Y:S02]  /*6ae0*/  SEL R21, R9.reuse, R21, !P2 ;  /* 0x0000001509157207 */ /* 0x040fe40005000000 */
[----:B------:R-:W-:-:S02]  /*6af0*/  SEL R23, R9, R23, !P2 ;  /* 0x0000001709177207 */ /* 0x000fc40005000000 */
[C---:B------:R-:W-:Y:S02]  /*6b00*/  SEL R24, R9.reuse, R24, !P2 ;  /* 0x0000001809187207 */ /* 0x040fe40005000000 */
[C---:B------:R-:W-:Y:S02]  /*6b10*/  SEL R25, R9.reuse, R25, !P2 ;  /* 0x0000001909197207 */ /* 0x040fe40005000000 */
[C---:B----4-:R-:W-:Y:S02]  /*6b20*/  SEL R26, R9.reuse, R26, !P2 ;  /* 0x0000001a091a7207 */ /* 0x050fe40005000000 */
[C---:B------:R-:W-:Y:S02]  /*6b30*/  SEL R27, R9.reuse, R27, !P2 ;  /* 0x0000001b091b7207 */ /* 0x040fe40005000000 */
[----:B------:R-:W-:Y:S02]  /*6b40*/  SEL R22, R9, R22, !P2 ;  /* 0x0000001609167207 */ /* 0x000fe40005000000 */
[----:B------:R-:W4:Y:S04]  /*6b50*/  LDL.LU R9, [R1+0xb0] ;  /* 0x0000b00001097983 */ /* 0x000f280000300800 */
[----:B------:R-:W4:Y:S04]  /*6b60*/  LDL.LU R10, [R1+0xac] ;  /* 0x0000ac00010a7983 */ /* 0x000f280000300800 */
[----:B------:R-:W4:Y:S01]  /*6b70*/  LDL.LU R11, [R1+0xa8] ;  /* 0x0000a800010b7983 */ /* 0x000f220000300800 */
[----:B---3--:R-:W-:-:S03]  /*6b80*/  IMAD R17, R12, c[0x0][0x184], RZ ;  /* 0x000061000c117a24 */ /* 0x008fc600078e02ff */
[----:B------:R-:W3:Y:S04]  /*6b90*/  LDL.LU R12, [R1+0xa4] ;  /* 0x0000a400010c7983 */ /* 0x000ee80000300800 */
[----:B------:R0:W-:Y:S01]  /*6ba0*/  STL [R1+0xe0], R17 ;  /* 0x0000e01101007387 */ /* 0x0001e20000100800 */
[----:B------:R-:W-:-:S03]  /*6bb0*/  IMAD R16, R13, c[0x0][0x184], RZ ;  /* 0x000061000d107a24 */ /* 0x000fc600078e02ff */
[----:B------:R-:W3:Y:S04]  /*6bc0*/  LDL.LU R13, [R1+0xa0] ;  /* 0x0000a000010d7983 */ /* 0x000ee80000300800 */
[----:B------:R-:W-:Y:S01]  /*6bd0*/  STL [R1+0xdc], R16 ;  /* 0x0000dc1001007387 */ /* 0x000fe20000100800 */
[----:B0-----:R-:W-:-:S03]  /*6be0*/  IMAD R17, R14, c[0x0][0x184], RZ ;  /* 0x000061000e117a24 */ /* 0x001fc600078e02ff */
[----:B------:R-:W3:Y:S04]  /*6bf0*/  LDL.LU R14, [R1+0x9c] ;  /* 0x00009c00010e7983 */ /* 0x000ee80000300800 */
[----:B------:R2:W-:Y:S02]  /*6c00*/  STL [R1+0xd8], R17 ;  /* 0x0000d81101007387 */ /* 0x0005e40000100800 */
[----:B--2---:R-:W-:Y:S02]  /*6c10*/  IMAD R17, R3, c[0x0][0x190], RZ ;  /* 0x0000640003117a24 */ /* 0x004fe400078e02ff */
[----:B------:R-:W-:Y:S02]  /*6c20*/  IMAD R16, R15, c[0x0][0x184], RZ ;  /* 0x000061000f107a24 */ /* 0x000fe400078e02ff */
[----:B------:R-:W2:Y:S04]  /*6c30*/  LDL.LU R15, [R1+0x98] ;  /* 0x00009800010f7983 */ /* 0x000ea80000300800 */
[----:B------:R0:W-:Y:S01]  /*6c40*/  STL [R1+0xd4], R16 ;  /* 0x0000d41001007387 */ /* 0x0001e20000100800 */
[----:B------:R-:W-:-:S03]  /*6c50*/  IMAD R0, R0, c[0x0][0x190], RZ ;  /* 0x0000640000007a24 */ /* 0x000fc600078e02ff */
[----:B0-----:R-:W2:Y:S04]  /*6c60*/  LDL.LU R16, [R1+0x94] ;  /* 0x0000940001107983 */ /* 0x001ea80000300800 */
[----:B------:R0:W-:Y:S04]  /*6c70*/  STL [R1+0xd0], R0 ;  /* 0x0000d00001007387 */ /* 0x0001e80000100800 */
[----:B------:R-:W2:Y:S04]  /*6c80*/  LDL.LU R3, [R1+0x90] ;  /* 0x0000900001037983 */ /* 0x000ea80000300800 */
[----:B------:R1:W-:Y:S01]  /*6c90*/  STL [R1+0xcc], R17 ;  /* 0x0000cc1101007387 */ /* 0x0003e20000100800 */
[----:B0-----:R-:W-:-:S03]  /*6ca0*/  IMAD R0, R4, c[0x0][0x190], RZ ;  /* 0x0000640004007a24 */ /* 0x001fc600078e02ff */
[----:B------:R-:W2:Y:S04]  /*6cb0*/  LDL.LU R28, [R1+0x8c] ;  /* 0x00008c00011c7983 */ /* 0x000ea80000300800 */
[----:B------:R-:W2:Y:S04]  /*6cc0*/  LDL.LU R29, [R1+0x88] ;  /* 0x00008800011d7983 */ /* 0x000ea80000300800 */
[----:B------:R0:W-:Y:S01]  /*6cd0*/  STL [R1+0xc8], R0 ;  /* 0x0000c80001007387 */ /* 0x0001e20000100800 */
[----:B-1----:R-:W-:-:S03]  /*6ce0*/  IMAD R17, R5, c[0x0][0x190], RZ ;  /* 0x0000640005117a24 */ /* 0x002fc600078e02ff */
[----:B------:R-:W2:Y:S04]  /*6cf0*/  LDL.LU R4, [R1+0x84] ;  /* 0x0000840001047983 */ /* 0x000ea80000300800 */
[----:B0-----:R-:W2:Y:S04]  /*6d00*/  LDL.LU R0, [R1+0x80] ;  /* 0x0000800001007983 */ /* 0x001ea80000300800 */
[----:B------:R-:W2:Y:S01]  /*6d10*/  LDL.LU R5, [R1+0x7c] ;  /* 0x00007c0001057983 */ /* 0x000ea20000300800 */
[----:B------:R-:W-:-:S03]  /*6d20*/  IMAD R6, R6, c[0x0][0x190], RZ ;  /* 0x0000640006067a24 */ /* 0x000fc600078e02ff */
[----:B------:R0:W-:Y:S01]  /*6d30*/  STL [R1+0xc4], R17 ;  /* 0x0000c41101007387 */ /* 0x0001e20000100800 */
[----:B------:R-:W-:-:S03]  /*6d40*/  IMAD R7, R7, c[0x0][0x190], RZ ;  /* 0x0000640007077a24 */ /* 0x000fc600078e02ff */
[----:B0-----:R-:W2:Y:S04]  /*6d50*/  LDL.LU R17, [R1+0x78] ;  /* 0x0000780001117983 */ /* 0x001ea80000300800 */
[----:B------:R0:W-:Y:S01]  /*6d60*/  STL [R1+0xbc], R6 ;  /* 0x0000bc0601007387 */ /* 0x0001e20000100800 */
[----:B------:R-:W-:-:S03]  /*6d70*/  IMAD R8, R8, c[0x0][0x190], RZ ;  /* 0x0000640008087a24 */ /* 0x000fc600078e02ff */
[----:B0-----:R-:W2:Y:S04]  /*6d80*/  LDL.LU R6, [R1+0x74] ;  /* 0x0000740001067983 */ /* 0x001ea80000300800 */
[----:B------:R0:W-:Y:S01]  /*6d90*/  STL [R1+0xb8], R7 ;  /* 0x0000b80701007387 */ /* 0x0001e20000100800 */
[----:B----4-:R-:W-:-:S03]  /*6da0*/  IMAD R9, R9, c[0x0][0x190], RZ ;  /* 0x0000640009097a24 */ /* 0x010fc600078e02ff */
[----:B0-----:R-:W4:Y:S04]  /*6db0*/  LDL.LU R7, [R1+0x70] ;  /* 0x0000700001077983 */ /* 0x001f280000300800 */
[----:B------:R0:W-:Y:S01]  /*6dc0*/  STL [R1+0xb4], R8 ;  /* 0x0000b40801007387 */ /* 0x0001e20000100800 */
[----:B------:R-:W-:-:S03]  /*6dd0*/  IMAD R10, R10, c[0x0][0x190], RZ ;  /* 0x000064000a0a7a24 */ /* 0x000fc600078e02ff */
[----:B0-----:R-:W4:Y:S04]  /*6de0*/  LDL.LU R8, [R1+0x6c] ;  /* 0x00006c0001087983 */ /* 0x001f280000300800 */
[----:B------:R0:W-:Y:S01]  /*6df0*/  STL [R1+0xb0], R9 ;  /* 0x0000b00901007387 */ /* 0x0001e20000100800 */
[----:B------:R-:W-:-:S03]  /*6e00*/  IMAD R11, R11, c[0x0][0x190], RZ ;  /* 0x000064000b0b7a24 */ /* 0x000fc600078e02ff */
[----:B0-----:R-:W4:Y:S04]  /*6e10*/  LDL.LU R9, [R1+0x68] ;  /* 0x0000680001097983 */ /* 0x001f280000300800 */
[----:B------:R0:W-:Y:S04]  /*6e20*/  STL [R1+0xac], R10 ;  /* 0x0000ac0a01007387 */ /* 0x0001e80000100800 */
[----:B0-----:R-:W4:Y:S04]  /*6e30*/  LDL.LU R10, [R1+0x64] ;  /* 0x00006400010a7983 */ /* 0x001f280000300800 */
[----:B------:R0:W-:Y:S04]  /*6e40*/  STL [R1+0xa8], R11 ;  /* 0x0000a80b01007387 */ /* 0x0001e80000100800 */
[----:B0-----:R-:W4:Y:S01]  /*6e50*/  LDL.LU R11, [R1+0x60] ;  /* 0x00006000010b7983 */ /* 0x001f220000300800 */
[----:B---3--:R-:W-:-:S05]  /*6e60*/  IMAD R12, R12, c[0x0][0x190], RZ ;  /* 0x000064000c0c7a24 */ /* 0x008fca00078e02ff */
[----:B------:R0:W-:Y:S01]  /*6e70*/  STL [R1+0xa4], R12 ;  /* 0x0000a40c01007387 */ /* 0x0001e20000100800 */
[----:B------:R-:W-:-:S03]  /*6e80*/  IMAD R13, R13, c[0x0][0x190], RZ ;  /* 0x000064000d0d7a24 */ /* 0x000fc600078e02ff */
[----:B0-----:R-:W3:Y:S01]  /*6e90*/  LDL.LU R12, [R1+0x5c] ;  /* 0x00005c00010c7983 */ /* 0x001ee20000300800 */
[----:B------:R-:W-:-:S03]  /*6ea0*/  IMAD R14, R14, c[0x0][0x190], RZ ;  /* 0x000064000e0e7a24 */ /* 0x000fc600078e02ff */
[----:B------:R0:W-:Y:S04]  /*6eb0*/  STL [R1+0xa0], R13 ;  /* 0x0000a00d01007387 */ /* 0x0001e80000100800 */
[----:B0-----:R-:W3:Y:S04]  /*6ec0*/  LDL.LU R13, [R1+0x58] ;  /* 0x00005800010d7983 */ /* 0x001ee80000300800 */
[----:B------:R0:W-:Y:S04]  /*6ed0*/  STL [R1+0x9c], R14 ;  /* 0x00009c0e01007387 */ /* 0x0001e80000100800 */
[----:B0-----:R-:W3:Y:S01]  /*6ee0*/  LDL.LU R14, [R1+0x54] ;  /* 0x00005400010e7983 */ /* 0x001ee20000300800 */
[----:B--2---:R-:W-:-:S05]  /*6ef0*/  IMAD R15, R15, c[0x0][0x190], RZ ;  /* 0x000064000f0f7a24 */ /* 0x004fca00078e02ff */
[----:B------:R0:W-:Y:S01]  /*6f00*/  STL [R1+0x98], R15 ;  /* 0x0000980f01007387 */ /* 0x0001e20000100800 */
[----:B------:R-:W-:-:S03]  /*6f10*/  IMAD R16, R16, c[0x0][0x190], RZ ;  /* 0x0000640010107a24 */ /* 0x000fc600078e02ff */
[----:B0-----:R-:W2:Y:S04]  /*6f20*/  LDL.LU R15, [R1+0x50] ;  /* 0x00005000010f7983 */ /* 0x001ea80000300800 */
[----:B------:R0:W-:Y:S01]  /*6f30*/  STL [R1+0x94], R16 ;  /* 0x0000941001007387 */ /* 0x0001e20000100800 */
[----:B------:R-:W-:-:S03]  /*6f40*/  IMAD R3, R3, c[0x0][0x190], RZ ;  /* 0x0000640003037a24 */ /* 0x000fc600078e02ff */
[----:B0-----:R-:W2:Y:S01]  /*6f50*/  LDL.LU R16, [R1+0x4c] ;  /* 0x00004c0001107983 */ /* 0x001ea20000300800 */
[----:B------:R-:W-:-:S03]  /*6f60*/  IMAD R28, R28, c[0x0][0x190], RZ ;  /* 0x000064001c1c7a24 */ /* 0x000fc600078e02ff */
[----:B------:R0:W-:Y:S01]  /*6f70*/  STL [R1+0x90], R3 ;  /* 0x0000900301007387 */ /* 0x0001e20000100800 */
[----:B------:R-:W-:Y:S02]  /*6f80*/  IMAD R29, R29, c[0x0][0x190], RZ ;  /* 0x000064001d1d7a24 */ /* 0x000fe400078e02ff */
[----:B------:R-:W-:Y:S01]  /*6f90*/  IMAD R4, R4, c[0x0][0x190], RZ ;  /* 0x0000640004047a24 */ /* 0x000fe200078e02ff */
[----:B0-----:R-:W2:Y:S04]  /*6fa0*/  LDL.LU R3, [R1+0x48] ;  /* 0x0000480001037983 */ /* 0x001ea80000300800 */
[----:B------:R0:W-:Y:S01]  /*6fb0*/  STL [R1+0x8c], R28 ;  /* 0x00008c1c01007387 */ /* 0x0001e20000100800 */
[----:B------:R-:W-:Y:S02]  /*6fc0*/  IMAD R0, R0, c[0x0][0x190], RZ ;  /* 0x0000640000007a24 */ /* 0x000fe400078e02ff */
[----:B------:R-:W-:Y:S01]  /*6fd0*/  IMAD R5, R5, c[0x0][0x190], RZ ;  /* 0x0000640005057a24 */ /* 0x000fe200078e02ff */
        /* <DEDUP_REMOVED lines=8> */
[----:B0-----:R-:W2:Y:S01]  /*7060*/  LDL.LU R5, [R1+0x40] ;  /* 0x0000400001057983 */ /* 0x001ea20000300800 */
[----:B------:R-:W-:-:S05]  /*7070*/  IMAD R17, R17, c[0x0][0x190], RZ ;  /* 0x0000640011117a24 */ /* 0x000fca00078e02ff */
[----:B------:R0:W-:Y:S02]  /*7080*/  STL [R1+0x78], R17 ;  /* 0x0000781101007387 */ /* 0x0001e40000100800 */
[----:B0-----:R-:W-:Y:S02]  /*7090*/  IMAD R17, R6, c[0x0][0x190], RZ ;  /* 0x0000640006117a24 */ /* 0x001fe400078e02ff */
[----:B------:R-:W2:Y:S04]  /*70a0*/  LDL.LU R6, [R1+0x3c] ;  /* 0x00003c0001067983 */ /* 0x000ea80000300800 */
[----:B------:R4:W-:Y:S02]  /*70b0*/  STL [R1+0x74], R17 ;  /* 0x0000741101007387 */ /* 0x0009e40000100800 */
[----:B----4-:R-:W-:-:S02]  /*70c0*/  IMAD R17, R7, c[0x0][0x190], RZ ;  /* 0x0000640007117a24 */ /* 0x010fc400078e02ff */
[----:B------:R-:W4:Y:S04]  /*70d0*/  LDL.LU R7, [R1+0x38] ;  /* 0x0000380001077983 */ /* 0x000f280000300800 */
[----:B------:R0:W-:Y:S02]  /*70e0*/  STL [R1+0x70], R17 ;  /* 0x0000701101007387 */ /* 0x0001e40000100800 */
[----:B0-----:R-:W-:Y:S02]  /*70f0*/  IMAD R17, R8, c[0x0][0x190], RZ ;  /* 0x0000640008117a24 */ /* 0x001fe400078e02ff */
[----:B------:R-:W4:Y:S04]  /*7100*/  LDL.LU R8, [R1+0x34] ;  /* 0x0000340001087983 */ /* 0x000f280000300800 */
[----:B------:R0:W-:Y:S02]  /*7110*/  STL [R1+0x6c], R17 ;  /* 0x00006c1101007387 */ /* 0x0001e40000100800 */
[----:B0-----:R-:W-:-:S02]  /*7120*/  IMAD R17, R9, c[0x0][0x190], RZ ;  /* 0x0000640009117a24 */ /* 0x001fc400078e02ff */
        /* <DEDUP_REMOVED lines=8> */
[----:B---3--:R-:W-:Y:S02]  /*71b0*/  IMAD R17, R12, c[0x0][0x190], RZ ;  /* 0x000064000c117a24 */ /* 0x008fe400078e02ff */
[----:B------:R-:W3:Y:S04]  /*71c0*/  LDL.LU R12, [R1+0x24] ;  /* 0x00002400010c7983 */ /* 0x000ee80000300800 */
[----:B------:R0:W-:Y:S02]  /*71d0*/  STL [R1+0x5c], R17 ;  /* 0x00005c1101007387 */ /* 0x0001e40000100800 */
[----:B0-----:R-:W-:-:S02]  /*71e0*/  IMAD R17, R13, c[0x0][0x190], RZ ;  /* 0x000064000d117a24 */ /* 0x001fc400078e02ff */
[----:B------:R-:W3:Y:S04]  /*71f0*/  LDL.LU R13, [R1+0x20] ;  /* 0x00002000010d7983 */ /* 0x000ee80000300800 */
[----:B------:R0:W-:Y:S02]  /*7200*/  STL [R1+0x58], R17 ;  /* 0x0000581101007387 */ /* 0x0001e40000100800 */
[----:B0-----:R-:W-:Y:S02]  /*7210*/  IMAD R17, R14, c[0x0][0x190], RZ ;  /* 0x000064000e117a24 */ /* 0x001fe400078e02ff */
[----:B------:R-:W3:Y:S04]  /*7220*/  LDL.LU R14, [R1+0x1c] ;  /* 0x00001c00010e7983 */ /* 0x000ee80000300800 */
[----:B------:R2:W-:Y:S02]  /*7230*/  STL [R1+0x54], R17 ;  /* 0x0000541101007387 */ /* 0x0005e40000100800 */
[----:B--2---:R-:W-:-:S02]  /*7240*/  IMAD R17, R15, c[0x0][0x190], RZ ;  /* 0x000064000f117a24 */ /* 0x004fc400078e02ff */
[----:B------:R-:W2:Y:S04]  /*7250*/  LDL.LU R15, [R1+0x18] ;  /* 0x00001800010f7983 */ /* 0x000ea80000300800 */
[----:B------:R0:W-:Y:S02]  /*7260*/  STL [R1+0x50], R17 ;  /* 0x0000501101007387 */ /* 0x0001e40000100800 */
[----:B0-----:R-:W-:Y:S02]  /*7270*/  IMAD R17, R16, c[0x0][0x190], RZ ;  /* 0x0000640010117a24 */ /* 0x001fe400078e02ff */
[----:B------:R-:W2:Y:S01]  /*7280*/  LDL.LU R16, [R1+0x14] ;  /* 0x0000140001107983 */ /* 0x000ea20000300800 */
[----:B------:R-:W-:-:S03]  /*7290*/  IMAD R3, R3, c[0x0][0x190], RZ ;  /* 0x0000640003037a24 */ /* 0x000fc600078e02ff */
[----:B------:R0:W-:Y:S04]  /*72a0*/  STL [R1+0x4c], R17 ;  /* 0x00004c1101007387 */ /* 0x0001e80000100800 */
[----:B0-----:R-:W2:Y:S04]  /*72b0*/  LDL.LU R17, [R1+0x10] ;  /* 0x0000100001117983 */ /* 0x001ea80000300800 */
[----:B------:R0:W-:Y:S04]  /*72c0*/  STL [R1+0x1f00], R3 ;  /* 0x001f000301007387 */ /* 0x0001e80000100800 */
[----:B0-----:R-:W2:Y:S01]  /*72d0*/  LDL.LU R3, [R1+0x4] ;  /* 0x0000040001037983 */ /* 0x001ea20000300800 */
[----:B------:R-:W-:-:S05]  /*72e0*/  IMAD R4, R4, c[0x0][0x190], RZ ;  /* 0x0000640004047a24 */ /* 0x000fca00078e02ff */
[----:B------:R0:W-:Y:S04]  /*72f0*/  STL [R1+0x1efc], R4 ;  /* 0x001efc0401007387 */ /* 0x0001e80000100800 */
[----:B0-----:R-:W2:Y:S01]  /*7300*/  LDL.LU R4, [R1+0x8] ;  /* 0x0000080001047983 */ /* 0x001ea20000300800 */
[----:B------:R-:W-:-:S05]  /*7310*/  IMAD R5, R5, c[0x0][0x190], RZ ;  /* 0x0000640005057a24 */ /* 0x000fca00078e02ff */
[----:B------:R0:W-:Y:S04]  /*7320*/  STL [R1+0x1ef8], R5 ;  /* 0x001ef80501007387 */ /* 0x0001e80000100800 */
[----:B0-----:R-:W2:Y:S01]  /*7330*/  LDL.LU R5, [R1+0xc] ;  /* 0x00000c0001057983 */ /* 0x001ea20000300800 */
[----:B------:R-:W-:-:S05]  /*7340*/  IMAD R6, R6, c[0x0][0x190], RZ ;  /* 0x0000640006067a24 */ /* 0x000fca00078e02ff */
[----:B------:R0:W-:Y:S01]  /*7350*/  STL [R1+0x1ef4], R6 ;  /* 0x001ef40601007387 */ /* 0x0001e20000100800 */
[----:B----4-:R-:W-:-:S05]  /*7360*/  IMAD R7, R7, c[0x0][0x190], RZ ;  /* 0x0000640007077a24 */ /* 0x010fca00078e02ff */
[----:B------:R-:W-:Y:S01]  /*7370*/  STL [R1+0x1ef0], R7 ;  /* 0x001ef00701007387 */ /* 0x000fe20000100800 */
[----:B------:R-:W-:-:S05]  /*7380*/  IMAD R8, R8, c[0x0][0x190], RZ ;  /* 0x0000640008087a24 */ /* 0x000fca00078e02ff */
[----:B------:R-:W-:Y:S01]  /*7390*/  STL [R1+0x1eec], R8 ;  /* 0x001eec0801007387 */ /* 0x000fe20000100800 */
[----:B------:R-:W-:-:S05]  /*73a0*/  IMAD R9, R9, c[0x0][0x190], RZ ;  /* 0x0000640009097a24 */ /* 0x000fca00078e02ff */
[----:B------:R-:W-:Y:S01]  /*73b0*/  STL [R1+0x1ee8], R9 ;  /* 0x001ee80901007387 */ /* 0x000fe20000100800 */
[----:B------:R-:W-:-:S05]  /*73c0*/  IMAD R10, R10, c[0x0][0x190], RZ ;  /* 0x000064000a0a7a24 */ /* 0x000fca00078e02ff */
[----:B------:R-:W-:Y:S01]  /*73d0*/  STL [R1+0x1f04], R10 ;  /* 0x001f040a01007387 */ /* 0x000fe20000100800 */
[----:B------:R-:W-:-:S05]  /*73e0*/  IMAD R11, R11, c[0x0][0x190], RZ ;  /* 0x000064000b0b7a24 */ /* 0x000fca00078e02ff */
[----:B------:R-:W-:Y:S01]  /*73f0*/  STL [R1+0x1ee4], R11 ;  /* 0x001ee40b01007387 */ /* 0x000fe20000100800 */
[----:B---3--:R-:W-:-:S05]  /*7400*/  IMAD R12, R12, c[0x0][0x190], RZ ;  /* 0x000064000c0c7a24 */ /* 0x008fca00078e02ff */
[----:B------:R-:W-:Y:S01]  /*7410*/  STL [R1+0x1f08], R12 ;  /* 0x001f080c01007387 */ /* 0x000fe20000100800 */
[----:B------:R-:W-:-:S05]  /*7420*/  IMAD R13, R13, c[0x0][0x190], RZ ;  /* 0x000064000d0d7a24 */ /* 0x000fca00078e02ff */
[----:B------:R1:W-:Y:S01]  /*7430*/  STL [R1+0x1f0c], R13 ;  /* 0x001f0c0d01007387 */ /* 0x0003e20000100800 */
[----:B------:R-:W-:-:S05]  /*7440*/  IMAD R14, R14, c[0x0][0x190], RZ ;  /* 0x000064000e0e7a24 */ /* 0x000fca00078e02ff */
[----:B------:R-:W-:Y:S01]  /*7450*/  STL [R1+0x1f10], R14 ;  /* 0x001f100e01007387 */ /* 0x000fe20000100800 */
[----:B--2---:R-:W-:-:S05]  /*7460*/  IMAD R15, R15, c[0x0][0x190], RZ ;  /* 0x000064000f0f7a24 */ /* 0x004fca00078e02ff */
[----:B------:R-:W-:Y:S01]  /*7470*/  STL [R1+0x1f14], R15 ;  /* 0x001f140f01007387 */ /* 0x000fe20000100800 */
[----:B------:R-:W-:-:S05]  /*7480*/  IMAD R16, R16, c[0x0][0x190], RZ ;  /* 0x0000640010107a24 */ /* 0x000fca00078e02ff */
[----:B------:R-:W-:Y:S01]  /*7490*/  STL [R1+0x1f18], R16 ;  /* 0x001f181001007387 */ /* 0x000fe20000100800 */
[----:B------:R-:W-:-:S05]  /*74a0*/  IMAD R17, R17, c[0x0][0x190], RZ ;  /* 0x0000640011117a24 */ /* 0x000fca00078e02ff */
[----:B------:R-:W-:Y:S01]  /*74b0*/  STL [R1+0x1f1c], R17 ;  /* 0x001f1c1101007387 */ /* 0x000fe20000100800 */
[----:B0-----:R-:W-:Y:S02]  /*74c0*/  IMAD R6, R5, c[0x0][0x190], RZ ;  /* 0x0000640005067a24 */ /* 0x001fe400078e02ff */
[----:B------:R-:W-:Y:S02]  /*74d0*/  IMAD R5, R4, c[0x0][0x190], RZ ;  /* 0x0000640004057a24 */ /* 0x000fe400078e02ff */
[----:B------:R-:W-:Y:S01]  /*74e0*/  IMAD R4, R3, c[0x0][0x190], RZ ;  /* 0x0000640003047a24 */ /* 0x000fe200078e02ff */
[----:B------:R-:W-:Y:S01]  /*74f0*/  STL [R1+0xc], R6 ;  /* 0x00000c0601007387 */ /* 0x000fe20000100800 */
[----:B------:R-:W-:-:S03]  /*7500*/  IMAD R3, R0, c[0x0][0x190], RZ ;  /* 0x0000640000037a24 */ /* 0x000fc600078e02ff */
[----:B------:R0:W-:Y:S04]  /*7510*/  STL [R1+0x8], R5 ;  /* 0x0000080501007387 */ /* 0x0001e80000100800 */
[----:B------:R-:W2:Y:S04]  /*7520*/  LDL.LU R0, [R1+0x1f40] ;  /* 0x001f400001007983 */ /* 0x000ea80000300800 */
[----:B------:R-:W-:Y:S04]  /*7530*/  STL [R1+0x4], R4 ;  /* 0x0000040401007387 */ /* 0x000fe80000100800 */
[----:B-1----:R-:W2:Y:S04]  /*7540*/  LDL.LU R13, [R1+0xd0] ;  /* 0x0000d000010d7983 */ /* 0x002ea80000300800 */
[----:B------:R-:W3:Y:S04]  /*7550*/  LDL.LU R12, [R1+0xcc] ;  /* 0x0000cc00010c7983 */ /* 0x000ee80000300800 */
[----:B------:R1:W-:Y:S04]  /*7560*/  STL [R1], R3 ;  /* 0x0000000301007387 */ /* 0x0003e80000100800 */
[----:B------:R-:W4:Y:S04]  /*7570*/  LDL.LU R10, [R1+0xc8] ;  /* 0x0000c800010a7983 */ /* 0x000f280000300800 */
[----:B------:R-:W4:Y:S04]  /*7580*/  LDL.LU R9, [R1+0xc4] ;  /* 0x0000c40001097983 */ /* 0x000f280000300800 */
[----:B------:R-:W4:Y:S04]  /*7590*/  LDL.LU R7, [R1+0xbc] ;  /* 0x0000bc0001077983 */ /* 0x000f280000300800 */
[----:B0-----:R-:W4:Y:S04]  /*75a0*/  LDL.LU R5, [R1+0xb8] ;  /* 0x0000b80001057983 */ /* 0x001f280000300800 */
[----:B-1----:R-:W4:Y:S04]  /*75b0*/  LDL.LU R3, [R1+0xb4] ;  /* 0x0000b40001037983 */ /* 0x002f280000300800 */
[----:B------:R-:W4:Y:S04]  /*75c0*/  LDL.LU R4, [R1+0xb0] ;  /* 0x0000b00001047983 */ /* 0x000f280000300800 */
[----:B------:R-:W4:Y:S04]  /*75d0*/  LDL.LU R6, [R1+0xac] ;  /* 0x0000ac0001067983 */ /* 0x000f280000300800 */
[----:B------:R-:W4:Y:S01]  /*75e0*/  LDL.LU R8, [R1+0xa8] ;  /* 0x0000a80001087983 */ /* 0x000f220000300800 */
[----:B------:R-:W-:-:S03]  /*75f0*/  IMAD R29, R29, c[0x0][0x190], RZ ;  /* 0x000064001d1d7a24 */ /* 0x000fc600078e02ff */
[----:B------:R-:W4:Y:S01]  /*7600*/  LDL.LU R11, [R1+0xa4] ;  /* 0x0000a400010b7983 */ /* 0x000f220000300800 */
[----:B------:R-:W-:Y:S02]  /*7610*/  IMAD R28, R28, c[0x0][0x190], RZ ;  /* 0x000064001c1c7a24 */ /* 0x000fe400078e02ff */
[----:B------:R-:W-:Y:S02]  /*7620*/  IMAD R18, R18, c[0x0][0x190], RZ ;  /* 0x0000640012127a24 */ /* 0x000fe400078e02ff */
[----:B------:R-:W-:Y:S01]  /*7630*/  IMAD R19, R19, c[0x0][0x190], RZ ;  /* 0x0000640013137a24 */ /* 0x000fe200078e02ff */
[----:B------:R-:W-:Y:S01]  /*7640*/  STL [R1+0x1f20], R29 ;  /* 0x001f201d01007387 */ /* 0x000fe20000100800 */
[----:B------:R-:W-:Y:S02]  /*7650*/  IMAD R20, R20, c[0x0][0x190], RZ ;  /* 0x0000640014147a24 */ /* 0x000fe400078e02ff */
[----:B------:R-:W-:Y:S01]  /*7660*/  IMAD R21, R21, c[0x0][0x190], RZ ;  /* 0x0000640015157a24 */ /* 0x000fe200078e02ff */
[----:B------:R-:W-:Y:S01]  /*7670*/  STL [R1+0x1f24], R28 ;  /* 0x001f241c01007387 */ /* 0x000fe20000100800 */
[----:B------:R-:W-:-:S03]  /*7680*/  IMAD R23, R23, c[0x0][0x190], RZ ;  /* 0x0000640017177a24 */ /* 0x000fc600078e02ff */
[----:B------:R-:W-:Y:S04]  /*7690*/  STL [R1+0x1f28], R18 ;  /* 0x001f281201007387 */ /* 0x000fe80000100800 */
[----:B------:R-:W-:Y:S04]  /*76a0*/  STL [R1+0x1f2c], R19 ;  /* 0x001f2c1301007387 */ /* 0x000fe80000100800 */
[----:B------:R-:W-:Y:S04]  /*76b0*/  STL [R1+0x1f30], R20 ;  /* 0x001f301401007387 */ /* 0x000fe80000100800 */
[----:B------:R0:W-:Y:S04]  /*76c0*/  STL [R1+0x1f34], R21 ;  /* 0x001f341501007387 */ /* 0x0001e80000100800 */
[----:B0-----:R-:W4:Y:S04]  /*76d0*/  LDL.LU R21, [R1+0x9c] ;  /* 0x00009c0001157983 */ /* 0x001f280000300800 */
[----:B------:R0:W-:Y:S04]  /*76e0*/  STL [R1+0x1f38], R23 ;  /* 0x001f381701007387 */ /* 0x0001e80000100800 */
[----:B0-----:R-:W4:Y:S04]  /*76f0*/  LDL.LU R23, [R1+0xa0] ;  /* 0x0000a00001177983 */ /* 0x001f280000300800 */
[----:B------:R-:W0:Y:S01]  /*7700*/  S2R R2, SR_TID.X ;  /* 0x0000000000027919 */ /* 0x000e220000002100 */
[----:B------:R-:W-:-:S05]  /*7710*/  IMAD R24, R24, c[0x0][0x190], RZ ;  /* 0x0000640018187a24 */ /* 0x000fca00078e02ff */
[----:B------:R-:W-:Y:S04]  /*7720*/  STL [R1+0x1f3c], R24 ;  /* 0x001f3c1801007387 */ /* 0x000fe80000100800 */
[----:B------:R-:W4:Y:S01]  /*7730*/  LDL.LU R20, [R1+0x98] ;  /* 0x0000980001147983 */ /* 0x000f220000300800 */
[----:B0-----:R-:W-:-:S05]  /*7740*/  LOP3.LUT R2, R2, 0x7f, RZ, 0xc0, !PT ;  /* 0x0000007f02027812 */ /* 0x001fca00078ec0ff */
[----:B------:R-:W-:-:S05]  /*7750*/  IMAD R2, R2, c[0x0][0x18c], RZ ;  /* 0x0000630002027a24 */ /* 0x000fca00078e02ff */
[----:B------:R-:W-:Y:S02]  /*7760*/  LEA.HI.X.SX32 R2, R2, c[0x0][0x16c], 0x1, P6 ;  /* 0x00005b0002027a11 */ /* 0x000fe400030f0eff */
[-C--:B--2---:R-:W-:Y:S02]  /*7770*/  LEA R14, P4, R13, R0.reuse, 0x1 ;  /* 0x000000000d0e7211 */ /* 0x084fe400078808ff */
[----:B---3--:R-:W-:-:S03]  /*7780*/  LEA R16, P3, R12, R0, 0x1 ;  /* 0x000000000c107211 */ /* 0x008fc600078608ff */
[----:B------:R0:W-:Y:S04]  /*7790*/  STL [R1+0x1da8], R14 ;  /* 0x001da80e01007387 */ /* 0x0001e80000100800 */
[----:B------:R1:W-:Y:S04]  /*77a0*/  STL [R1+0x1dac], R16 ;  /* 0x001dac1001007387 */ /* 0x0003e80000100800 */
[----:B------:R-:W2:Y:S01]  /*77b0*/  LDL.LU R19, [R1+0x94] ;  /* 0x0000940001137983 */ /* 0x000ea20000300800 */
[-C--:B----4-:R-:W-:Y:S02]  /*77c0*/  LEA R15, P6, R10, R0.reuse, 0x1 ;  /* 0x000000000a0f7211 */ /* 0x090fe400078c08ff */
[----:B0-----:R-:W-:-:S02]  /*77d0*/  LEA R14, P5, R9, R0, 0x1 ;  /* 0x00000000090e7211 */ /* 0x001fc400078a08ff */
[-C--:B-1----:R-:W-:Y:S01]  /*77e0*/  LEA R16, P2, R7, R0.reuse, 0x1 ;  /* 0x0000000007107211 */ /* 0x082fe200078408ff */
[----:B------:R-:W-:Y:S04]  /*77f0*/  STL [R1+0x1db0], R15 ;  /* 0x001db00f01007387 */ /* 0x000fe80000100800 */
[----:B------:R0:W-:Y:S04]  /*7800*/  STL [R1+0x1db4], R14 ;  /* 0x001db40e01007387 */ /* 0x0001e80000100800 */
[----:B------:R-:W-:Y:S04]  /*7810*/  STL [R1+0x1db8], R16 ;  /* 0x001db81001007387 */ /* 0x000fe80000100800 */
[----:B------:R-:W3:Y:S01]  /*7820*/  LDL.LU R18, [R1+0x90] ;  /* 0x0000900001127983 */ /* 0x000ee20000300800 */
[----:B0-----:R-:W-:-:S02]  /*7830*/  LEA R14, P0, R5, R0, 0x1 ;  /* 0x00000000050e7211 */ /* 0x001fc400078008ff */
[----:B------:R-:W-:-:S03]  /*7840*/  LEA R15, P1, R3, R0, 0x1 ;  /* 0x00000000030f7211 */ /* 0x000fc600078208ff */
[----:B------:R0:W-:Y:S04]  /*7850*/  STL [R1+0x1dbc], R14 ;  /* 0x001dbc0e01007387 */ /* 0x0001e80000100800 */
[----:B------:R-:W-:Y:S01]  /*7860*/  STL [R1+0x1dc0], R15 ;  /* 0x001dc00f01007387 */ /* 0x000fe20000100800 */
[----:B0-----:R-:W-:-:S05]  /*7870*/  LEA.HI.X.SX32 R14, R13, R2, 0x1, P4 ;  /* 0x000000020d0e7211 */ /* 0x001fca00020f0eff */
[----:B------:R-:W-:Y:S04]  /*7880*/  STL [R1+0x1da0], R14 ;  /* 0x001da00e01007387 */ /* 0x000fe80000100800 */
[----:B------:R-:W4:Y:S01]  /*7890*/  LDL.LU R28, [R1+0x8c] ;  /* 0x00008c00011c7983 */ /* 0x000f220000300800 */
[----:B------:R-:W-:Y:S02]  /*78a0*/  LEA R13, P4, R4, R0, 0x1 ;  /* 0x00000000040d7211 */ /* 0x000fe400078808ff */
[----:B------:R-:W-:-:S03]  /*78b0*/  LEA.HI.X.SX32 R12, R12, R2, 0x1, P3 ;  /* 0x000000020c0c7211 */ /* 0x000fc600018f0eff */
[----:B------:R0:W-:Y:S01]  /*78c0*/  STL [R1+0x1da4], R13 ;  /* 0x001da40d01007387 */ /* 0x0001e20000100800 */
[----:B------:R-:W-:-:S03]  /*78d0*/  LEA.HI.X.SX32 R10, R10, R2, 0x1, P6 ;  /* 0x000000020a0a7211 */ /* 0x000fc600030f0eff */
[----:B------:R1:W-:Y:S01]  /*78e0*/  STL [R1+0x1d98], R12 ;  /* 0x001d980c01007387 */ /* 0x0003e20000100800 */
[----:B0-----:R-:W-:-:S05]  /*78f0*/  LEA R13, P3, R6, R0, 0x1 ;  /* 0x00000000060d7211 */ /* 0x001fca00078608ff */
[----:B------:R-:W-:Y:S01]  /*7900*/  STL [R1+0x1d9c], R13 ;  /* 0x001d9c0d01007387 */ /* 0x000fe20000100800 */
[----:B-1----:R-:W-:-:S03]  /*7910*/  LEA R12, P6, R8, R0, 0x1 ;  /* 0x00000000080c7211 */ /* 0x002fc600078c08ff */
[----:B------:R-:W4:Y:S04]  /*7920*/  LDL.LU R29, [R1+0x88] ;  /* 0x00008800011d7983 */ /* 0x000f280000300800 */
[----:B------:R0:W-:Y:S04]  /*7930*/  STL [R1+0x1d90], R10 ;  /* 0x001d900a01007387 */ /* 0x0001e80000100800 */
[----:B------:R-:W-:Y:S04]  /*7940*/  STL [R1+0x1d94], R12 ;  /* 0x001d940c01007387 */ /* 0x000fe80000100800 */
[----:B------:R-:W4:Y:S01]  /*7950*/  LDL.LU R17, [R1+0x84] ;  /* 0x0000840001117983 */ /* 0x000f220000300800 */
[----:B0-----:R-:W-:-:S02]  /*7960*/  LEA.HI.X.SX32 R10, R9, R2, 0x1, P5 ;  /* 0x00000002090a7211 */ /* 0x001fc400028f0eff */
[----:B------:R-:W-:-:S03]  /*7970*/  LEA R9, P5, R11, R0, 0x1 ;  /* 0x000000000b097211 */ /* 0x000fc600078a08ff */
[----:B------:R-:W-:Y:S04]  /*7980*/  STL [R1+0x1d88], R10 ;  /* 0x001d880a01007387 */ /* 0x000fe80000100800 */
[----:B------:R-:W4:Y:S01]  /*7990*/  LDL.LU R16, [R1+0x80] ;  /* 0x0000800001107983 */ /* 0x000f220000300800 */
[----:B------:R-:W-:-:S03]  /*79a0*/  LEA.HI.X.SX32 R7, R7, R2, 0x1, P2 ;  /* 0x0000000207077211 */ /* 0x000fc600010f0eff */
[----:B------:R0:W-:Y:S04]  /*79b0*/  STL [R1+0x1d8c], R9 ;  /* 0x001d8c0901007387 */ /* 0x0001e80000100800 */
[----:B------:R-:W4:Y:S04]  /*79c0*/  LDL.LU R15, [R1+0x7c] ;  /* 0x00007c00010f7983 */ /* 0x000f280000300800 */
[----:B------:R1:W-:Y:S01]  /*79d0*/  STL [R1+0x1d80], R7 ;  /* 0x001d800701007387 */ /* 0x0003e20000100800 */
[----:B0-----:R-:W-:-:S03]  /*79e0*/  LEA R9, P2, R23, R0, 0x1 ;  /* 0x0000000017097211 */ /* 0x001fc600078408ff */
[----:B------:R-:W4:Y:S04]  /*79f0*/  LDL.LU R14, [R1+0x78] ;  /* 0x00007800010e7983 */ /* 0x000f280000300800 */
[----:B------:R-:W-:Y:S01]  /*7a00*/  STL [R1+0x1d84], R9 ;  /* 0x001d840901007387 */ /* 0x000fe20000100800 */
[----:B-1----:R-:W-:-:S03]  /*7a10*/  LEA.HI.X.SX32 R7, R5, R2, 0x1, P0 ;  /* 0x0000000205077211 */ /* 0x002fc600000f0eff */
[----:B------:R-:W4:Y:S01]  /*7a20*/  LDL.LU R13, [R1+0x74] ;  /* 0x00007400010d7983 */ /* 0x000f220000300800 */
[----:B------:R-:W-:-:S03]  /*7a30*/  LEA R5, P0, R21, R0, 0x1 ;  /* 0x0000000015057211 */ /* 0x000fc600078008ff */
[----:B------:R0:W-:Y:S04]  /*7a40*/  STL [R1+0x1d78], R7 ;  /* 0x001d780701007387 */ /* 0x0001e80000100800 */
[----:B------:R-:W4:Y:S01]  /*7a50*/  LDL.LU R12, [R1+0x70] ;  /* 0x00007000010c7983 */ /* 0x000f220000300800 */
[----:B------:R-:W-:-:S03]  /*7a60*/  LEA.HI.X.SX32 R3, R3, R2, 0x1, P1 ;  /* 0x0000000203037211 */ /* 0x000fc600008f0eff */
[----:B------:R1:W-:Y:S04]  /*7a70*/  STL [R1+0x1d7c], R5 ;  /* 0x001d7c0501007387 */ /* 0x0003e80000100800 */
[----:B------:R-:W4:Y:S01]  /*7a80*/  LDL.LU R10, [R1+0x6c] ;  /* 0x00006c00010a7983 */ /* 0x000f220000300800 */
[----:B0-----:R-:W-:-:S03]  /*7a90*/  LEA R7, P1, R20, R0, 0x1 ;  /* 0x0000000014077211 */ /* 0x001fc600078208ff */
[----:B------:R0:W-:Y:S01]  /*7aa0*/  STL [R1+0x1d70], R3 ;  /* 0x001d700301007387 */ /* 0x0001e20000100800 */
[----:B-1----:R-:W-:-:S03]  /*7ab0*/  LEA.HI.X.SX32 R5, R4, R2, 0x1, P4 ;  /* 0x0000000204057211 */ /* 0x002fc600020f0eff */
[----:B0-----:R-:W4:Y:S04]  /*7ac0*/  LDL.LU R3, [R1+0x68] ;  /* 0x0000680001037983 */ /* 0x001f280000300800 */
[----:B------:R0:W-:Y:S04]  /*7ad0*/  STL [R1+0x1d74], R7 ;  /* 0x001d740701007387 */ /* 0x0001e80000100800 */
[----:B------:R-:W4:Y:S04]  /*7ae0*/  LDL.LU R4, [R1+0x64] ;  /* 0x0000640001047983 */ /* 0x000f280000300800 */
[----:B------:R1:W-:Y:S01]  /*7af0*/  STL [R1+0x1d68], R5 ;  /* 0x001d680501007387 */ /* 0x0003e20000100800 */
[----:B0-----:R-:W-:-:S03]  /*7b00*/  LEA.HI.X.SX32 R7, R6, R2, 0x1, P3 ;  /* 0x0000000206077211 */ /* 0x001fc600018f0eff */
[----:B-1----:R-:W4:Y:S01]  /*7b10*/  LDL.LU R5, [R1+0x60] ;  /* 0x0000600001057983 */ /* 0x002f220000300800 */
[----:B--2---:R-:W-:-:S05]  /*7b20*/  LEA R9, P4, R19, R0, 0x1 ;  /* 0x0000000013097211 */ /* 0x004fca00078808ff */
[----:B------:R0:W-:Y:S04]  /*7b30*/  STL [R1+0x1d6c], R9 ;  /* 0x001d6c0901007387 */ /* 0x0001e80000100800 */
[----:B------:R-:W2:Y:S04]  /*7b40*/  LDL.LU R6, [R1+0x5c] ;  /* 0x00005c0001067983 */ /* 0x000ea80000300800 */
[----:B------:R1:W-:Y:S01]  /*7b50*/  STL [R1+0x1d60], R7 ;  /* 0x001d600701007387 */ /* 0x0003e20000100800 */
[----:B0-----:R-:W-:Y:S02]  /*7b60*/  LEA.HI.X.SX32 R9, R8, R2, 0x1, P6 ;  /* 0x0000000208097211 */ /* 0x001fe400030f0eff */
[-C--:B---3--:R-:W-:Y:S01]  /*7b70*/  LEA R24, P3, R18, R0.reuse, 0x1 ;  /* 0x0000000012187211 */ /* 0x088fe200078608ff */
[----:B-1----:R-:W3:Y:S04]  /*7b80*/  LDL.LU R7, [R1+0x58] ;  /* 0x0000580001077983 */ /* 0x002ee80000300800 */
[----:B------:R-:W-:Y:S04]  /*7b90*/  STL [R1+0x1d64], R24 ;  /* 0x001d641801007387 */ /* 0x000fe80000100800 */
[----:B------:R-:W2:Y:S04]  /*7ba0*/  LDL.LU R8, [R1+0x54] ;  /* 0x0000540001087983 */ /* 0x000ea80000300800 */
[----:B------:R0:W-:Y:S04]  /*7bb0*/  STL [R1+0x1d58], R9 ;  /* 0x001d580901007387 */ /* 0x0001e80000100800 */
[----:B0-----:R-:W2:Y:S01]  /*7bc0*/  LDL.LU R9, [R1+0x50] ;  /* 0x0000500001097983 */ /* 0x001ea20000300800 */
[----:B----4-:R-:W-:-:S05]  /*7bd0*/  LEA R24, P6, R28, R0, 0x1 ;  /* 0x000000001c187211 */ /* 0x010fca00078c08ff */
[----:B------:R0:W-:Y:S02]  /*7be0*/  STL [R1+0x1d5c], R24 ;  /* 0x001d5c1801007387 */ /* 0x0001e40000100800 */
[-C--:B0-----:R-:W-:Y:S02]  /*7bf0*/  LEA.HI.X.SX32 R24, R11, R2.reuse, 0x1, P5 ;  /* 0x000000020b187211 */ /* 0x081fe400028f0eff */
[----:B------:R-:W4:Y:S01]  /*7c00*/  LDL.LU R11, [R1+0x4c] ;  /* 0x00004c00010b7983 */ /* 0x000f220000300800 */
[----:B------:R-:W-:-:S03]  /*7c10*/  LEA.HI.X.SX32 R23, R23, R2, 0x1, P2 ;  /* 0x0000000217177211 */ /* 0x000fc600010f0eff */
[----:B------:R0:W-:Y:S02]  /*7c20*/  STL [R1+0x1d50], R24 ;  /* 0x001d501801007387 */ /* 0x0001e40000100800 */
[----:B0-----:R-:W-:-:S05]  /*7c30*/  LEA R24, P5, R29, R0, 0x1 ;  /* 0x000000001d187211 */ /* 0x001fca00078a08ff */
[----:B------:R0:W-:Y:S01]  /*7c40*/  STL [R1+0x1d54], R24 ;  /* 0x001d541801007387 */ /* 0x0001e20000100800 */
[----:B------:R-:W-:-:S03]  /*7c50*/  LEA.HI.X.SX32 R21, R21, R2, 0x1, P0 ;  /* 0x0000000215157211 */ /* 0x000fc600000f0eff */
[----:B0-----:R-:W2:Y:S04]  /*7c60*/  LDL.LU R24, [R1+0x1f3c] ;  /* 0x001f3c0001187983 */ /* 0x001ea80000300800 */
[----:B------:R0:W-:Y:S02]  /*7c70*/  STL [R1+0x1d48], R23 ;  /* 0x001d481701007387 */ /* 0x0001e40000100800 */
[----:B0-----:R-:W-:-:S05]  /*7c80*/  LEA R23, P2, R17, R0, 0x1 ;  /* 0x0000000011177211 */ /* 0x001fca00078408ff */
[----:B------:R0:W-:Y:S01]  /*7c90*/  STL [R1+0x1d4c], R23 ;  /* 0x001d4c1701007387 */ /* 0x0001e20000100800 */
[----:B------:R-:W-:-:S03]  /*7ca0*/  LEA.HI.X.SX32 R20, R20, R2, 0x1, P1 ;  /* 0x0000000214147211 */ /* 0x000fc600008f0eff */
[----:B0-----:R-:W3:Y:S04]  /*7cb0*/  LDL.LU R23, [R1+0x1f38] ;  /* 0x001f380001177983 */ /* 0x001ee80000300800 */
[----:B------:R0:W-:Y:S02]  /*7cc0*/  STL [R1+0x1d40], R21 ;  /* 0x001d401501007387 */ /* 0x0001e40000100800 */
[----:B0-----:R-:W-:-:S05]  /*7cd0*/  LEA R21, P0, R16, R0, 0x1 ;  /* 0x0000000010157211 */ /* 0x001fca00078008ff */
[----:B------:R0:W-:Y:S01]  /*7ce0*/  STL [R1+0x1d44], R21 ;  /* 0x001d441501007387 */ /* 0x0001e20000100800 */
[----:B------:R-:W-:-:S03]  /*7cf0*/  LEA.HI.X.SX32 R19, R19, R2, 0x1, P4 ;  /* 0x0000000213137211 */ /* 0x000fc600020f0eff */
[----:B0-----:R-:W4:Y:S04]  /*7d00*/  LDL.LU R21, [R1+0x1f34] ;  /* 0x001f340001157983 */ /* 0x001f280000300800 */
        /* <DEDUP_REMOVED lines=41> */
[----:B--2---:R-:W-:-:S05]  /*7fa0*/  LEA R14, P4, R6, R0, 0x1 ;  /* 0x00000000060e7211 */ /* 0x004fca00078808ff */
[----:B------:R0:W-:Y:S01]  /*7fb0*/  STL [R1+0x1cfc], R14 ;  /* 0x001cfc0e01007387 */ /* 0x0001e20000100800 */
[----:B------:R-:W-:-:S03]  /*7fc0*/  LEA.HI.X.SX32 R12, R12, R2, 0x1, P6 ;  /* 0x000000020c0c7211 */ /* 0x000fc600030f0eff */
[----:B0-----:R-:W2:Y:S04]  /*7fd0*/  LDL.LU R14, [R1+0x1f10] ;  /* 0x001f1000010e7983 */ /* 0x001ea80000300800 */
[----:B------:R3:W-:Y:S02]  /*7fe0*/  STL [R1+0x1cf0], R13 ;  /* 0x001cf00d01007387 */ /* 0x0007e40000100800 */
[----:B---3--:R-:W-:-:S05]  /*7ff0*/  LEA R13, P3, R7, R0, 0x1 ;  /* 0x00000000070d7211 */ /* 0x008fca00078608ff */
[----:B------:R0:W-:Y:S01]  /*8000*/  STL [R1+0x1cf4], R13 ;  /* 0x001cf40d01007387 */ /* 0x0001e20000100800 */
[----:B------:R-:W-:-:S03]  /*8010*/  LEA.HI.X.SX32 R10, R10, R2, 0x1, P5 ;  /* 0x000000020a0a7211 */ /* 0x000fc600028f0eff */
[----:B0-----:R-:W3:Y:S04]  /*8020*/  LDL.LU R13, [R1+0x1f0c] ;  /* 0x001f0c00010d7983 */ /* 0x001ee80000300800 */
[----:B------:R0:W-:Y:S02]  /*8030*/  STL [R1+0x1ce8], R12 ;  /* 0x001ce80c01007387 */ /* 0x0001e40000100800 */
[----:B0-----:R-:W-:-:S05]  /*8040*/  LEA R12, P6, R8, R0, 0x1 ;  /* 0x00000000080c7211 */ /* 0x001fca00078c08ff */
[----:B------:R0:W-:Y:S01]  /*8050*/  STL [R1+0x1cec], R12 ;  /* 0x001cec0c01007387 */ /* 0x0001e20000100800 */
[----:B------:R-:W-:-:S03]  /*8060*/  LEA.HI.X.SX32 R3, R3, R2, 0x1, P2 ;  /* 0x0000000203037211 */ /* 0x000fc600010f0eff */
[----:B0-----:R-:W2:Y:S04]  /*8070*/  LDL.LU R12, [R1+0x1f08] ;  /* 0x001f0800010c7983 */ /* 0x001ea80000300800 */
[----:B------:R0:W-:Y:S02]  /*8080*/  STL [R1+0x1ce0], R10 ;  /* 0x001ce00a01007387 */ /* 0x0001e40000100800 */
[----:B0-----:R-:W-:-:S05]  /*8090*/  LEA R10, P5, R9, R0, 0x1 ;  /* 0x00000000090a7211 */ /* 0x001fca00078a08ff */
[----:B------:R0:W-:Y:S04]  /*80a0*/  STL [R1+0x1ce4], R10 ;  /* 0x001ce40a01007387 */ /* 0x0001e80000100800 */
[----:B0-----:R-:W2:Y:S04]  /*80b0*/  LDL.LU R10, [R1+0x1f04] ;  /* 0x001f0400010a7983 */ /* 0x001ea80000300800 */
[----:B------:R4:W-:Y:S02]  /*80c0*/  STL [R1+0x1cd8], R3 ;  /* 0x001cd80301007387 */ /* 0x0009e40000100800 */
[----:B----4-:R-:W-:-:S05]  /*80d0*/  LEA R3, P2, R11, R0, 0x1 ;  /* 0x000000000b037211 */ /* 0x010fca00078408ff */
[----:B------:R0:W-:Y:S04]  /*80e0*/  STL [R1+0x1cdc], R3 ;  /* 0x001cdc0301007387 */ /* 0x0001e80000100800 */
[----:B0-----:R-:W4:Y:S01]  /*80f0*/  LDL.LU R3, [R1+0x1f00] ;  /* 0x001f000001037983 */ /* 0x001f220000300800 */
[----:B------:R-:W-:-:S05]  /*8100*/  LEA.HI.X.SX32 R4, R4, R2, 0x1, P0 ;  /* 0x0000000204047211 */ /* 0x000fca00000f0eff */
        /* <DEDUP_REMOVED lines=32> */
[----:B------:R0:W-:Y:S02]  /*8310*/  STL [R1+0x1ca4], R11 ;  /* 0x001ca40b01007387 */ /* 0x0001e40000100800 */
[----:B0-----:R-:W-:Y:S02]  /*8320*/  LEA.HI.X.SX32 R11, R3, R2, 0x1, P0 ;  /* 0x00000002030b7211 */ /* 0x001fe400000f0eff */
[----:B------:R-:W4:Y:S04]  /*8330*/  LDL.LU R3, [R1] ;  /* 0x0000000001037983 */ /* 0x000f280000300800 */
[----:B------:R2:W-:Y:S02]  /*8340*/  STL [R1+0x1c98], R11 ;  /* 0x001c980b01007387 */ /* 0x0005e40000100800 */
[----:B--2---:R-:W-:-:S05]  /*8350*/  LEA R11, P0, R10, R0, 0x1 ;  /* 0x000000000a0b7211 */ /* 0x004fca00078008ff */
[----:B------:R0:W-:Y:S04]  /*8360*/  STL [R1+0x1c9c], R11 ;  /* 0x001c9c0b01007387 */ /* 0x0001e80000100800 */
[----:B0-----:R-:W2:Y:S01]  /*8370*/  LDL.LU R11, [R1+0x1ee4] ;  /* 0x001ee400010b7983 */ /* 0x001ea20000300800 */
[----:B------:R-:W-:-:S05]  /*8380*/  LEA.HI.X.SX32 R4, R4, R2, 0x1, P1 ;  /* 0x0000000204047211 */ /* 0x000fca00008f0eff */
[----:B------:R2:W-:Y:S01]  /*8390*/  STL [R1+0x1c90], R4 ;  /* 0x001c900401007387 */ /* 0x0005e20000100800 */
[-C--:B------:R-:W-:Y:S02]  /*83a0*/  LEA.HI.X.SX32 R7, R7, R2.reuse, 0x1, P6 ;  /* 0x0000000207077211 */ /* 0x080fe400030f0eff */
[----:B------:R-:W-:Y:S02]  /*83b0*/  LEA.HI.X.SX32 R8, R8, R2, 0x1, P5 ;  /* 0x0000000208087211 */ /* 0x000fe400028f0eff */
[----:B--2---:R-:W-:-:S05]  /*83c0*/  LEA R4, P1, R11, R0, 0x1 ;  /* 0x000000000b047211 */ /* 0x004fca00078208ff */
[----:B------:R0:W-:Y:S02]  /*83d0*/  STL [R1+0x1c94], R4 ;  /* 0x001c940401007387 */ /* 0x0001e40000100800 */
[----:B0-----:R-:W-:Y:S02]  /*83e0*/  LEA.HI.X.SX32 R4, R5, R2, 0x1, P4 ;  /* 0x0000000205047211 */ /* 0x001fe400020f0eff */
[----:B------:R-:W2:Y:S04]  /*83f0*/  LDL.LU R5, [R1+0x4] ;  /* 0x0000040001057983 */ /* 0x000ea80000300800 */
[----:B------:R0:W-:Y:S02]  /*8400*/  STL [R1+0x1c88], R4 ;  /* 0x001c880401007387 */ /* 0x0001e40000100800 */
[----:B0-----:R-:W-:-:S05]  /*8410*/  LEA R4, P4, R12, R0, 0x1 ;  /* 0x000000000c047211 */ /* 0x001fca00078808ff */
[----:B------:R0:W-:Y:S02]  /*8420*/  STL [R1+0x1c8c], R4 ;  /* 0x001c8c0401007387 */ /* 0x0001e40000100800 */
[----:B0-----:R-:W-:Y:S02]  /*8430*/  LEA.HI.X.SX32 R4, R6, R2, 0x1, P3 ;  /* 0x0000000206047211 */ /* 0x001fe400018f0eff */
[----:B------:R-:W2:Y:S04]  /*8440*/  LDL.LU R6, [R1+0xc] ;  /* 0x00000c0001067983 */ /* 0x000ea80000300800 */
[----:B------:R3:W-:Y:S02]  /*8450*/  STL [R1+0x1c80], R4 ;  /* 0x001c800401007387 */ /* 0x0007e40000100800 */
[----:B---3--:R-:W-:-:S05]  /*8460*/  LEA R4, P3, R13, R0, 0x1 ;  /* 0x000000000d047211 */ /* 0x008fca00078608ff */
[----:B------:R0:W-:Y:S04]  /*8470*/  STL [R1+0x1c84], R4 ;  /* 0x001c840401007387 */ /* 0x0001e80000100800 */
[----:B------:R-:W-:Y:S01]  /*8480*/  STL [R1+0x1c78], R7 ;  /* 0x001c780701007387 */ /* 0x000fe20000100800 */
[----:B0-----:R-:W-:-:S05]  /*8490*/  LEA R4, P6, R14, R0, 0x1 ;  /* 0x000000000e047211 */ /* 0x001fca00078c08ff */
[----:B------:R0:W-:Y:S04]  /*84a0*/  STL [R1+0x1c7c], R4 ;  /* 0x001c7c0401007387 */ /* 0x0001e80000100800 */
[----:B------:R-:W-:Y:S01]  /*84b0*/  STL [R1+0x1c70], R8 ;  /* 0x001c700801007387 */ /* 0x000fe20000100800 */
[----:B0-----:R-:W-:-:S03]  /*84c0*/  LEA.HI.X.SX32 R4, R9, R2, 0x1, P2 ;  /* 0x0000000209047211 */ /* 0x001fc600010f0eff */
[----:B------:R-:W3:Y:S01]  /*84d0*/  LDL.LU R9, [R1+0x8] ;  /* 0x0000080001097983 */ /* 0x000ee20000300800 */
[----:B------:R-:W-:-:S05]  /*84e0*/  LEA R7, P5, R15, R0, 0x1 ;  /* 0x000000000f077211 */ /* 0x000fca00078a08ff */
[----:B------:R0:W-:Y:S04]  /*84f0*/  STL [R1+0x1c74], R7 ;  /* 0x001c740701007387 */ /* 0x0001e80000100800 */
[----:B------:R1:W-:Y:S01]  /*8500*/  STL [R1+0x1c68], R4 ;  /* 0x001c680401007387 */ /* 0x0003e20000100800 */
[----:B0-----:R-:W-:Y:S02]  /*8510*/  LEA R7, P2, R16, R0, 0x1 ;  /* 0x0000000010077211 */ /* 0x001fe400078408ff */
[----:B-1----:R-:W-:-:S03]  /*8520*/  LEA.HI.X.SX32 R4, R10, R2, 0x1, P0 ;  /* 0x000000020a047211 */ /* 0x002fc600000f0eff */
[----:B------:R0:W-:Y:S01]  /*8530*/  STL [R1+0x1c6c], R7 ;  /* 0x001c6c0701007387 */ /* 0x0001e20000100800 */
[----:B------:R-:W-:-:S03]  /*8540*/  LEA R8, P0, R17, R0, 0x1 ;  /* 0x0000000011087211 */ /* 0x000fc600078008ff */
[----:B------:R-:W-:Y:S01]  /*8550*/  STL [R1+0x1c60], R4 ;  /* 0x001c600401007387 */ /* 0x000fe20000100800 */
[----:B0-----:R-:W-:-:S03]  /*8560*/  LEA.HI.X.SX32 R7, R11, R2, 0x1, P1 ;  /* 0x000000020b077211 */ /* 0x001fc600008f0eff */
[----:B------:R0:W-:Y:S04]  /*8570*/  STL [R1+0x1c64], R8 ;  /* 0x001c640801007387 */ /* 0x0001e80000100800 */
[----:B------:R-:W-:Y:S01]  /*8580*/  STL [R1+0x1c58], R7 ;  /* 0x001c580701007387 */ /* 0x000fe20000100800 */
[-C--:B0-----:R-:W-:Y:S02]  /*8590*/  LEA.HI.X.SX32 R8, R12, R2.reuse, 0x1, P4 ;  /* 0x000000020c087211 */ /* 0x081fe400020f0eff */
[-C--:B------:R-:W-:Y:S02]  /*85a0*/  LEA.HI.X.SX32 R10, R14, R2.reuse, 0x1, P6 ;  /* 0x000000020e0a7211 */ /* 0x080fe400030f0eff */
[----:B------:R-:W-:Y:S02]  /*85b0*/  LEA.HI.X.SX32 R11, R15, R2, 0x1, P5 ;  /* 0x000000020f0b7211 */ /* 0x000fe400028f0eff */
[----:B--2---:R-:W-:-:S05]  /*85c0*/  LEA R4, P1, R6, R0, 0x1 ;  /* 0x0000000006047211 */ /* 0x004fca00078208ff */
[----:B------:R0:W-:Y:S04]  /*85d0*/  STL [R1+0x1c5c], R4 ;  /* 0x001c5c0401007387 */ /* 0x0001e80000100800 */
[----:B0-----:R-:W2:Y:S04]  /*85e0*/  LDL.LU R4, [R1+0xd4] ;  /* 0x0000d40001047983 */ /* 0x001ea80000300800 */
[----:B------:R0:W-:Y:S02]  /*85f0*/  STL [R1+0x1c50], R8 ;  /* 0x001c500801007387 */ /* 0x0001e40000100800 */
[----:B0-----:R-:W-:-:S02]  /*8600*/  LEA.HI.X.SX32 R8, R13, R2, 0x1, P3 ;  /* 0x000000020d087211 */ /* 0x001fc400018f0eff */
[----:B---3--:R-:W-:-:S05]  /*8610*/  LEA R7, P4, R9, R0, 0x1 ;  /* 0x0000000009077211 */ /* 0x008fca00078808ff */
[----:B------:R0:W-:Y:S04]  /*8620*/  STL [R1+0x1c54], R7 ;  /* 0x001c540701007387 */ /* 0x0001e80000100800 */
[----:B------:R1:W-:Y:S01]  /*8630*/  STL [R1+0x1c48], R8 ;  /* 0x001c480801007387 */ /* 0x0003e20000100800 */
[----:B0-----:R-:W-:-:S03]  /*8640*/  LEA R7, P3, R5, R0, 0x1 ;  /* 0x0000000005077211 */ /* 0x001fc600078608ff */
[----:B-1----:R-:W3:Y:S04]  /*8650*/  LDL.LU R8, [R1+0xd8] ;  /* 0x0000d80001087983 */ /* 0x002ee80000300800 */
[----:B------:R4:W-:Y:S04]  /*8660*/  STL [R1+0x1c4c], R7 ;  /* 0x001c4c0701007387 */ /* 0x0009e80000100800 */
[----:B------:R0:W-:Y:S01]  /*8670*/  STL [R1+0x1c40], R10 ;  /* 0x001c400a01007387 */ /* 0x0001e20000100800 */
[-C--:B----4-:R-:W-:Y:S02]  /*8680*/  LEA R7, P6, R3, R0.reuse, 0x1 ;  /* 0x0000000003077211 */ /* 0x090fe400078c08ff */
[----:B0-----:R-:W-:-:S03]  /*8690*/  LEA R10, P5, R29, R0, 0x1 ;  /* 0x000000001d0a7211 */ /* 0x001fc600078a08ff */
[----:B------:R0:W-:Y:S04]  /*86a0*/  STL [R1+0x1c44], R7 ;  /* 0x001c440701007387 */ /* 0x0001e80000100800 */
[----:B------:R1:W-:Y:S01]  /*86b0*/  STL [R1+0x1c38], R11 ;  /* 0x001c380b01007387 */ /* 0x0003e20000100800 */
[----:B0-----:R-:W-:-:S03]  /*86c0*/  LEA.HI.X.SX32 R7, R16, R2, 0x1, P2 ;  /* 0x0000000210077211 */ /* 0x001fc600010f0eff */
[----:B------:R0:W-:Y:S01]  /*86d0*/  STL [R1+0x1c3c], R10 ;  /* 0x001c3c0a01007387 */ /* 0x0001e20000100800 */
[----:B-1----:R-:W-:-:S03]  /*86e0*/  LEA R11, P2, R28, R0, 0x1 ;  /* 0x000000001c0b7211 */ /* 0x002fc600078408ff */
[----:B------:R1:W-:Y:S01]  /*86f0*/  STL [R1+0x1c30], R7 ;  /* 0x001c300701007387 */ /* 0x0003e20000100800 */
[-C--:B------:R-:W-:Y:S02]  /*8700*/  LEA.HI.X.SX32 R6, R6, R2.reuse, 0x1, P1 ;  /* 0x0000000206067211 */ /* 0x080fe400008f0eff */
[----:B0-----:R-:W-:Y:S01]  /*8710*/  LEA.HI.X.SX32 R10, R17, R2, 0x1, P0 ;  /* 0x00000002110a7211 */ /* 0x001fe200000f0eff */
[----:B------:R-:W-:Y:S01]  /*8720*/  STL [R1+0x1c34], R11 ;  /* 0x001c340b01007387 */ /* 0x000fe20000100800 */
[----:B-1----:R-:W-:-:S03]  /*8730*/  LEA R7, P0, R18, R0, 0x1 ;  /* 0x0000000012077211 */ /* 0x002fc600078008ff */
[----:B------:R-:W-:Y:S04]  /*8740*/  STL [R1+0x1be0], R10 ;  /* 0x001be00a01007387 */ /* 0x000fe80000100800 */
[----:B------:R0:W-:Y:S04]  /*8750*/  STL [R1+0x1c00], R7 ;  /* 0x001c000701007387 */ /* 0x0001e80000100800 */
[----:B0-----:R-:W4:Y:S04]  /*8760*/  LDL.LU R7, [R1+0xe0] ;  /* 0x0000e00001077983 */ /* 0x001f280000300800 */
[----:B------:R0:W-:Y:S04]  /*8770*/  STL [R1+0x1be4], R6 ;  /* 0x001be40601007387 */ /* 0x0001e80000100800 */
[----:B0-----:R-:W4:Y:S01]  /*8780*/  LDL.LU R6, [R1+0xdc] ;  /* 0x0000dc0001067983 */ /* 0x001f220000300800 */
[----:B------:R-:W-:-:S02]  /*8790*/  LEA R10, P1, R19, R0, 0x1 ;  /* 0x00000000130a7211 */ /* 0x000fc400078208ff */
[----:B------:R-:W-:Y:S02]  /*87a0*/  LEA.HI.X.SX32 R9, R9, R2, 0x1, P4 ;  /* 0x0000000209097211 */ /* 0x000fe400020f0eff */
[----:B------:R-:W-:Y:S01]  /*87b0*/  LEA R11, P4, R20, R0, 0x1 ;  /* 0x00000000140b7211 */ /* 0x000fe200078808ff */
[----:B------:R0:W-:Y:S04]  /*87c0*/  STL [R1+0x1c08], R10 ;  /* 0x001c080a01007387 */ /* 0x0001e80000100800 */
[----:B------:R1:W-:Y:S01]  /*87d0*/  STL [R1+0x1be8], R9 ;  /* 0x001be80901007387 */ /* 0x0003e20000100800 */
[-C--:B0-----:R-:W-:Y:S02]  /*87e0*/  LEA.HI.X.SX32 R10, R5, R2.reuse, 0x1, P3 ;  /* 0x00000002050a7211 */ /* 0x081fe400018f0eff */
[----:B------:R-:W-:-:S02]  /*87f0*/  LEA.HI.X.SX32 R5, R3, R2, 0x1, P6 ;  /* 0x0000000203057211 */ /* 0x000fc400030f0eff */
[-C--:B-1----:R-:W-:Y:S01]  /*8800*/  LEA R9, P3, R21, R0.reuse, 0x1 ;  /* 0x0000000015097211 */ /* 0x082fe200078608ff */
[----:B------:R-:W-:Y:S01]  /*8810*/  STL [R1+0x1c10], R11 ;  /* 0x001c100b01007387 */ /* 0x000fe20000100800 */
[----:B------:R-:W-:-:S03]  /*8820*/  LEA R3, P6, R23, R0, 0x1 ;  /* 0x0000000017037211 */ /* 0x000fc600078c08ff */
[----:B------:R-:W-:Y:S01]  /*8830*/  STL [R1+0x1bec], R10 ;  /* 0x001bec0a01007387 */ /* 0x000fe20000100800 */
[----:B------:R-:W-:-:S03]  /*8840*/  IMAD R25, R25, c[0x0][0x190], RZ ;  /* 0x0000640019197a24 */ /* 0x000fc600078e02ff */
[----:B------:R0:W-:Y:S01]  /*8850*/  STL [R1+0x1c18], R9 ;  /* 0x001c180901007387 */ /* 0x0001e20000100800 */
[----:B------:R-:W-:-:S03]  /*8860*/  IMAD R26, R26, c[0x0][0x190], RZ ;  /* 0x000064001a1a7a24 */ /* 0x000fc600078e02ff */
[----:B------:R1:W-:Y:S04]  /*8870*/  STL [R1+0x1bf0], R5 ;  /* 0x001bf00501007387 */ /* 0x0003e80000100800 */
[----:B------:R1:W-:Y:S01]  /*8880*/  STL [R1+0x1c1c], R3 ;  /* 0x001c1c0301007387 */ /* 0x0003e20000100800 */
[----:B0-----:R-:W-:Y:S02]  /*8890*/  LEA.HI.X.SX32 R9, R29, R2, 0x1, P5 ;  /* 0x000000021d097211 */ /* 0x001fe400028f0eff */
[----:B-1----:R-:W-:-:S03]  /*88a0*/  LEA R5, P5, R24, R0, 0x1 ;  /* 0x0000000018057211 */ /* 0x002fc600078a08ff */
[----:B------:R0:W-:Y:S01]  /*88b0*/  STL [R1+0x1bf4], R9 ;  /* 0x001bf40901007387 */ /* 0x0001e20000100800 */
[----:B------:R-:W-:-:S03]  /*88c0*/  LEA.HI.X.SX32 R3, R28, R2, 0x1, P2 ;  /* 0x000000021c037211 */ /* 0x000fc600010f0eff */
[----:B------:R1:W-:Y:S01]  /*88d0*/  STL [R1+0x1c20], R5 ;  /* 0x001c200501007387 */ /* 0x0003e20000100800 */
[----:B------:R-:W-:-:S03]  /*88e0*/  IMAD R27, R27, c[0x0][0x190], RZ ;  /* 0x000064001b1b7a24 */ /* 0x000fc600078e02ff */
[----:B------:R1:W-:Y:S01]  /*88f0*/  STL [R1+0x1bf8], R3 ;  /* 0x001bf80301007387 */ /* 0x0003e20000100800 */
[----:B0-----:R-:W-:Y:S02]  /*8900*/  LEA R9, P2, R25, R0, 0x1 ;  /* 0x0000000019097211 */ /* 0x001fe400078408ff */
[----:B-1----:R-:W-:-:S03]  /*8910*/  LEA.HI.X.SX32 R5, R18, R2, 0x1, P0 ;  /* 0x0000000212057211 */ /* 0x002fc600000f0eff */
[----:B------:R0:W-:Y:S01]  /*8920*/  STL [R1+0x1c24], R9 ;  /* 0x001c240901007387 */ /* 0x0001e20000100800 */
[----:B------:R-:W-:-:S03]  /*8930*/  LEA R3, P0, R26, R0, 0x1 ;  /* 0x000000001a037211 */ /* 0x000fc600078008ff */
[----:B------:R1:W-:Y:S01]  /*8940*/  STL [R1+0x1bfc], R5 ;  /* 0x001bfc0501007387 */ /* 0x0003e20000100800 */
[----:B------:R-:W-:-:S03]  /*8950*/  IMAD R22, R22, c[0x0][0x190], RZ ;  /* 0x0000640016167a24 */ /* 0x000fc600078e02ff */
[----:B------:R1:W-:Y:S01]  /*8960*/  STL [R1+0x1c28], R3 ;  /* 0x001c280301007387 */ /* 0x0003e20000100800 */
[----:B0-----:R-:W-:Y:S02]  /*8970*/  LEA.HI.X.SX32 R9, R19, R2, 0x1, P1 ;  /* 0x0000000213097211 */ /* 0x001fe400008f0eff */
[----:B-1----:R-:W-:-:S03]  /*8980*/  LEA R5, P1, R27, R0, 0x1 ;  /* 0x000000001b057211 */ /* 0x002fc600078208ff */
[----:B------:R-:W-:Y:S01]  /*8990*/  STL [R1+0x1c04], R9 ;  /* 0x001c040901007387 */ /* 0x000fe20000100800 */
[----:B------:R-:W-:-:S03]  /*89a0*/  LEA.HI.X.SX32 R3, R20, R2, 0x1, P4 ;  /* 0x0000000214037211 */ /* 0x000fc600020f0eff */
[----:B------:R0:W-:Y:S04]  /*89b0*/  STL [R1+0x1c2c], R5 ;  /* 0x001c2c0501007387 */ /* 0x0001e80000100800 */
[----:B------:R1:W-:Y:S01]  /*89c0*/  STL [R1+0x1c0c], R3 ;  /* 0x001c0c0301007387 */ /* 0x0003e20000100800 */
[----:B0-----:R-:W-:Y:S02]  /*89d0*/  LEA.HI.X.SX32 R5, R21, R2, 0x1, P3 ;  /* 0x0000000215057211 */ /* 0x001fe400018f0eff */
[----:B-1----:R-:W-:Y:S02]  /*89e0*/  LEA R3, P3, R22, R0, 0x1 ;  /* 0x0000000016037211 */ /* 0x002fe400078608ff */
[-C--:B------:R-:W-:Y:S01]  /*89f0*/  LEA.HI.X.SX32 R0, R23, R2.reuse, 0x1, P6 ;  /* 0x0000000217007211 */ /* 0x080fe200030f0eff */
[----:B------:R-:W-:Y:S04]  /*8a00*/  STL [R1+0x1c14], R5 ;  /* 0x001c140501007387 */ /* 0x000fe80000100800 */
[----:B------:R-:W-:Y:S04]  /*8a10*/  STL [R1+0x1bdc], R3 ;  /* 0x001bdc0301007387 */ /* 0x000fe80000100800 */
[----:B------:R0:W-:Y:S02]  /*8a20*/  STL [R1+0x1bc8], R0 ;  /* 0x001bc80001007387 */ /* 0x0001e40000100800 */
[----:B0-----:R-:W-:Y:S01]  /*8a30*/  LEA.HI.X.SX32 R0, R24, R2, 0x1, P5 ;  /* 0x0000000218007211 */ /* 0x001fe200028f0eff */
[----:B------:R-:W-:-:S04]  /*8a40*/  IMAD.MOV.U32 R3, RZ, RZ, c[0x0][0x188] ;  /* 0x00006200ff037624 */ /* 0x000fc800078e00ff */
[----:B------:R0:W-:Y:S01]  /*8a50*/  STL [R1+0x1bcc], R0 ;  /* 0x001bcc0001007387 */ /* 0x0001e20000100800 */
[----:B------:R-:W-:Y:S01]  /*8a60*/  IMAD R3, R3, 0x7f, RZ ;  /* 0x0000007f03037824 */ /* 0x000fe200078e02ff */
[-C--:B------:R-:W-:Y:S02]  /*8a70*/  LEA.HI.X.SX32 R9, R27, R2.reuse, 0x1, P1 ;  /* 0x000000021b097211 */ /* 0x080fe400008f0eff */
[----:B0-----:R-:W-:Y:S01]  /*8a80*/  LEA.HI.X.SX32 R0, R26, R2, 0x1, P0 ;  /* 0x000000021a007211 */ /* 0x001fe200000f0eff */
[----:B------:R-:W-:Y:S01]  /*8a90*/  IMAD.MOV.U32 R12, RZ, RZ, c[0x0][0x188] ;  /* 0x00006200ff0c7624 */ /* 0x000fe200078e00ff */
[----:B--2---:R-:W-:-:S04]  /*8aa0*/  LEA R28, P4, R4, c[0x0][0x160], 0x1 ;  /* 0x00005800041c7a11 */ /* 0x004fc800078808ff */
[----:B------:R-:W-:Y:S02]  /*8ab0*/  LEA.HI.X.SX32 R29, R4, c[0x0][0x164], 0x1, P4 ;  /* 0x00005900041d7a11 */ /* 0x000fe400020f0eff */
[----:B------:R-:W-:-:S05]  /*8ac0*/  LEA.HI.X.SX32 R4, R25, R2, 0x1, P2 ;  /* 0x0000000219047211 */ /* 0x000fca00010f0eff */
[----:B------:R0:W-:Y:S04]  /*8ad0*/  STL [R1+0x1bd0], R4 ;  /* 0x001bd00401007387 */ /* 0x0001e80000100800 */
[----:B------:R-:W-:Y:S04]  /*8ae0*/  STL.64 [R1+0x518], R28 ;  /* 0x0005181c01007387 */ /* 0x000fe80000100a00 */
[----:B------:R1:W-:Y:S01]  /*8af0*/  STL [R1+0x1bd4], R0 ;  /* 0x001bd40001007387 */ /* 0x0003e20000100800 */
[----:B0-----:R-:W-:-:S03]  /*8b00*/  IMAD.WIDE R4, R3, 0x2, R28 ;  /* 0x0000000203047825 */ /* 0x001fc600078e021c */
[----:B------:R-:W-:Y:S01]  /*8b10*/  STL [R1+0x1bd8], R9 ;  /* 0x001bd80901007387 */ /* 0x000fe20000100800 */
[----:B-1----:R-:W-:-:S05]  /*8b20*/  LEA.HI.X.SX32 R0, R22, R2, 0x1, P3 ;  /* 0x0000000216007211 */ /* 0x002fca00018f0eff */
[----:B------:R0:W-:Y:S04]  /*8b30*/  STL [R1+0x1bb8], R0 ;  /* 0x001bb80001007387 */ /* 0x0001e80000100800 */
[----:B------:R-:W-:Y:S04]  /*8b40*/  STL [R1+0x1bc4], R4 ;  /* 0x001bc40401007387 */ /* 0x000fe80000100800 */
[----:B------:R1:W-:Y:S01]  /*8b50*/  STL [R1+0x1bbc], R5 ;  /* 0x001bbc0501007387 */ /* 0x0003e20000100800 */
[----:B---3--:R-:W-:-:S04]  /*8b60*/  LEA R18, P6, R8, c[0x0][0x160], 0x1 ;  /* 0x0000580008127a11 */ /* 0x008fc800078c08ff */
[----:B------:R-:W-:Y:S01]  /*8b70*/  LEA.HI.X.SX32 R19, R8, c[0x0][0x164], 0x1, P6 ;  /* 0x0000590008137a11 */ /* 0x000fe200030f0eff */
[----:B0-----:R-:W-:-:S04]  /*8b80*/  IMAD R0, R12, 0x7e, RZ ;  /* 0x0000007e0c007824 */ /* 0x001fc800078e02ff */
[----:B-1----:R-:W-:Y:S01]  /*8b90*/  IMAD.WIDE R4, R3, 0x2, R18 ;  /* 0x0000000203047825 */ /* 0x002fe200078e0212 */
[----:B------:R-:W-:Y:S03]  /*8ba0*/  STL.64 [R1+0x5d0], R18 ;  /* 0x0005d01201007387 */ /* 0x000fe60000100a00 */
[----:B------:R-:W-:Y:S01]  /*8bb0*/  IMAD R8, R12, 0x7d, RZ ;  /* 0x0000007d0c087824 */ /* 0x000fe200078e02ff */
[----:B----4-:R-:W-:-:S04]  /*8bc0*/  LEA R14, P0, R7, c[0x0][0x160], 0x1 ;  /* 0x00005800070e7a11 */ /* 0x010fc800078008ff */
[----:B------:R-:W-:Y:S02]  /*8bd0*/  LEA.HI.X.SX32 R15, R7, c[0x0][0x164], 0x1, P0 ;  /* 0x00005900070f7a11 */ /* 0x000fe400000f0eff */
[----:B------:R-:W-:-:S04]  /*8be0*/  LEA R16, P1, R6, c[0x0][0x160], 0x1 ;  /* 0x0000580006107a11 */ /* 0x000fc800078208ff */
[----:B------:R-:W-:Y:S01]  /*8bf0*/  LEA.HI.X.SX32 R17, R6, c[0x0][0x164], 0x1, P1 ;  /* 0x0000590006117a11 */ /* 0x000fe200008f0eff */
[----:B------:R-:W-:Y:S04]  /*8c00*/  STL.64 [R1+0x5e0], R14 ;  /* 0x0005e00e01007387 */ /* 0x000fe80000100a00 */
[C---:B------:R-:W-:Y:S01]  /*8c10*/  IMAD.WIDE R6, R3.reuse, 0x2, R16 ;  /* 0x0000000203067825 */ /* 0x040fe200078e0210 */
[----:B------:R-:W-:Y:S03]  /*8c20*/  STL.64 [R1+0x5d8], R16 ;  /* 0x0005d81001007387 */ /* 0x000fe60000100a00 */
[----:B------:R-:W-:Y:S01]  /*8c30*/  IMAD.WIDE R2, R3, 0x2, R14 ;  /* 0x0000000203027825 */ /* 0x000fe200078e020e */
[----:B------:R-:W-:Y:S04]  /*8c40*/  STL [R1+0x1bc0], R4 ;  /* 0x001bc00401007387 */ /* 0x000fe80000100800 */
[----:B------:R0:W-:Y:S04]  /*8c50*/  STL [R1+0x1bb0], R5 ;  /* 0x001bb00501007387 */ /* 0x0001e80000100800 */
[----:B------:R-:W-:Y:S04]  /*8c60*/  STL [R1+0x1bb4], R6 ;  /* 0x001bb40601007387 */ /* 0x000fe80000100800 */
[----:B------:R1:W-:Y:S01]  /*8c70*/  STL [R1+0x1b98], R7 ;  /* 0x001b980701007387 */ /* 0x0003e20000100800 */
[----:B0-----:R-:W-:-:S03]  /*8c80*/  IMAD.WIDE R4, R0, 0x2, R28 ;  /* 0x0000000200047825 */ /* 0x001fc600078e021c */
[----:B------:R-:W-:Y:S04]  /*8c90*/  STL [R1+0x1bac], R2 ;  /* 0x001bac0201007387 */ /* 0x000fe80000100800 */
[----:B------:R0:W-:Y:S01]  /*8ca0*/  STL [R1+0x1ba4], R3 ;  /* 0x001ba40301007387 */ /* 0x0001e20000100800 */
[----:B-1----:R-:W-:-:S03]  /*8cb0*/  IMAD.WIDE R6, R0, 0x2, R16 ;  /* 0x0000000200067825 */ /* 0x002fc600078e0210 */
[----:B------:R-:W-:Y:S01]  /*8cc0*/  STL [R1+0x1ba8], R4 ;  /* 0x001ba80401007387 */ /* 0x000fe20000100800 */
[----:B0-----:R-:W-:-:S03]  /*8cd0*/  IMAD.WIDE R2, R0, 0x2, R18 ;  /* 0x0000000200027825 */ /* 0x001fc600078e0212 */
[----:B------:R0:W-:Y:S04]  /*8ce0*/  STL [R1+0x1b9c], R5 ;  /* 0x001b9c0501007387 */ /* 0x0001e80000100800 */
[----:B------:R-:W-:Y:S04]  /*8cf0*/  STL [R1+0x1ba0], R2 ;  /* 0x001ba00201007387 */ /* 0x000fe80000100800 */
[----:B------:R1:W-:Y:S01]  /*8d00*/  STL [R1+0x1b90], R3 ;  /* 0x001b900301007387 */ /* 0x0003e20000100800 */
[----:B0-----:R-:W-:-:S03]  /*8d10*/  IMAD.WIDE R4, R0, 0x2, R14 ;  /* 0x0000000200047825 */ /* 0x001fc600078e020e */
[----:B------:R-:W-:Y:S04]  /*8d20*/  STL [R1+0x1b94], R6 ;  /* 0x001b940601007387 */ /* 0x000fe80000100800 */
[----:B------:R0:W-:Y:S01]  /*8d30*/  STL [R1+0x1b78], R7 ;  /* 0x001b780701007387 */ /* 0x0001e20000100800 */
[----:B-1----:R-:W-:-:S03]  /*8d40*/  IMAD.WIDE R2, R8, 0x2, R28 ;  /* 0x0000000208027825 */ /* 0x002fc600078e021c */
[----:B------:R-:W-:Y:S04]  /*8d50*/  STL [R1+0x1b8c], R4 ;  /* 0x001b8c0401007387 */ /* 0x000fe80000100800 */
[----:B------:R1:W-:Y:S01]  /*8d60*/  STL [R1+0x1b84], R5 ;  /* 0x001b840501007387 */ /* 0x0003e20000100800 */
[----:B0-----:R-:W-:-:S03]  /*8d70*/  IMAD.WIDE R6, R8, 0x2, R16 ;  /* 0x0000000208067825 */ /* 0x001fc600078e0210 */
[----:B------:R-:W-:Y:S01]  /*8d80*/  STL [R1+0x1b88], R2 ;  /* 0x001b880201007387 */ /* 0x000fe20000100800 */
[----:B------:R-:W-:Y:S02]  /*8d90*/  IMAD R0, R12, 0x7c, RZ ;  /* 0x0000007c0c007824 */ /* 0x000fe400078e02ff */
[C---:B-1----:R-:W-:Y:S01]  /*8da0*/  IMAD.WIDE R4, R8.reuse, 0x2, R18 ;  /* 0x0000000208047825 */ /* 0x042fe200078e0212 */
        /* <DEDUP_REMOVED lines=258> */
[----:B-1----:R-:W-:-:S03]  /*9dd0*/  IMAD.WIDE R4, R8, 0x2, R18 ;  /* 0x0000000208047825 */ /* 0x002fc600078e0212 */
[----:B------:R0:W-:Y:S01]  /*9de0*/  STL [R1+0x18fc], R3 ;  /* 0x0018fc0301007387 */ /* 0x0001e20000100800 */
[----:B------:R-:W-:-:S03]  /*9df0*/  IMAD R0, R12, 0x68, RZ ;  /* 0x000000680c007824 */ /* 0x000fc600078e02ff */
        /* <DEDUP_REMOVED lines=8> */
[----:B------:R-:W-:Y:S02]  /*9e80*/  IMAD R8, R12, 0x67, RZ ;  /* 0x000000670c087824 */ /* 0x000fe400078e02ff */
[C---:B0-----:R-:W-:Y:S01]  /*9e90*/  IMAD.WIDE R6, R0.reuse, 0x2, R16 ;  /* 0x0000000200067825 */ /* 0x041fe200078e0210 */
[----:B------:R-:W-:Y:S03]  /*9ea0*/  STL [R1+0x18e8], R4 ;  /* 0x0018e80401007387 */ /* 0x000fe60000100800 */
        /* <DEDUP_REMOVED lines=12> */
[----:B------:R-:W-:-:S03]  /*9f70*/  IMAD R0, R12, 0x66, RZ ;  /* 0x000000660c007824 */ /* 0x000fc600078e02ff */
[----:B------:R0:W-:Y:S01]  /*9f80*/  STL [R1+0x18bc], R3 ;  /* 0x0018bc0301007387 */ /* 0x0001e20000100800 */
[----:B-1----:R-:W-:-:S03]  /*9f90*/  IMAD.WIDE R4, R8, 0x2, R16 ;  /* 0x0000000208047825 */ /* 0x002fc600078e0210 */
        /* <DEDUP_REMOVED lines=11> */
[----:B-1----:R-:W-:Y:S01]  /*a050*/  IMAD.WIDE R2, R0, 0x2, R18 ;  /* 0x0000000200027825 */ /* 0x002fe200078e0212 */
[----:B------:R0:W-:Y:S03]  /*a060*/  STL [R1+0xbf0], R7 ;  /* 0x000bf00701007387 */ /* 0x0001e60000100800 */
[----:B------:R-:W-:Y:S01]  /*a070*/  IMAD.WIDE R8, R10, 0x2, R28 ;  /* 0x000000020a087825 */ /* 0x000fe200078e021c */
        /* <DEDUP_REMOVED lines=472> */
[----:B------:R-:W-:-:S03]  /*be00*/  IMAD.SHL.U32 R0, R12, 0x40, RZ ;  /* 0x000000400c007824 */ /* 0x000fc600078e00ff */
        /* <DEDUP_REMOVED lines=810> */
[----:B------:R0:W-:Y:S04]  /*f0b0*/  STL [R1+0x1854], R8 ;  /* 0x0018540801007387 */ /* 0x0001e80000100800 */
[----:B------:R-:W-:Y:S01]  /*f0c0*/  STL [R1+0x1850], R9 ;  /* 0x0018500901007387 */ /* 0x000fe20000100800 */
[----:B-1----:R-:W-:-:S03]  /*f0d0*/  IMAD.WIDE R6, R10, 0x2, R14 ;  /* 0x000000020a067825 */ /* 0x002fc600078e020e */
[----:B------:R-:W-:Y:S01]  /*f0e0*/  STL [R1+0x185c], R2 ;  /* 0x00185c0201007387 */ /* 0x000fe20000100800 */
[----:B0-----:R-:W-:-:S03]  /*f0f0*/  IMAD.SHL.U32 R8, R12, 0x2, RZ ;  /* 0x000000020c087824 */ /* 0x001fc600078e00ff */
        /* <DEDUP_REMOVED lines=11> */
[----:B------:R-:W-:-:S03]  /*f1b0*/  IMAD.WIDE R8, R8, 0x2, R14 ;  /* 0x0000000208087825 */ /* 0x000fc600078e020e */
[----:B------:R0:W-:Y:S01]  /*f1c0*/  STL [R1+0x1878], R5 ;  /* 0x0018780501007387 */ /* 0x0001e20000100800 */
[----:B-1----:R-:W-:-:S03]  /*f1d0*/  IMAD.WIDE R2, R12, 0x2, R28 ;  /* 0x000000020c027825 */ /* 0x002fc600078e021c */
[----:B------:R-:W-:Y:S04]  /*f1e0*/  STL [R1+0x1884], R6 ;  /* 0x0018840601007387 */ /* 0x000fe80000100800 */
[----:B------:R1:W-:Y:S01]  /*f1f0*/  STL [R1+0x1880], R7 ;  /* 0x0018800701007387 */ /* 0x0003e20000100800 */
[----:B0-----:R-:W-:-:S03]  /*f200*/  IMAD.WIDE R4, R12, 0x2, R18 ;  /* 0x000000020c047825 */ /* 0x001fc600078e0212 */
[----:B------:R-:W-:Y:S04]  /*f210*/  STL [R1+0x188c], R8 ;  /* 0x00188c0801007387 */ /* 0x000fe80000100800 */
[----:B------:R-:W-:Y:S01]  /*f220*/  STL [R1+0x1888], R9 ;  /* 0x0018880901007387 */ /* 0x000fe20000100800 */
[----:B-1----:R-:W-:-:S03]  /*f230*/  IMAD.WIDE R6, R12, 0x2, R16 ;  /* 0x000000020c067825 */ /* 0x002fc600078e0210 */
[----:B------:R-:W-:Y:S04]  /*f240*/  STL [R1+0x1894], R2 ;  /* 0x0018940201007387 */ /* 0x000fe80000100800 */
[----:B------:R0:W-:Y:S04]  /*f250*/  STL [R1+0x1890], R3 ;  /* 0x0018900301007387 */ /* 0x0001e80000100800 */
[----:B------:R-:W-:Y:S04]  /*f260*/  STL [R1+0x189c], R4 ;  /* 0x00189c0401007387 */ /* 0x000fe80000100800 */
[----:B------:R-:W-:Y:S01]  /*f270*/  STL [R1+0x1898], R5 ;  /* 0x0018980501007387 */ /* 0x000fe20000100800 */
[----:B0-----:R-:W-:-:S03]  /*f280*/  IMAD.WIDE R2, R12, 0x2, R14 ;  /* 0x000000020c027825 */ /* 0x001fc600078e020e */
[----:B------:R-:W-:Y:S04]  /*f290*/  STL [R1+0x18a4], R6 ;  /* 0x0018a40601007387 */ /* 0x000fe80000100800 */
[----:B------:R-:W-:Y:S04]  /*f2a0*/  STL [R1+0x18a0], R7 ;  /* 0x0018a00701007387 */ /* 0x000fe80000100800 */
[----:B------:R0:W-:Y:S04]  /*f2b0*/  STL [R1+0x18ac], R2 ;  /* 0x0018ac0201007387 */ /* 0x0001e80000100800 */
[----:B------:R1:W-:Y:S04]  /*f2c0*/  STL [R1+0x18a8], R3 ;  /* 0x0018a80301007387 */ /* 0x0003e80000100800 */
        /* <DEDUP_REMOVED lines=123> */
[----:B------:R-:W2:Y:S04]  /*fa80*/  S2R R11, SR_TID.X ;  /* 0x00000000000b7919 */ /* 0x000ea80000002100 */
        /* <DEDUP_REMOVED lines=20> */
[----:B------:R-:W-:Y:S01]  /*fbd0*/  STL [R1+0x6a8], RZ ;  /* 0x0006a8ff01007387 */ /* 0x000fe20000100800 */
[----:B--2---:R-:W-:-:S03]  /*fbe0*/  LOP3.LUT R11, R11, 0x7f, RZ, 0xc0, !PT ;  /* 0x0000007f0b0b7812 */ /* 0x004fc600078ec0ff */
[----:B------:R-:W-:Y:S04]  /*fbf0*/  STL [R1+0x6ac], RZ ;  /* 0x0006acff01007387 */ /* 0x000fe80000100800 */
[----:B------:R-:W-:Y:S04]  /*fc00*/  STL [R1+0x360], RZ ;  /* 0x000360ff01007387 */ /* 0x000fe80000100800 */
[----:B------:R-:W-:Y:S04]  /*fc10*/  STL [R1+0x364], RZ ;  /* 0x000364ff01007387 */ /* 0x000fe80000100800 */
[----:B------:R-:W-:Y:S04]  /*fc20*/  STL [R1+0x368], RZ ;  /* 0x000368ff01007387 */ /* 0x000fe80000100800 */
[----:B------:R-:W-:Y:S01]  /*fc30*/  STL [R1+0x36c], RZ ;  /* 0x00036cff01007387 */ /* 0x000fe20000100800 */
[----:B------:R-:W-:-:S03]  /*fc40*/  IMAD.SHL.U32 R28, R11, 0x2, RZ ;  /* 0x000000020b1c7824 */ /* 0x000fc600078e00ff */
[----:B------:R-:W-:Y:S04]  /*fc50*/  STL [R1+0x350], RZ ;  /* 0x000350ff01007387 */ /* 0x000fe80000100800 */
[----:B------:R-:W-:Y:S04]  /*fc60*/  STL [R1+0x354], RZ ;  /* 0x000354ff01007387 */ /* 0x000fe80000100800 */
[----:B------:R-:W-:Y:S04]  /*fc70*/  STL [R1+0x358], RZ ;  /* 0x000358ff01007387 */ /* 0x000fe80000100800 */
[----:B------:R-:W-:Y:S04]  /*fc80*/  STL [R1+0x35c], RZ ;  /* 0x00035cff01007387 */ /* 0x000fe80000100800 */
[----:B------:R-:W1:Y:S04]  /*fc90*/  LDL.LU R11, [R1+0xf0] ;  /* 0x0000f000010b7983 */ /* 0x000e680000300800 */
        /* <DEDUP_REMOVED lines=25> */
[----:B0-----:R-:W-:-:S03]  /*fe30*/  IMAD.SHL.U32 R2, R12, 0x80, RZ ;  /* 0x000000800c027824 */ /* 0x001fc600078e00ff */
[----:B------:R-:W0:Y:S01]  /*fe40*/  S2R R12, SR_TID.X ;  /* 0x00000000000c7919 */ /* 0x000e220000002100 */
[----:B------:R-:W-:Y:S01]  /*fe50*/  ULDC UR4, c[0x0][0x18c] ;  /* 0x0000630000047ab9 */ /* 0x000fe20000000800 */
[----:B------:R-:W-:Y:S01]  /*fe60*/  SHF.R.S32.HI R0, RZ, 0x1f, R2 ;  /* 0x0000001fff007819 */ /* 0x000fe20000011402 */
[----:B------:R-:W-:-:S03]  /*fe70*/  USHF.L.U32 UR4, UR4, 0x7, URZ ;  /* 0x0000000704047899 */ /* 0x000fc6000800063f */
[----:B------:R-:W-:Y:S02]  /*fe80*/  SHF.L.U64.HI R0, R2, 0x1, R0 ;  /* 0x0000000102007819 */ /* 0x000fe40000010200 */
[C---:B------:R-:W-:Y:S01]  /*fe90*/  LOP3.LUT R2, R28.reuse, 0x10, RZ, 0x3c, !PT ;  /* 0x000000101c027812 */ /* 0x040fe200078e3cff */
[----:B------:R-:W-:Y:S01]  /*fea0*/  USHF.R.S32.HI UR5, URZ, 0x1f, UR4 ;  /* 0x0000001f3f057899 */ /* 0x000fe20008011404 */
[C---:B------:R-:W-:Y:S02]  /*feb0*/  LOP3.LUT R2, R28.reuse, 0x30, RZ, 0x3c, !PT ;  /* 0x000000301c027812 */ /* 0x040fe400078e3cff */
[C---:B------:R-:W-:Y:S02]  /*fec0*/  LOP3.LUT R4, R28.reuse, 0x20, RZ, 0x3c, !PT ;  /* 0x000000201c047812 */ /* 0x040fe400078e3cff */
[----:B------:R-:W-:Y:S01]  /*fed0*/  LOP3.LUT R2, R28, 0x50, RZ, 0x3c, !PT ;  /* 0x000000501c027812 */ /* 0x000fe200078e3cff */
[----:B0-----:R-:W-:Y:S01]  /*fee0*/  IMAD.SHL.U32 R12, R12, 0x2, RZ ;  /* 0x000000020c0c7824 */ /* 0x001fe200078e00ff */
[----:B------:R-:W-:Y:S01]  /*fef0*/  LOP3.LUT R4, R28, 0x60, RZ, 0x3c, !PT ;  /* 0x000000601c047812 */ /* 0x000fe200078e3cff */
[----:B------:R-:W-:-:S02]  /*ff00*/  USHF.L.U32 UR8, UR4, 0x1, URZ ;  /* 0x0000000104087899 */ /* 0x000fc4000800063f */
[----:B------:R-:W-:Y:S01]  /*ff10*/  USHF.L.U64.HI UR5, UR4, 0x1, UR5 ;  /* 0x0000000104057899 */ /* 0x000fe20008010205 */
[----:B-1----:R-:W-:-:S05]  /*ff20*/  SHF.R.S32.HI R3, RZ, 0x7, R11 ;  /* 0x00000007ff037819 */ /* 0x002fca000001140b */
[----:B------:R0:W-:Y:S04]  /*ff30*/  STL [R1+0x1de0], R3 ;  /* 0x001de00301007387 */ /* 0x0001e80000100800 */
[----:B------:R1:W-:Y:S04]  /*ff40*/  STL [R1+0x244], RZ ;  /* 0x000244ff01007387 */ /* 0x0003e80000100800 */
        /* <DEDUP_REMOVED lines=60> */
[----:B------:R-:W2:Y:S04]  /*10310*/  S2R R11, SR_TID.X ;  /* 0x00000000000b7919 */ /* 0x000ea80000002100 */
        /* <DEDUP_REMOVED lines=17> */
[----:B------:R1:W-:Y:S01]  /*10430*/  STL [R1+0x46c], RZ ;  /* 0x00046cff01007387 */ /* 0x0003e20000100800 */
[----:B--2---:R-:W-:-:S05]  /*10440*/  LOP3.LUT R11, R11, 0x7, RZ, 0xc0, !PT ;  /* 0x000000070b0b7812 */ /* 0x004fca00078ec0ff */
[----:B------:R-:W-:Y:S01]  /*10450*/  IMAD R11, R11, 0x110, RZ ;  /* 0x000001100b0b7824 */ /* 0x000fe200078e02ff */
[----:B0-----:R-:W-:-:S04]  /*10460*/  LOP3.LUT R3, R28, 0x40, RZ, 0x3c, !PT ;  /* 0x000000401c037812 */ /* 0x001fc800078e3cff */
[----:B------:R-:W-:Y:S02]  /*10470*/  LOP3.LUT R11, R11, 0x30, R12, 0x78, !PT ;  /* 0x000000300b0b7812 */ /* 0x000fe400078e780c */
[----:B------:R-:W-:Y:S02]  /*10480*/  LOP3.LUT R3, R28, 0x70, RZ, 0x3c, !PT ;  /* 0x000000701c037812 */ /* 0x000fe400078e3cff */
[----:B-1----:R-:W-:-:S06]  /*10490*/  LOP3.LUT R2, R11, 0x40, RZ, 0x3c, !PT ;  /* 0x000000400b027812 */ /* 0x002fcc00078e3cff */
.L_x_2:
[----:B0-----:R-:W2:Y:S04]  /*104a0*/  LDL.64 R2, [R1+0x5e0] ;  /* 0x0005e00001027983 */ /* 0x001ea80000100a00 */
[----:B--2---:R0:W-:Y:S04]  /*104b0*/  STL [R1+0x49e4], R3 ;  /* 0x0049e40301007387 */ /* 0x0041e80000100800 */
[----:B0-----:R-:W2:Y:S01]  /*104c0*/  LDL R3, [R1+0xbcc] ;  /* 0x000bcc0001037983 */ /* 0x001ea20000100800 */
[----:B------:R-:W-:-:S03]  /*104d0*/  IMAD.MOV.U32 R13, RZ, RZ, c[0x0][0x180] ;  /* 0x00006000ff0d7624 */ /* 0x000fc600078e00ff */
[----:B------:R-:W-:Y:S04]  /*104e0*/  STL [R1+0x42e8], R15 ;  /* 0x0042e80f01007387 */ /* 0x000fe80000100800 */
        /* <DEDUP_REMOVED lines=73> */
[----:B------:R-:W-:Y:S01]  /*10980*/  STL [R1+0x4460], R15 ;  /* 0x0044600f01007387 */ /* 0x000fe20000100800 */
[----:B--2---:R-:W-:-:S03]  /*10990*/  IMAD R13, R3, -0x80, R13 ;  /* 0xffffff80030d7824 */ /* 0x004fc600078e020d */
        /* <DEDUP_REMOVED lines=372> */
[----:B------:R0:W-:Y:S04]  /*120e0*/  STL [R1+0x49e0], R29 ;  /* 0x0049e01d01007387 */ /* 0x0001e80000100800 */
        /* <DEDUP_REMOVED lines=40> */
[----:B------:R-:W2:Y:S01]  /*12370*/  LDL.LU R3, [R1+0x49e4] ;  /* 0x0049e40001037983 */ /* 0x000ea20000300800 */
[----:B------:R-:W-:-:S02]  /*12380*/  ISETP.GT.AND P0, PT, R13, RZ, PT ;  /* 0x000000ff0d00720c */ /* 0x000fc40003f04270 */
[----:B0-----:R-:W-:Y:S02]  /*12390*/  PRMT R29, RZ, 0x7610, R29 ;  /* 0x00007610ff1d7816 */ /* 0x001fe4000000001d */
[----:B------:R-:W-:Y:S02]  /*123a0*/  PRMT R15, RZ, 0x7610, R15 ;  /* 0x00007610ff0f7816 */ /* 0x000fe4000000000f */
[----:B------:R-:W-:-:S07]  /*123b0*/  ISETP.GT.AND P1, PT, R13, 0x1, PT ;  /* 0x000000010d00780c */ /* 0x000fce0003f24270 */
[----:B--2---:R-:W2:Y:S04]  /*123c0*/  @P0 LDG.E.U16 R29, [R2.64] ;  /* 0x00000006021d0981 */ /* 0x004ea8000c1e1500 */
[----:B--2---:R0:W-:Y:S04]  /*123d0*/  STL [R1+0xb98], R29 ;  /* 0x000b981d01007387 */ /* 0x0041e80000100800 */
[----:B0-----:R-:W2:Y:S04]  /*123e0*/  LDL.LU R29, [R1+0x49e0] ;  /* 0x0049e000011d7983 */ /* 0x001ea80000300800 */
[----:B------:R-:W3:Y:S01]  /*123f0*/  LDL.64 R2, [R1+0x5d8] ;  /* 0x0005d80001027983 */ /* 0x000ee20000100a00 */
[----:B--2---:R-:W-:-:S03]  /*12400*/  PRMT R29, RZ, 0x7610, R29 ;  /* 0x00007610ff1d7816 */ /* 0x004fc6000000001d */
[----:B---3--:R-:W2:Y:S04]  /*12410*/  @P0 LDG.E.U16 R15, [R2.64] ;  /* 0x00000006020f0981 */ /* 0x008ea8000c1e1500 */
        /* <DEDUP_REMOVED lines=12> */
[----:B------:R-:W3:Y:S04]  /*124e0*/  LDL R2, [R1+0x18a8] ;  /* 0x0018a80001027983 */ /* 0x000ee80000100800 */
[----:B------:R-:W3:Y:S01]  /*124f0*/  LDL R3, [R1+0x18ac] ;  /* 0x0018ac0001037983 */ /* 0x000ee20000100800 */
[----:B------:R-:W-:-:S02]  /*12500*/  ISETP.GT.AND P0, PT, R13, 0x2, PT ;  /* 0x000000020d00780c */ /* 0x000fc40003f04270 */
[----:B--2---:R-:W-:Y:S02]  /*12510*/  PRMT R15, RZ, 0x7610, R15 ;  /* 0x00007610ff0f7816 */ /* 0x004fe4000000000f */
[----:B---3--:R-:W-:-:S04]  /*12520*/  @P1 LOP3.LUT R3, R3, R2, RZ, 0x3c, !PT ;  /* 0x0000000203031212 */ /* 0x008fc800078e3cff */
[----:B------:R-:W-:-:S04]  /*12530*/  @P1 LOP3.LUT R2, R3, R2, RZ, 0x3c, !PT ;  /* 0x0000000203021212 */ /* 0x000fc800078e3cff */
[----:B------:R-:W-:-:S05]  /*12540*/  @P1 LOP3.LUT R3, R3, R2, RZ, 0x3c, !PT ;  /* 0x0000000203031212 */ /* 0x000fca00078e3cff */
[----:B------:R-:W2:Y:S04]  /*12550*/  @P1 LDG.E.U16 R29, [R2.64] ;  /* 0x00000006021d1981 */ /* 0x000ea8000c1e1500 */
[----:B--2---:R0:W-:Y:S04]  /*12560*/  STL [R1+0xb88], R29 ;  /* 0x000b881d01007387 */ /* 0x0041e80000100800 */
[----:B0-----:R-:W2:Y:S04]  /*12570*/  LDL.LU R29, [R1+0x49d0] ;  /* 0x0049d000011d7983 */ /* 0x001ea80000300800 */
[----:B------:R-:W3:Y:S04]  /*12580*/  LDL R2, [R1+0x18a0] ;  /* 0x0018a00001027983 */ /* 0x000ee80000100800 */
[----:B------:R-:W3:Y:S01]  /*12590*/  LDL R3, [R1+0x18a4] ;  /* 0x0018a40001037983 */ /* 0x000ee20000100800 */
[----:B--2---:R-:W-:-:S02]  /*125a0*/  PRMT R29, RZ, 0x7610, R29 ;  /* 0x00007610ff1d7816 */ /* 0x004fc4000000001d */
        /* <DEDUP_REMOVED lines=1349> */
[----:B------:R-:W-:-:S02]  /*17a00*/  PRMT R0, RZ, 0x7610, R0 ;  /* 0x00007610ff007816 */ /* 0x000fc40000000000 */
[----:B---3--:R-:W-:-:S04]  /*17a10*/  @P1 LOP3.LUT R3, R3, R2, RZ, 0x3c, !PT ;  /* 0x0000000203031212 */ /* 0x008fc800078e3cff */
[----:B------:R-:W-:-:S04]  /*17a20*/  @P1 LOP3.LUT R2, R3, R2, RZ, 0x3c, !PT ;  /* 0x0000000203021212 */ /* 0x000fc800078e3cff */
[----:B------:R-:W-:-:S05]  /*17a30*/  @P1 LOP3.LUT R3, R3, R2, RZ, 0x3c, !PT ;  /* 0x0000000203031212 */ /* 0x000fca00078e3cff */
[----:B------:R-:W3:Y:S04]  /*17a40*/  @P1 LDG.E.U16 R15, [R2.64] ;  /* 0x00000006020f1981 */ /* 0x000ee8000c1e1500 */
[----:B---3--:R0:W-:Y:S04]  /*17a50*/  STL [R1+0x910], R15 ;  /* 0x0009100f01007387 */ /* 0x0081e80000100800 */
[----:B0-----:R-:W3:Y:S04]  /*17a60*/  LDL.LU R15, [R1+0x4784] ;  /* 0x00478400010f7983 */ /* 0x001ee80000300800 */
[----:B------:R-:W4:Y:S04]  /*17a70*/  LDL R2, [R1+0x1408] ;  /* 0x0014080001027983 */ /* 0x000f280000100800 */
[----:B------:R-:W4:Y:S01]  /*17a80*/  LDL R3, [R1+0x140c] ;  /* 0x00140c0001037983 */ /* 0x000f220000100800 */
[----:B--2---:R-:W-:-:S02]  /*17a90*/  PRMT R29, RZ, 0x7610, R29 ;  /* 0x00007610ff1d7816 */ /* 0x004fc4000000001d */
[----:B------:R-:W-:Y:S02]  /*17aa0*/  ISETP.GT.AND P1, PT, R13, 0x27, PT ;  /* 0x000000270d00780c */ /* 0x000fe40003f24270 */
[----:B---3--:R-:W-:Y:S02]  /*17ab0*/  PRMT R15, RZ, 0x7610, R15 ;  /* 0x00007610ff0f7816 */ /* 0x008fe4000000000f */
[----:B----4-:R-:W-:-:S04]  /*17ac0*/  @P0 LOP3.LUT R3, R3, R2, RZ, 0x3c, !PT ;  /* 0x0000000203030212 */ /* 0x010fc800078e3cff */
[----:B------:R-:W-:-:S04]  /*17ad0*/  @P0 LOP3.LUT R2, R3, R2, RZ, 0x3c, !PT ;  /* 0x0000000203020212 */ /* 0x000fc800078e3cff */
[----:B------:R-:W-:-:S05]  /*17ae0*/  @P0 LOP3.LUT R3, R3, R2, RZ, 0x3c, !PT ;  /* 0x0000000203030212 */ /* 0x000fca00078e3cff */
[----:B------:R0:W2:Y:S04]  /*17af0*/  @P0 LDG.E.U16 R0, [R2.64] ;  /* 0x0000000602000981 */ /* 0x0000a8000c1e1500 */
[----:B0-----:R-:W3:Y:S04]  /*17b00*/  LDL R2, [R1+0x1400] ;  /* 0x0014000001027983 */ /* 0x001ee80000100800 */
[----:B------:R-:W3:Y:S04]  /*17b10*/  LDL R3, [R1+0x1404] ;  /* 0x0014040001037983 */ /* 0x000ee80000100800 */
[----:B--2---:R-:W-:Y:S01]  /*17b20*/  STL [R1+0x4188], R0 ;  /* 0x0041880001007387 */ /* 0x004fe20000100800 */
        /* <DEDUP_REMOVED lines=23> */
[----:B0-----:R-:W2:Y:S01]  /*17ca0*/  LDL.LU R15, [R1+0x4778] ;  /* 0x00477800010f7983 */ /* 0x001ea20000300800 */
[----:B------:R-:W3:Y:S02]  /*17cb0*/  LDL R2, [R1+0x13e8] ;  /* 0x0013e80001027983 */ /* 0x000ee40000100800 */
        /* <DEDUP_REMOVED lines=2192> */
[----:B------:R-:W3:Y:S02]  /*205c0*/  LDL R3, [R1+0xc84] ;  /* 0x000c840001037983 */ /* 0x000ee40000100800 */
[----:B---3--:R-:W-:-:S04]  /*205d0*/  @P0 LOP3.LUT R3, R3, R2, RZ, 0x3c, !PT ;  /* 0x0000000203030212 */ /* 0x008fc800078e3cff */
[----:B------:R-:W-:-:S04]  /*205e0*/  @P0 LOP3.LUT R2, R3, R2, RZ, 0x3c, !PT ;  /* 0x0000000203020212 */ /* 0x000fc800078e3cff */
[----:B------:R-:W-:-:S05]  /*205f0*/  @P0 LOP3.LUT R3, R3, R2, RZ, 0x3c, !PT ;  /* 0x0000000203030212 */ /* 0x000fca00078e3cff */
[----:B------:R-:W3:Y:S04]  /*20600*/  @P0 LDG.E.U16 R15, [R2.64] ;  /* 0x00000006020f0981 */ /* 0x000ee8000c1e1500 */
[----:B---3--:R0:W-:Y:S04]  /*20610*/  STL [R1+0x118], R15 ;  /* 0x0001180f01007387 */ /* 0x0081e80000100800 */
[----:B0-----:R-:W3:Y:S01]  /*20620*/  LDL.LU R15, [R1+0x43c0] ;  /* 0x0043c000010f7983 */ /* 0x001ee20000300800 */
[----:B------:R-:W4:Y:S02]  /*20630*/  LDL R2, [R1+0xc78] ;  /* 0x000c780001027983 */ /* 0x000f240000100800 */
[----:B------:R-:W4:Y:S01]  /*20640*/  LDL R3, [R1+0xc7c] ;  /* 0x000c7c0001037983 */ /* 0x000f220000100800 */
[----:B---3--:R-:W-:-:S02]  /*20650*/  PRMT R15, RZ, 0x7610, R15 ;  /* 0x00007610ff0f7816 */ /* 0x008fc4000000000f */
[----:B----4-:R-:W-:-:S04]  /*20660*/  @P0 LOP3.LUT R3, R3, R2, RZ, 0x3c, !PT ;  /* 0x0000000203030212 */ /* 0x010fc800078e3cff */
[----:B------:R-:W-:-:S04]  /*20670*/  @P0 LOP3.LUT R2, R3, R2, RZ, 0x3c, !PT ;  /* 0x0000000203020212 */ /* 0x000fc800078e3cff */
[----:B------:R-:W-:-:S05]  /*20680*/  @P0 LOP3.LUT R3, R3, R2, RZ, 0x3c, !PT ;  /* 0x0000000203030212 */ /* 0x000fca00078e3cff */
[----:B------:R-:W3:Y:S04]  /*20690*/  @P0 LDG.E.U16 R15, [R2.64] ;  /* 0x00000006020f0981 */ /* 0x000ee8000c1e1500 */
[----:B---3--:R0:W-:Y:S04]  /*206a0*/  STL [R1+0x114], R15 ;  /* 0x0001140f01007387 */ /* 0x0081e80000100800 */
[----:B0-----:R-:W3:Y:S01]  /*206b0*/  LDL.LU R15, [R1+0x43bc] ;  /* 0x0043bc00010f7983 */ /* 0x001ee20000300800 */
[----:B------:R-:W4:Y:S02]  /*206c0*/  LDL R2, [R1+0xc70] ;  /* 0x000c700001027983 */ /* 0x000f240000100800 */
[----:B------:R-:W4:Y:S01]  /*206d0*/  LDL R3, [R1+0xc74] ;  /* 0x000c740001037983 */ /* 0x000f220000100800 */
[----:B------:R-:W-:-:S02]  /*206e0*/  ISETP.GT.AND P1, PT, R13, 0x63, PT ;  /* 0x000000630d00780c */ /* 0x000fc40003f24270 */
[----:B---3--:R-:W-:Y:S02]  /*206f0*/  PRMT R15, RZ, 0x7610, R15 ;  /* 0x00007610ff0f7816 */ /* 0x008fe4000000000f */
        /* <DEDUP_REMOVED lines=378> */
[----:B------:R-:W-:-:S02]  /*21ea0*/  PRMT R0, RZ, 0x7610, R0 ;  /* 0x00007610ff007816 */ /* 0x000fc40000000000 */
[----:B----4-:R-:W-:-:S04]  /*21eb0*/  @P1 LOP3.LUT R3, R3, R2, RZ, 0x3c, !PT ;  /* 0x0000000203031212 */ /* 0x010fc800078e3cff */
[----:B------:R-:W-:-:S04]  /*21ec0*/  @P1 LOP3.LUT R2, R3, R2, RZ, 0x3c, !PT ;  /* 0x0000000203021212 */ /* 0x000fc800078e3cff */
[----:B------:R-:W-:-:S05]  /*21ed0*/  @P1 LOP3.LUT R3, R3, R2, RZ, 0x3c, !PT ;  /* 0x0000000203031212 */ /* 0x000fca00078e3cff */
[----:B------:R0:W4:Y:S04]  /*21ee0*/  @P1 LDG.E.U16 R0, [R2.64] ;  /* 0x0000000602001981 */ /* 0x000128000c1e1500 */
[----:B0-----:R-:W2:Y:S04]  /*21ef0*/  LDL R2, [R1+0x1958] ;  /* 0x0019580001027983 */ /* 0x001ea80000100800 */
[----:B------:R-:W2:Y:S01]  /*21f00*/  LDL R3, [R1+0x1974] ;  /* 0x0019740001037983 */ /* 0x000ea20000100800 */
[----:B---3--:R-:W-:-:S03]  /*21f10*/  PRMT R15, RZ, 0x7610, R15 ;  /* 0x00007610ff0f7816 */ /* 0x008fc6000000000f */
[----:B----4-:R-:W-:Y:S01]  /*21f20*/  STL [R1+0x41e0], R0 ;  /* 0x0041e00001007387 */ /* 0x010fe20000100800 */
[----:B--2---:R-:W-:-:S04]  /*21f30*/  @P1 LOP3.LUT R3, R3, R2, RZ, 0x3c, !PT ;  /* 0x0000000203031212 */ /* 0x004fc800078e3cff */
        /* <DEDUP_REMOVED lines=109> */
[----:B------:R-:W-:-:S02]  /*22610*/  PRMT R29, RZ, 0x7610, R29 ;  /* 0x00007610ff1d7816 */ /* 0x000fc4000000001d */
        /* <DEDUP_REMOVED lines=12> */
[----:B------:R-:W4:Y:S04]  /*226e0*/  @P0 LDG.E.U16 R27, [R2.64] ;  /* 0x00000006021b0981 */ /* 0x000f28000c1e1500 */
[----:B----4-:R0:W-:Y:S04]  /*226f0*/  STL [R1+0x54], R27 ;  /* 0x0000541b01007387 */ /* 0x0101e80000100800 */
[----:B0-----:R-:W4:Y:S01]  /*22700*/  LDL.LU R27, [R1+0x42e0] ;  /* 0x0042e000011b7983 */ /* 0x001f220000300800 */
[----:B------:R-:W2:Y:S02]  /*22710*/  LDL R2, [R1+0x19dc] ;  /* 0x0019dc0001027983 */ /* 0x000ea40000100800 */
[----:B------:R-:W2:Y:S01]  /*22720*/  LDL R3, [R1+0x19e8] ;  /* 0x0019e80001037983 */ /* 0x000ea20000100800 */
[----:B------:R-:W-:-:S02]  /*22730*/  PRMT R26, RZ, 0x7610, R26 ;  /* 0x00007610ff1a7816 */ /* 0x000fc4000000001a */
[----:B------:R-:W-:Y:S02]  /*22740*/  ISETP.GT.AND P1, PT, R13, 0x71, PT ;  /* 0x000000710d00780c */ /* 0x000fe40003f24270 */
[----:B--2---:R-:W-:-:S04]  /*22750*/  @P0 LOP3.LUT R3, R3, R2, RZ, 0x3c, !PT ;  /* 0x0000000203030212 */ /* 0x004fc800078e3cff */
[----:B------:R-:W-:-:S04]  /*22760*/  @P0 LOP3.LUT R2, R3, R2, RZ, 0x3c, !PT ;  /* 0x0000000203020212 */ /* 0x000fc800078e3cff */
[----:B------:R-:W-:-:S05]  /*22770*/  @P0 LOP3.LUT R3, R3, R2, RZ, 0x3c, !PT ;  /* 0x0000000203030212 */ /* 0x000fca00078e3cff */
[----:B------:R-:W2:Y:S04]  /*22780*/  @P0 LDG.E.U16 R26, [R2.64] ;  /* 0x00000006021a0981 */ /* 0x000ea8000c1e1500 */
[----:B--2---:R0:W-:Y:S04]  /*22790*/  STL [R1+0x50], R26 ;  /* 0x0000501a01007387 */ /* 0x0041e80000100800 */
[----:B0-----:R-:W2:Y:S01]  /*227a0*/  LDL.LU R26, [R1+0x42dc] ;  /* 0x0042dc00011a7983 */ /* 0x001ea20000300800 */
[----:B------:R-:W2:Y:S02]  /*227b0*/  LDL R2, [R1+0x19e4] ;  /* 0x0019e40001027983 */ /* 0x000ea40000100800 */
[----:B------:R-:W2:Y:S01]  /*227c0*/  LDL R3, [R1+0x19ec] ;  /* 0x0019ec0001037983 */ /* 0x000ea20000100800 */
[----:B------:R-:W-:-:S02]  /*227d0*/  PRMT R25, RZ, 0x7610, R25 ;  /* 0x00007610ff197816 */ /* 0x000fc40000000019 */
        /* <DEDUP_REMOVED lines=142> */
[----:B------:R0:W2:Y:S04]  /*230c0*/  @P0 LDG.E.U16 R0, [R2.64] ;  /* 0x0000000602000981 */ /* 0x0000a8000c1e1500 */
[----:B0-----:R-:W3:Y:S04]  /*230d0*/  LDL R2, [R1+0x1a64] ;  /* 0x001a640001027983 */ /* 0x001ee80000100800 */
[----:B------:R-:W3:Y:S01]  /*230e0*/  LDL R3, [R1+0x1a6c] ;  /* 0x001a6c0001037983 */ /* 0x000ee20000100800 */
[----:B------:R-:W-:-:S03]  /*230f0*/  PRMT R9, RZ, 0x7610, R9 ;  /* 0x00007610ff097816 */ /* 0x000fc60000000009 */
[----:B--2---:R-:W-:Y:S01]  /*23100*/  STL [R1+0x41ec], R0 ;  /* 0x0041ec0001007387 */ /* 0x004fe20000100800 */
        /* <DEDUP_REMOVED lines=15> */
[----:B------:R-:W2:Y:S02]  /*23200*/  LDL R2, [R1+0x1a70] ;  /* 0x001a700001027983 */ /* 0x000ea40000100800 */
[----:B------:R-:W2:Y:S01]  /*23210*/  LDL R3, [R1+0x1a80] ;  /* 0x001a800001037983 */ /* 0x000ea20000100800 */
[----:B------:R-:W-:-:S02]  /*23220*/  PRMT R15, RZ, 0x7610, R15 ;  /* 0x00007610ff0f7816 */ /* 0x000fc4000000000f */
[----:B--2---:R-:W-:-:S04]  /*23230*/  @P1 LOP3.LUT R3, R3, R2, RZ, 0x3c, !PT ;  /* 0x0000000203031212 */ /* 0x004fc800078e3cff */
[----:B------:R-:W-:-:S04]  /*23240*/  @P1 LOP3.LUT R2, R3, R2, RZ, 0x3c, !PT ;  /* 0x0000000203021212 */ /* 0x000fc800078e3cff */
[----:B------:R-:W-:-:S05]  /*23250*/  @P1 LOP3.LUT R3, R3, R2, RZ, 0x3c, !PT ;  /* 0x0000000203031212 */ /* 0x000fca00078e3cff */
[----:B------:R0:W2:Y:S04]  /*23260*/  @P1 LDG.E.U16 R15, [R2.64] ;  /* 0x00000006020f1981 */ /* 0x0000a8000c1e1500 */
[----:B0-----:R-:W3:Y:S04]  /*23270*/  LDL R2, [R1+0x1a7c] ;  /* 0x001a7c0001027983 */ /* 0x001ee80000100800 */
[----:B------:R-:W3:Y:S01]  /*23280*/  LDL R3, [R1+0x1a88] ;  /* 0x001a880001037983 */ /* 0x000ee20000100800 */
[----:B------:R-:W-:-:S03]  /*23290*/  PRMT R7, RZ, 0x7610, R7 ;  /* 0x00007610ff077816 */ /* 0x000fc60000000007 */
[----:B--2---:R0:W-:Y:S04]  /*232a0*/  STL [R1+0x4], R15 ;  /* 0x0000040f01007387 */ /* 0x0041e80000100800 */
[----:B0-----:R-:W2:Y:S01]  /*232b0*/  LDL R15, [R1+0x1ae0] ;  /* 0x001ae000010f7983 */ /* 0x001ea20000100800 */
[-C--:B---3--:R-:W-:Y:S02]  /*232c0*/  @P1 LOP3.LUT R3, R3, R2.reuse, RZ, 0x3c, !PT ;  /* 0x0000000203031212 */ /* 0x088fe400078e3cff */
[----:B------:R-:W-:Y:S02]  /*232d0*/  ISETP.GT.AND P0, PT, R13, 0x76, PT ;  /* 0x000000760d00780c */ /* 0x000fe40003f04270 */
[----:B------:R-:W-:-:S04]  /*232e0*/  @P1 LOP3.LUT R2, R3, R2, RZ, 0x3c, !PT ;  /* 0x0000000203021212 */ /* 0x000fc800078e3cff */
[----:B------:R-:W-:-:S05]  /*232f0*/  @P1 LOP3.LUT R3, R3, R2, RZ, 0x3c, !PT ;  /* 0x0000000203031212 */ /* 0x000fca00078e3cff */
[----:B------:R-:W3:Y:S04]  /*23300*/  @P1 LDG.E.U16 R7, [R2.64] ;  /* 0x0000000602071981 */ /* 0x000ee8000c1e1500 */
[----:B---3--:R0:W-:Y:S04]  /*23310*/  STL [R1], R7 ;  /* 0x0000000701007387 */ /* 0x0081e80000100800 */
[----:B0-----:R-:W3:Y:S01]  /*23320*/  LDL.LU R7, [R1+0x4294] ;  /* 0x0042940001077983 */ /* 0x001ee20000300800 */
        /* <DEDUP_REMOVED lines=19> */
[----:B----4-:R-:W-:-:S03]  /*23460*/  PRMT R27, RZ, 0x7610, R27 ;  /* 0x00007610ff1b7816 */ /* 0x010fc6000000001b */
[----:B--2---:R-:W-:Y:S01]  /*23470*/  STL [R1+0x4268], R29 ;  /* 0x0042681d01007387 */ /* 0x004fe20000100800 */
[----:B---3--:R-:W-:-:S04]  /*23480*/  @P1 LOP3.LUT R3, R3, R2, RZ, 0x3c, !PT ;  /* 0x0000000203031212 */ /* 0x008fc800078e3cff */
[----:B------:R-:W-:-:S04]  /*23490*/  @P1 LOP3.LUT R2, R3, R2, RZ, 0x3c, !PT ;  /* 0x0000000203021212 */ /* 0x000fc800078e3cff */
[----:B------:R-:W-:-:S05]  /*234a0*/  @P1 LOP3.LUT R3, R3, R2, RZ, 0x3c, !PT ;  /* 0x0000000203031212 */ /* 0x000fca00078e3cff */
[----:B------:R0:W2:Y:S04]  /*234b0*/  @P1 LDG.E.U16 R27, [R2.64] ;  /* 0x00000006021b1981 */ /* 0x0000a8000c1e1500 */
[----:B0-----:R-:W3:Y:S01]  /*234c0*/  LDL R3, [R1+0x1ad0] ;  /* 0x001ad00001037983 */ /* 0x001ee20000100800 */
[----:B------:R-:W-:Y:S01]  /*234d0*/  PRMT R26, RZ, 0x7610, R26 ;  /* 0x00007610ff1a7816 */ /* 0x000fe2000000001a */
[----:B------:R-:W-:Y:S02]  /*234e0*/  @P1 IMAD.MOV.U32 R2, RZ, RZ, R15 ;  /* 0x000000ffff021224 */ /* 0x000fe400078e000f */
[----:B--2---:R0:W-:Y:S01]  /*234f0*/  STL [R1+0x426c], R27 ;  /* 0x00426c1b01007387 */ /* 0x0041e20000100800 */
[----:B------:R-:W-:Y:S01]  /*23500*/  PRMT R25, RZ, 0x7610, R25 ;  /* 0x00007610ff197816 */ /* 0x000fe20000000019 */
[----:B------:R-:W2:Y:S02]  /*23510*/  LDL R15, [R1+0x1aa8] ;  /* 0x001aa800010f7983 */ /* 0x000ea40000100800 */
[----:B---3--:R1:W3:Y:S04]  /*23520*/  @P1 LDG.E.U16 R26, [R2.64] ;  /* 0x00000006021a1981 */ /* 0x0082e8000c1e1500 */
[----:B0-----:R-:W4:Y:S04]  /*23530*/  LDL R27, [R1+0x1a9c] ;  /* 0x001a9c00011b7983 */ /* 0x001f280000100800 */
[----:B-1----:R-:W2:Y:S04]  /*23540*/  LDL R2, [R1+0x1adc] ;  /* 0x001adc0001027983 */ /* 0x002ea80000100800 */
[----:B------:R-:W2:Y:S02]  /*23550*/  LDL R3, [R1+0x1ae8] ;  /* 0x001ae80001037983 */ /* 0x000ea40000100800 */
[----:B--2---:R-:W-:-:S04]  /*23560*/  @P1 LOP3.LUT R3, R3, R2, RZ, 0x3c, !PT ;  /* 0x0000000203031212 */ /* 0x004fc800078e3cff */
[----:B------:R-:W-:-:S04]  /*23570*/  @P1 LOP3.LUT R2, R3, R2, RZ, 0x3c, !PT ;  /* 0x0000000203021212 */ /* 0x000fc800078e3cff */
[----:B------:R-:W-:Y:S01]  /*23580*/  @P1 LOP3.LUT R3, R3, R2, RZ, 0x3c, !PT ;  /* 0x0000000203031212 */ /* 0x000fe200078e3cff */
[----:B---3--:R0:W-:Y:S04]  /*23590*/  STL [R1+0x4270], R26 ;  /* 0x0042701a01007387 */ /* 0x0081e80000100800 */
[----:B------:R1:W2:Y:S01]  /*235a0*/  @P1 LDG.E.U16 R25, [R2.64] ;  /* 0x0000000602191981 */ /* 0x0002a2000c1e1500 */
[----:B------:R-:W-:-:S03]  /*235b0*/  PRMT R5, RZ, 0x7610, R5 ;  /* 0x00007610ff057816 */ /* 0x000fc60000000005 */
[----:B0-----:R-:W3:Y:S04]  /*235c0*/  LDL R26, [R1+0x1aac] ;  /* 0x001aac00011a7983 */ /* 0x001ee80000100800 */
[----:B-1----:R-:W2:Y:S04]  /*235d0*/  LDL R2, [R1+0x1a78] ;  /* 0x001a780001027983 */ /* 0x002ea80000100800 */
[----:B------:R-:W2:Y:S02]  /*235e0*/  LDL R3, [R1+0x1a94] ;  /* 0x001a940001037983 */ /* 0x000ea40000100800 */
[----:B--2---:R-:W-:-:S04]  /*235f0*/  @P0 LOP3.LUT R3, R3, R2, RZ, 0x3c, !PT ;  /* 0x0000000203030212 */ /* 0x004fc800078e3cff */
[----:B------:R-:W-:-:S04]  /*23600*/  @P0 LOP3.LUT R2, R3, R2, RZ, 0x3c, !PT ;  /* 0x0000000203020212 */ /* 0x000fc800078e3cff */
[----:B------:R-:W-:-:S05]  /*23610*/  @P0 LOP3.LUT R3, R3, R2, RZ, 0x3c, !PT ;  /* 0x0000000203030212 */ /* 0x000fca00078e3cff */
[----:B------:R-:W2:Y:S04]  /*23620*/  @P0 LDG.E.U16 R5, [R2.64] ;  /* 0x0000000602050981 */ /* 0x000ea8000c1e1500 */
[----:B------:R-:W-:Y:S04]  /*23630*/  STL [R1+0x4274], R25 ;  /* 0x0042741901007387 */ /* 0x000fe80000100800 */
[----:B--2---:R0:W-:Y:S04]  /*23640*/  STL [R1+0x160], R5 ;  /* 0x0001600501007387 */ /* 0x0041e80000100800 */
[----:B0-----:R-:W2:Y:S01]  /*23650*/  LDL.LU R5, [R1+0x428c] ;  /* 0x00428c0001057983 */ /* 0x001ea20000300800 */
[----:B------:R-:W2:Y:S02]  /*23660*/  LDL R2, [R1+0x1a90] ;  /* 0x001a900001027983 */ /* 0x000ea40000100800 */
[----:B------:R-:W2:Y:S01]  /*23670*/  LDL R3, [R1+0x1aa0] ;  /* 0x001aa00001037983 */ /* 0x000ea20000100800 */
[----:B------:R-:W-:-:S02]  /*23680*/  PRMT R29, RZ, 0x7610, R29 ;  /* 0x00007610ff1d7816 */ /* 0x000fc4000000001d */
[----:B------:R-:W-:Y:S02]  /*23690*/  PRMT R4, RZ, 0x7610, R4 ;  /* 0x00007610ff047816 */ /* 0x000fe40000000004 */
[----:B--2---:R-:W-:-:S04]  /*236a0*/  @P0 LOP3.LUT R3, R3, R2, RZ, 0x3c, !PT ;  /* 0x0000000203030212 */ /* 0x004fc800078e3cff */
[----:B------:R-:W-:-:S04]  /*236b0*/  @P0 LOP3.LUT R2, R3, R2, RZ, 0x3c, !PT ;  /* 0x0000000203020212 */ /* 0x000fc800078e3cff */
[----:B------:R-:W-:-:S05]  /*236c0*/  @P0 LOP3.LUT R3, R3, R2, RZ, 0x3c, !PT ;  /* 0x0000000203030212 */ /* 0x000fca00078e3cff */
[----:B------:R0:W2:Y:S02]  /*236d0*/  @P0 LDG.E.U16 R29, [R2.64] ;  /* 0x00000006021d0981 */ /* 0x0000a4000c1e1500 */
[----:B0-----:R-:W-:Y:S02]  /*236e0*/  @P0 IMAD.MOV.U32 R2, RZ, RZ, R15 ;  /* 0x000000ffff020224 */ /* 0x001fe400078e000f */
[----:B----4-:R-:W-:-:S05]  /*236f0*/  @P0 IMAD.MOV.U32 R3, RZ, RZ, R27 ;  /* 0x000000ffff030224 */ /* 0x010fca00078e001b */
[----:B------:R-:W4:Y:S04]  /*23700*/  @P0 LDG.E.U16 R4, [R2.64] ;  /* 0x0000000602040981 */ /* 0x000f28000c1e1500 */
[----:B--2---:R0:W-:Y:S01]  /*23710*/  STL [R1+0x15c], R29 ;  /* 0x00015c1d01007387 */ /* 0x0041e20000100800 */
[----:B------:R-:W2:Y:S02]  /*23720*/  LDL R27, [R1+0x1ad8] ;  /* 0x001ad800011b7983 */ /* 0x000ea40000100800 */
[----:B------:R-:W2:Y:S01]  /*23730*/  LDL R15, [R1+0x1af4] ;  /* 0x001af400010f7983 */ /* 0x000ea20000100800 */
[----:B0-----:R-:W2:Y:S04]  /*23740*/  LDL R29, [R1+0x1aec] ;  /* 0x001aec00011d7983 */ /* 0x001ea80000100800 */
[----:B----4-:R0:W-:Y:S04]  /*23750*/  STL [R1+0x154], R4 ;  /* 0x0001540401007387 */ /* 0x0101e80000100800 */
[----:B0-----:R-:W4:Y:S01]  /*23760*/  LDL.LU R4, [R1+0x4288] ;  /* 0x0042880001047983 */ /* 0x001f220000300800 */
[----:B------:R-:W2:Y:S01]  /*23770*/  LDL R3, [R1+0x1aa4] ;  /* 0x001aa40001037983 */ /* 0x000ea20000100800 */
[----:B------:R-:W-:-:S02]  /*23780*/  ISETP.GT.AND P1, PT, R13, 0x77, PT ;  /* 0x000000770d00780c */ /* 0x000fc40003f24270 */
[----:B------:R-:W-:-:S11]  /*23790*/  PRMT R25, RZ, 0x7610, R25 ;  /* 0x00007610ff197816 */ /* 0x000fd60000000019 */
[----:B---3--:R-:W-:Y:S01]  /*237a0*/  @P1 IMAD.MOV.U32 R2, RZ, RZ, R26 ;  /* 0x000000ffff021224 */ /* 0x008fe200078e001a */
[----:B------:R-:W-:Y:S01]  /*237b0*/  PRMT R28, RZ, 0x7610, R28 ;  /* 0x00007610ff1c7816 */ /* 0x000fe2000000001c */
[----:B------:R-:W3:Y:S04]  /*237c0*/  LDL R26, [R1+0x1af0] ;  /* 0x001af000011a7983 */ /* 0x000ee80000100800 */
[----:B--2---:R0:W2:Y:S04]  /*237d0*/  @P1 LDG.E.U16 R25, [R2.64] ;  /* 0x0000000602191981 */ /* 0x0040a8000c1e1500 */
[----:B0-----:R-:W2:Y:S04]  /*237e0*/  LDL R2, [R1+0x1a98] ;  /* 0x001a980001027983 */ /* 0x001ea80000100800 */
[----:B------:R-:W2:Y:S02]  /*237f0*/  LDL R3, [R1+0x1ab4] ;  /* 0x001ab40001037983 */ /* 0x000ea40000100800 */
[----:B--2---:R-:W-:-:S04]  /*23800*/  @P1 LOP3.LUT R3, R3, R2, RZ, 0x3c, !PT ;  /* 0x0000000203031212 */ /* 0x004fc800078e3cff */
[----:B------:R-:W-:-:S04]  /*23810*/  @P1 LOP3.LUT R2, R3, R2, RZ, 0x3c, !PT ;  /* 0x0000000203021212 */ /* 0x000fc800078e3cff */
[----:B------:R-:W-:-:S05]  /*23820*/  @P1 LOP3.LUT R3, R3, R2, RZ, 0x3c, !PT ;  /* 0x0000000203031212 */ /* 0x000fca00078e3cff */
[----:B------:R-:W2:Y:S04]  /*23830*/  @P1 LDG.E.U16 R28, [R2.64] ;  /* 0x00000006021c1981 */ /* 0x000ea8000c1e1500 */
[----:B------:R0:W-:Y:S04]  /*23840*/  STL [R1+0x14c], R25 ;  /* 0x00014c1901007387 */ /* 0x0001e80000100800 */
[----:B0-----:R-:W3:Y:S01]  /*23850*/  LDL R25, [R1+0x1b00] ;  /* 0x001b000001197983 */ /* 0x001ee20000100800 */
[----:B------:R-:W-:-:S03]  /*23860*/  ISETP.GT.AND P0, PT, R13, 0x79, PT ;  /* 0x000000790d00780c */ /* 0x000fc60003f04270 */
[----:B--2---:R-:W-:Y:S01]  /*23870*/  STL [R1+0x144], R28 ;  /* 0x0001441c01007387 */ /* 0x004fe20000100800 */
[----:B------:R-:W2:Y:S01]  /*23880*/  LDL R3, [R1+0x1ae4] ;  /* 0x001ae40001037983 */ /* 0x000ea20000100800 */
[----:B------:R-:W-:-:S08]  /*23890*/  PRMT R24, RZ, 0x7610, R24 ;  /* 0x00007610ff187816 */ /* 0x000fd00000000018 */
[----:B------:R-:W-:Y:S01]  /*238a0*/  @P0 IMAD.MOV.U32 R2, RZ, RZ, R29 ;  /* 0x000000ffff020224 */ /* 0x000fe200078e001d */
[----:B------:R-:W-:-:S04]  /*238b0*/  PRMT R23, RZ, 0x7610, R23 ;  /* 0x00007610ff177816 */ /* 0x000fc80000000017 */
[----:B--2---:R0:W2:Y:S02]  /*238c0*/  @P0 LDG.E.U16 R24, [R2.64] ;  /* 0x0000000602180981 */ /* 0x0040a4000c1e1500 */
[----:B0-----:R-:W-:Y:S02]  /*238d0*/  @P0 IMAD.MOV.U32 R2, RZ, RZ, R15 ;  /* 0x000000ffff020224 */ /* 0x001fe400078e000f */
[----:B------:R-:W-:-:S05]  /*238e0*/  @P0 IMAD.MOV.U32 R3, RZ, RZ, R27 ;  /* 0x000000ffff030224 */ /* 0x000fca00078e001b */
[----:B------:R3:W4:Y:S01]  /*238f0*/  @P0 LDG.E.U16 R23, [R2.64] ;  /* 0x0000000602170981 */ /* 0x000722000c1e1500 */
[----:B------:R-:W-:Y:S01]  /*23900*/  PRMT R22, RZ, 0x7610, R22 ;  /* 0x00007610ff167816 */ /* 0x000fe20000000016 */
[----:B---3--:R-:W-:Y:S02]  /*23910*/  @P0 IMAD.MOV.U32 R2, RZ, RZ, R25 ;  /* 0x000000ffff020224 */ /* 0x008fe400078e0019 */
[----:B------:R-:W-:-:S05]  /*23920*/  @P0 IMAD.MOV.U32 R3, RZ, RZ, R26 ;  /* 0x000000ffff030224 */ /* 0x000fca00078e001a */
[----:B------:R-:W3:Y:S04]  /*23930*/  @P0 LDG.E.U16 R22, [R2.64] ;  /* 0x0000000602160981 */ /* 0x000ee8000c1e1500 */
[----:B--2---:R0:W-:Y:S01]  /*23940*/  STL [R1+0x424c], R24 ;  /* 0x00424c1801007387 */ /* 0x0041e20000100800 */
[----:B------:R-:W2:Y:S03]  /*23950*/  LDL R15, [R1+0x1ac0] ;  /* 0x001ac000010f7983 */ /* 0x000ea60000100800 */
[----:B0-----:R-:W2:Y:S04]  /*23960*/  LDL R24, [R1+0x1b08] ;  /* 0x001b080001187983 */ /* 0x001ea80000100800 */
[----:B----4-:R0:W-:Y:S01]  /*23970*/  STL [R1+0x4250], R23 ;  /* 0x0042501701007387 */ /* 0x0101e20000100800 */
[----:B------:R-:W-:Y:S01]  /*23980*/  PRMT R21, RZ, 0x7610, R21 ;  /* 0x00007610ff157816 */ /* 0x000fe20000000015 */
[----:B------:R-:W4:Y:S02]  /*23990*/  LDL R29, [R1+0x1abc] ;  /* 0x001abc00011d7983 */ /* 0x000f240000100800 */
[----:B------:R-:W4:Y:S01]  /*239a0*/  LDL R27, [R1+0x1ac8] ;  /* 0x001ac800011b7983 */ /* 0x000f220000100800 */
[----:B------:R-:W4:Y:S04]  /*239b0*/  LDL R26, [R1+0x1b04] ;  /* 0x001b0400011a7983 */ /* 0x000f280000100800 */
[----:B------:R-:W4:Y:S04]  /*239c0*/  LDL R25, [R1+0x1b0c] ;  /* 0x001b0c0001197983 */ /* 0x000f280000100800 */
[----:B0-----:R-:W4:Y:S04]  /*239d0*/  LDL R23, [R1+0x1afc] ;  /* 0x001afc0001177983 */ /* 0x001f280000100800 */
[----:B---3--:R-:W-:Y:S01]  /*239e0*/  STL [R1+0x4254], R22 ;  /* 0x0042541601007387 */ /* 0x008fe20000100800 */
[----:B--2---:R-:W-:Y:S01]  /*239f0*/  @P0 IMAD.MOV.U32 R2, RZ, RZ, R24 ;  /* 0x000000ffff020224 */ /* 0x004fe200078e0018 */
[----:B------:R-:W-:-:S02]  /*23a00*/  PRMT R14, RZ, 0x7610, R14 ;  /* 0x00007610ff0e7816 */ /* 0x000fc4000000000e */
[----:B------:R-:W2:Y:S01]  /*23a10*/  LDL R24, [R1+0x1af8] ;  /* 0x001af80001187983 */ /* 0x000ea20000100800 */
[----:B----4-:R-:W-:-:S03]  /*23a20*/  @P0 IMAD.MOV.U32 R3, RZ, RZ, R23 ;  /* 0x000000ffff030224 */ /* 0x010fc600078e0017 */
[----:B------:R-:W3:Y:S04]  /*23a30*/  LDL R23, [R1+0x1b14] ;  /* 0x001b140001177983 */ /* 0x000ee80000100800 */
[----:B------:R0:W4:Y:S04]  /*23a40*/  @P0 LDG.E.U16 R21, [R2.64] ;  /* 0x0000000602150981 */ /* 0x000128000c1e1500 */
[----:B0-----:R-:W2:Y:S01]  /*23a50*/  LDL R3, [R1+0x1ab0] ;  /* 0x001ab00001037983 */ /* 0x001ea20000100800 */
[----:B------:R-:W-:Y:S01]  /*23a60*/  @P1 IMAD.MOV.U32 R2, RZ, RZ, R15 ;  /* 0x000000ffff021224 */ /* 0x000fe200078e000f */
[----:B------:R-:W-:-:S02]  /*23a70*/  ISETP.GT.AND P0, PT, R13, 0x7a, PT ;  /* 0x0000007a0d00780c */ /* 0x000fc40003f04270 */
[----:B------:R-:W-:Y:S02]  /*23a80*/  PRMT R20, RZ, 0x7610, R20 ;  /* 0x00007610ff147816 */ /* 0x000fe40000000014 */
[----:B--2---:R0:W2:Y:S04]  /*23a90*/  @P1 LDG.E.U16 R14, [R2.64] ;  /* 0x00000006020e1981 */ /* 0x0040a8000c1e1500 */
[----:B----4-:R1:W-:Y:S01]  /*23aa0*/  STL [R1+0x4258], R21 ;  /* 0x0042581501007387 */ /* 0x0103e20000100800 */
[----:B------:R-:W4:Y:S02]  /*23ab0*/  LDL R15, [R1+0x1b10] ;  /* 0x001b1000010f7983 */ /* 0x000f240000100800 */
[----:B0-----:R-:W-:Y:S01]  /*23ac0*/  @P1 IMAD.MOV.U32 R2, RZ, RZ, R27 ;  /* 0x000000ffff021224 */ /* 0x001fe200078e001b */
[----:B-1----:R-:W-:Y:S01]  /*23ad0*/  PRMT R21, RZ, 0x7610, R21 ;  /* 0x00007610ff157816 */ /* 0x002fe20000000015 */
[----:B------:R-:W-:-:S05]  /*23ae0*/  @P1 IMAD.MOV.U32 R3, RZ, RZ, R29 ;  /* 0x000000ffff031224 */ /* 0x000fca00078e001d */
[----:B------:R0:W4:Y:S02]  /*23af0*/  @P1 LDG.E.U16 R21, [R2.64] ;  /* 0x0000000602151981 */ /* 0x000124000c1e1500 */
[----:B0-----:R-:W-:Y:S02]  /*23b00*/  @P0 IMAD.MOV.U32 R2, RZ, RZ, R25 ;  /* 0x000000ffff020224 */ /* 0x001fe400078e0019 */
[----:B------:R-:W-:-:S05]  /*23b10*/  @P0 IMAD.MOV.U32 R3, RZ, RZ, R26 ;  /* 0x000000ffff030224 */ /* 0x000fca00078e001a */
[----:B------:R3:W4:Y:S01]  /*23b20*/  @P0 LDG.E.U16 R20, [R2.64] ;  /* 0x0000000602140981 */ /* 0x000722000c1e1500 */
[----:B------:R-:W-:Y:S01]  /*23b30*/  PRMT R19, RZ, 0x7610, R19 ;  /* 0x00007610ff137816 */ /* 0x000fe20000000013 */
[----:B---3--:R-:W-:Y:S02]  /*23b40*/  @P0 IMAD.MOV.U32 R2, RZ, RZ, R23 ;  /* 0x000000ffff020224 */ /* 0x008fe400078e0017 */
[----:B------:R-:W-:-:S05]  /*23b50*/  @P0 IMAD.MOV.U32 R3, RZ, RZ, R24 ;  /* 0x000000ffff030224 */ /* 0x000fca00078e0018 */
[----:B------:R0:W3:Y:S04]  /*23b60*/  @P0 LDG.E.U16 R19, [R2.64] ;  /* 0x0000000602130981 */ /* 0x0000e8000c1e1500 */
[----:B--2---:R1:W-:Y:S01]  /*23b70*/  STL [R1+0x12c], R14 ;  /* 0x00012c0e01007387 */ /* 0x0043e20000100800 */
[----:B------:R-:W2:Y:S02]  /*23b80*/  LDL R26, [R1+0x1b1c] ;  /* 0x001b1c00011a7983 */ /* 0x000ea40000100800 */
[----:B------:R-:W2:Y:S01]  /*23b90*/  LDL R25, [R1+0x1b28] ;  /* 0x001b280001197983 */ /* 0x000ea20000100800 */
[----:B-1----:R-:W2:Y:S04]  /*23ba0*/  LDL R14, [R1+0x1b20] ;  /* 0x001b2000010e7983 */ /* 0x002ea80000100800 */
[----:B----4-:R-:W-:Y:S01]  /*23bb0*/  STL [R1+0x422c], R20 ;  /* 0x00422c1401007387 */ /* 0x010fe20000100800 */
[----:B------:R-:W4:Y:S02]  /*23bc0*/  LDL R23, [R1+0x1b24] ;  /* 0x001b240001177983 */ /* 0x000f240000100800 */
[----:B------:R1:W-:Y:S02]  /*23bd0*/  STL [R1+0x124], R21 ;  /* 0x0001241501007387 */ /* 0x0003e40000100800 */
[----:B-1----:R-:W4:Y:S01]  /*23be0*/  LDL R21, [R1+0x1b2c] ;  /* 0x001b2c0001157983 */ /* 0x002f220000100800 */
[----:B------:R-:W-:Y:S01]  /*23bf0*/  PRMT R18, RZ, 0x7610, R18 ;  /* 0x00007610ff127816 */ /* 0x000fe20000000012 */
[----:B0-----:R-:W-:Y:S01]  /*23c00*/  @P0 IMAD.MOV.U32 R3, RZ, RZ, R15 ;  /* 0x000000ffff030224 */ /* 0x001fe200078e000f */
[----:B------:R-:W-:-:S02]  /*23c10*/  PRMT R17, RZ, 0x7610, R17 ;  /* 0x00007610ff117816 */ /* 0x000fc40000000011 */
[----:B------:R-:W-:Y:S01]  /*23c20*/  ISETP.GT.AND P1, PT, R13, 0x7b, PT ;  /* 0x0000007b0d00780c */ /* 0x000fe20003f24270 */
[----:B---3--:R-:W-:Y:S01]  /*23c30*/  STL [R1+0x4230], R19 ;  /* 0x0042301301007387 */ /* 0x008fe20000100800 */
[----:B------:R-:W3:Y:S02]  /*23c40*/  LDL R24, [R1+0x1b18] ;  /* 0x001b180001187983 */ /* 0x000ee40000100800 */
[----:B------:R-:W3:Y:S01]  /*23c50*/  LDL R20, [R1+0x1b34] ;  /* 0x001b340001147983 */ /* 0x000ee20000100800 */
[----:B------:R-:W-:Y:S01]  /*23c60*/  PRMT R16, RZ, 0x7610, R16 ;  /* 0x00007610ff107816 */ /* 0x000fe20000000010 */
[----:B------:R-:W3:Y:S01]  /*23c70*/  LDL R15, [R1+0x1b30] ;  /* 0x001b3000010f7983 */ /* 0x000ee20000100800 */
[----:B--2---:R-:W-:-:S03]  /*23c80*/  @P0 IMAD.MOV.U32 R2, RZ, RZ, R14 ;  /* 0x000000ffff020224 */ /* 0x004fc600078e000e */
[----:B------:R-:W2:Y:S04]  /*23c90*/  LDL R14, [R1+0x1b40] ;  /* 0x001b4000010e7983 */ /* 0x000ea80000100800 */
[----:B------:R0:W2:Y:S02]  /*23ca0*/  @P0 LDG.E.U16 R18, [R2.64] ;  /* 0x0000000602120981 */ /* 0x0000a4000c1e1500 */
[----:B0-----:R-:W-:Y:S02]  /*23cb0*/  @P0 IMAD.MOV.U32 R2, RZ, RZ, R25 ;  /* 0x000000ffff020224 */ /* 0x001fe400078e0019 */
[----:B------:R-:W-:-:S05]  /*23cc0*/  @P0 IMAD.MOV.U32 R3, RZ, RZ, R26 ;  /* 0x000000ffff030224 */ /* 0x000fca00078e001a */
[----:B------:R4:W2:Y:S02]  /*23cd0*/  @P0 LDG.E.U16 R17, [R2.64] ;  /* 0x0000000602110981 */ /* 0x0008a4000c1e1500 */
[----:B----4-:R-:W-:Y:S02]  /*23ce0*/  @P1 IMAD.MOV.U32 R3, RZ, RZ, R23 ;  /* 0x000000ffff031224 */ /* 0x010fe400078e0017 */
[----:B------:R-:W-:-:S05]  /*23cf0*/  @P1 IMAD.MOV.U32 R2, RZ, RZ, R21 ;  /* 0x000000ffff021224 */ /* 0x000fca00078e0015 */
[----:B------:R3:W4:Y:S01]  /*23d00*/  @P1 LDG.E.U16 R16, [R2.64] ;  /* 0x0000000602101981 */ /* 0x000722000c1e1500 */
[----:B------:R-:W-:Y:S01]  /*23d10*/  PRMT R12, RZ, 0x7610, R12 ;  /* 0x00007610ff0c7816 */ /* 0x000fe2000000000c */
[----:B---3--:R-:W-:Y:S02]  /*23d20*/  @P1 IMAD.MOV.U32 R2, RZ, RZ, R20 ;  /* 0x000000ffff021224 */ /* 0x008fe400078e0014 */
[----:B------:R-:W-:-:S05]  /*23d30*/  @P1 IMAD.MOV.U32 R3, RZ, RZ, R24 ;  /* 0x000000ffff031224 */ /* 0x000fca00078e0018 */
[----:B------:R0:W2:Y:S04]  /*23d40*/  @P1 LDG.E.U16 R12, [R2.64] ;  /* 0x00000006020c1981 */ /* 0x0000a8000c1e1500 */
[----:B--2---:R1:W-:Y:S04]  /*23d50*/  STL [R1+0x4234], R18 ;  /* 0x0042341201007387 */ /* 0x0043e80000100800 */
[----:B------:R2:W-:Y:S01]  /*23d60*/  STL [R1+0x4238], R17 ;  /* 0x0042381101007387 */ /* 0x0005e20000100800 */
[----:B------:R-:W3:Y:S02]  /*23d70*/  LDL R23, [R1+0x1b3c] ;  /* 0x001b3c0001177983 */ /* 0x000ee40000100800 */
[----:B------:R-:W3:Y:S01]  /*23d80*/  LDL R21, [R1+0x1b48] ;  /* 0x001b480001157983 */ /* 0x000ee20000100800 */
[----:B----4-:R-:W-:Y:S04]  /*23d90*/  STL [R1+0x4204], R16 ;  /* 0x0042041001007387 */ /* 0x010fe80000100800 */
[----:B-1----:R-:W4:Y:S01]  /*23da0*/  LDL R18, [R1+0x1b44] ;  /* 0x001b440001127983 */ /* 0x002f220000100800 */
[----:B--2---:R-:W2:Y:S01]  /*23db0*/  LDL R17, [R1+0x1b4c] ;  /* 0x001b4c0001117983 */ /* 0x004ea20000100800 */
[----:B------:R-:W-:Y:S01]  /*23dc0*/  PRMT R11, RZ, 0x7610, R11 ;  /* 0x00007610ff0b7816 */ /* 0x000fe2000000000b */
[----:B0-----:R-:W-:-:S02]  /*23dd0*/  @P1 IMAD.MOV.U32 R2, RZ, RZ, R14 ;  /* 0x000000ffff021224 */ /* 0x001fc400078e000e */
[----:B------:R-:W-:Y:S01]  /*23de0*/  @P1 IMAD.MOV.U32 R3, RZ, RZ, R15 ;  /* 0x000000ffff031224 */ /* 0x000fe200078e000f */
[----:B------:R-:W-:-:S04]  /*23df0*/  PRMT R10, RZ, 0x7610, R10 ;  /* 0x00007610ff0a7816 */ /* 0x000fc8000000000a */
[----:B------:R3:W2:Y:S01]  /*23e00*/  @P1 LDG.E.U16 R11, [R2.64] ;  /* 0x00000006020b1981 */ /* 0x0006a2000c1e1500 */
[----:B------:R-:W-:-:S03]  /*23e10*/  ISETP.GT.AND P0, PT, R13, 0x7c, PT ;  /* 0x0000007c0d00780c */ /* 0x000fc60003f04270 */
[----:B------:R0:W-:Y:S01]  /*23e20*/  STL [R1+0x4208], R12 ;  /* 0x0042080c01007387 */ /* 0x0001e20000100800 */
[----:B------:R-:W2:Y:S01]  /*23e30*/  LDL R20, [R1+0x1b38] ;  /* 0x001b380001147983 */ /* 0x000ea20000100800 */
[----:B------:R-:W-:Y:S01]  /*23e40*/  PRMT R9, RZ, 0x7610, R9 ;  /* 0x00007610ff097816 */ /* 0x000fe20000000009 */
[----:B------:R-:W2:Y:S01]  /*23e50*/  LDL R15, [R1+0x1b50] ;  /* 0x001b5000010f7983 */ /* 0x000ea20000100800 */
[----:B------:R-:W2:Y:S04]  /*23e60*/  LDL R14, [R1+0x1b60] ;  /* 0x001b6000010e7983 */ /* 0x000ea80000100800 */
[----:B0-----:R-:W2:Y:S01]  /*23e70*/  LDL R12, [R1+0x1b54] ;  /* 0x001b5400010c7983 */ /* 0x001ea20000100800 */
[----:B---3--:R-:W-:Y:S02]  /*23e80*/  @P1 IMAD.MOV.U32 R3, RZ, RZ, R23 ;  /* 0x000000ffff031224 */ /* 0x008fe400078e0017 */
[----:B------:R-:W-:-:S05]  /*23e90*/  @P1 IMAD.MOV.U32 R2, RZ, RZ, R21 ;  /* 0x000000ffff021224 */ /* 0x000fca00078e0015 */
[----:B------:R4:W3:Y:S02]  /*23ea0*/  @P1 LDG.E.U16 R10, [R2.64] ;  /* 0x00000006020a1981 */ /* 0x0008e4000c1e1500 */
[----:B----4-:R-:W-:Y:S02]  /*23eb0*/  @P0 IMAD.MOV.U32 R3, RZ, RZ, R18 ;  /* 0x000000ffff030224 */ /* 0x010fe400078e0012 */
[----:B--2---:R-:W-:-:S05]  /*23ec0*/  @P0 IMAD.MOV.U32 R2, RZ, RZ, R17 ;  /* 0x000000ffff020224 */ /* 0x004fca00078e0011 */
[----:B------:R0:W2:Y:S04]  /*23ed0*/  @P0 LDG.E.U16 R9, [R2.64] ;  /* 0x0000000602090981 */ /* 0x0000a8000c1e1500 */
[----:B------:R1:W-:Y:S01]  /*23ee0*/  STL [R1+0x420c], R11 ;  /* 0x00420c0b01007387 */ /* 0x0003e20000100800 */
[----:B------:R-:W-:Y:S01]  /*23ef0*/  PRMT R8, RZ, 0x7610, R8 ;  /* 0x00007610ff087816 */ /* 0x000fe20000000008 */
[----:B0-----:R-:W-:Y:S02]  /*23f00*/  @P0 IMAD.MOV.U32 R3, RZ, RZ, R20 ;  /* 0x000000ffff030224 */ /* 0x001fe400078e0014 */
[----:B------:R-:W-:-:S05]  /*23f10*/  @P0 IMAD.MOV.U32 R2, RZ, RZ, R12 ;  /* 0x000000ffff020224 */ /* 0x000fca00078e000c */
[----:B------:R0:W4:Y:S04]  /*23f20*/  @P0 LDG.E.U16 R8, [R2.64] ;  /* 0x0000000602080981 */ /* 0x000128000c1e1500 */
[----:B---3--:R-:W-:Y:S01]  /*23f30*/  STL [R1+0x4210], R10 ;  /* 0x0042100a01007387 */ /* 0x008fe20000100800 */
[----:B------:R-:W3:Y:S02]  /*23f40*/  LDL R18, [R1+0x1b5c] ;  /* 0x001b5c0001127983 */ /* 0x000ee40000100800 */
[----:B------:R-:W3:Y:S01]  /*23f50*/  LDL R17, [R1+0x1b68] ;  /* 0x001b680001117983 */ /* 0x000ee20000100800 */
[----:B--2---:R2:W-:Y:S01]  /*23f60*/  STL [R1+0x41f0], R9 ;  /* 0x0041f00901007387 */ /* 0x0045e20000100800 */
[----:B------:R-:W3:Y:S02]  /*23f70*/  LDL R12, [R1+0x1b64] ;  /* 0x001b6400010c7983 */ /* 0x000ee40000100800 */
[----:B-1----:R-:W3:Y:S01]  /*23f80*/  LDL R11, [R1+0x1b6c] ;  /* 0x001b6c00010b7983 */ /* 0x002ee20000100800 */
[----:B------:R-:W-:Y:S01]  /*23f90*/  PRMT R7, RZ, 0x7610, R7 ;  /* 0x00007610ff077816 */ /* 0x000fe20000000007 */
[----:B0-----:R-:W-:-:S02]  /*23fa0*/  @P0 IMAD.MOV.U32 R2, RZ, RZ, R14 ;  /* 0x000000ffff020224 */ /* 0x001fc400078e000e */
[----:B------:R-:W-:Y:S01]  /*23fb0*/  @P0 IMAD.MOV.U32 R3, RZ, RZ, R15 ;  /* 0x000000ffff030224 */ /* 0x000fe200078e000f */
[----:B------:R-:W-:-:S04]  /*23fc0*/  PRMT R6, RZ, 0x7610, R6 ;  /* 0x00007610ff067816 */ /* 0x000fc80000000006 */
[----:B------:R3:W3:Y:S01]  /*23fd0*/  @P0 LDG.E.U16 R7, [R2.64] ;  /* 0x0000000602070981 */ /* 0x0006e2000c1e1500 */
[----:B------:R-:W-:Y:S02]  /*23fe0*/  ISETP.GT.AND P1, PT, R13, 0x7d, PT ;  /* 0x0000007d0d00780c */ /* 0x000fe40003f24270 */
[----:B------:R-:W-:Y:S01]  /*23ff0*/  PRMT R5, RZ, 0x7610, R5 ;  /* 0x00007610ff057816 */ /* 0x000fe20000000005 */
[----:B----4-:R0:W-:Y:S01]  /*24000*/  STL [R1+0x41f4], R8 ;  /* 0x0041f40801007387 */ /* 0x0101e20000100800 */
[----:B--2---:R-:W2:Y:S02]  /*24010*/  LDL R9, [R1+0x1b58] ;  /* 0x001b580001097983 */ /* 0x004ea40000100800 */
[----:B------:R-:W4:Y:S02]  /*24020*/  LDL R15, [R1+0x1b70] ;  /* 0x001b7000010f7983 */ /* 0x000f240000100800 */
[----:B------:R-:W4:Y:S01]  /*24030*/  LDL R14, [R1+0x1b80] ;  /* 0x001b8000010e7983 */ /* 0x000f220000100800 */
[----:B0-----:R-:W4:Y:S01]  /*24040*/  LDL R8, [R1+0x1b74] ;  /* 0x001b740001087983 */ /* 0x001f220000100800 */
[----:B---3--:R-:W-:-:S02]  /*24050*/  @P0 IMAD.MOV.U32 R3, RZ, RZ, R18 ;  /* 0x000000ffff030224 */ /* 0x008fc400078e0012 */
[----:B------:R-:W-:-:S05]  /*24060*/  @P0 IMAD.MOV.U32 R2, RZ, RZ, R17 ;  /* 0x000000ffff020224 */ /* 0x000fca00078e0011 */
[----:B------:R0:W3:Y:S02]  /*24070*/  @P0 LDG.E.U16 R6, [R2.64] ;  /* 0x0000000602060981 */ /* 0x0000e4000c1e1500 */
[----:B0-----:R-:W-:Y:S02]  /*24080*/  @P1 IMAD.MOV.U32 R3, RZ, RZ, R12 ;  /* 0x000000ffff031224 */ /* 0x001fe400078e000c */
[----:B------:R-:W-:-:S05]  /*24090*/  @P1 IMAD.MOV.U32 R2, RZ, RZ, R11 ;  /* 0x000000ffff021224 */ /* 0x000fca00078e000b */
[----:B------:R2:W3:Y:S04]  /*240a0*/  @P1 LDG.E.U16 R5, [R2.64] ;  /* 0x0000000602051981 */ /* 0x0004e8000c1e1500 */
[----:B------:R-:W-:Y:S01]  /*240b0*/  STL [R1+0x41f8], R7 ;  /* 0x0041f80701007387 */ /* 0x000fe20000100800 */
[----:B------:R-:W-:Y:S01]  /*240c0*/  PRMT R4, RZ, 0x7610, R4 ;  /* 0x00007610ff047816 */ /* 0x000fe20000000004 */
[----:B--2---:R-:W-:Y:S02]  /*240d0*/  @P1 IMAD.MOV.U32 R3, RZ, RZ, R9 ;  /* 0x000000ffff031224 */ /* 0x004fe400078e0009 */
[----:B----4-:R-:W-:-:S05]  /*240e0*/  @P1 IMAD.MOV.U32 R2, RZ, RZ, R8 ;  /* 0x000000ffff021224 */ /* 0x010fca00078e0008 */
[----:B------:R0:W2:Y:S02]  /*240f0*/  @P1 LDG.E.U16 R4, [R2.64] ;  /* 0x0000000602041981 */ /* 0x0000a4000c1e1500 */
[----:B0-----:R-:W-:-:S06]  /*24100*/  PRMT R3, RZ, 0x7610, R3 ;  /* 0x00007610ff037816 */ /* 0x001fcc0000000003 */
[----:B------:R-:W4:Y:S04]  /*24110*/  @P1 LDG.E.U16 R3, [R14.64] ;  /* 0x000000060e031981 */ /* 0x000f28000c1e1500 */
[----:B---3--:R0:W-:Y:S01]  /*24120*/  STL [R1+0x41fc], R6 ;  /* 0x0041fc0601007387 */ /* 0x0081e20000100800 */
[----:B------:R-:W3:Y:S02]  /*24130*/  LDL R12, [R1+0x1b7c] ;  /* 0x001b7c00010c7983 */ /* 0x000ee40000100800 */
[----:B------:R-:W3:Y:S01]  /*24140*/  LDL R11, [R1+0x1b88] ;  /* 0x001b8800010b7983 */ /* 0x000ee20000100800 */
[----:B------:R1:W-:Y:S01]  /*24150*/  STL [R1+0x41c4], R5 ;  /* 0x0041c40501007387 */ /* 0x0003e20000100800 */
[----:B------:R-:W3:Y:S02]  /*24160*/  LDL R9, [R1+0x1b84] ;  /* 0x001b840001097983 */ /* 0x000ee40000100800 */
[----:B------:R-:W3:Y:S01]  /*24170*/  LDL R8, [R1+0x1b8c] ;  /* 0x001b8c0001087983 */ /* 0x000ee20000100800 */
[----:B------:R-:W-:-:S02]  /*24180*/  PRMT R2, RZ, 0x7610, R2 ;  /* 0x00007610ff027816 */ /* 0x000fc40000000002 */
[----:B------:R-:W-:Y:S01]  /*24190*/  ISETP.GT.AND P0, PT, R13, 0x7e, PT ;  /* 0x0000007e0d00780c */ /* 0x000fe20003f04270 */
[----:B--2---:R-:W-:Y:S01]  /*241a0*/  STL [R1+0x41c8], R4 ;  /* 0x0041c80401007387 */ /* 0x004fe20000100800 */
[----:B0-----:R-:W2:Y:S02]  /*241b0*/  LDL R6, [R1+0x1b78] ;  /* 0x001b780001067983 */ /* 0x001ea40000100800 */
[----:B-1----:R-:W2:Y:S01]  /*241c0*/  LDL R5, [R1+0x1b94] ;  /* 0x001b940001057983 */ /* 0x002ea20000100800 */
[----:B----4-:R0:W-:Y:S01]  /*241d0*/  STL [R1+0x41cc], R3 ;  /* 0x0041cc0301007387 */ /* 0x0101e20000100800 */
[----:B------:R-:W4:Y:S02]  /*241e0*/  LDL R21, [R1+0x1b90] ;  /* 0x001b900001157983 */ /* 0x000f240000100800 */
[----:B------:R-:W4:Y:S01]  /*241f0*/  LDL R20, [R1+0x1ba0] ;  /* 0x001ba00001147983 */ /* 0x000f220000100800 */
[----:B0-----:R-:W-:Y:S01]  /*24200*/  PRMT R3, RZ, 0x7610, R3 ;  /* 0x00007610ff037816 */ /* 0x001fe20000000003 */
[----:B---3--:R-:W-:-:S02]  /*24210*/  @P1 IMAD.MOV.U32 R15, RZ, RZ, R12 ;  /* 0x000000ffff0f1224 */ /* 0x008fc400078e000c */
[----:B------:R-:W-:-:S05]  /*24220*/  @P1 IMAD.MOV.U32 R14, RZ, RZ, R11 ;  /* 0x000000ffff0e1224 */ /* 0x000fca00078e000b */
[----:B------:R0:W3:Y:S02]  /*24230*/  @P1 LDG.E.U16 R2, [R14.64] ;  /* 0x000000060e021981 */ /* 0x0000e4000c1e1500 */
[----:B0-----:R-:W-:Y:S02]  /*24240*/  @P0 IMAD.MOV.U32 R15, RZ, RZ, R9 ;  /* 0x000000ffff0f0224 */ /* 0x001fe400078e0009 */
[----:B------:R-:W-:-:S05]  /*24250*/  @P0 IMAD.MOV.U32 R14, RZ, RZ, R8 ;  /* 0x000000ffff0e0224 */ /* 0x000fca00078e0008 */
[----:B------:R2:W4:Y:S02]  /*24260*/  @P0 LDG.E.U16 R3, [R14.64] ;  /* 0x000000060e030981 */ /* 0x000524000c1e1500 */
[----:B--2---:R-:W-:Y:S02]  /*24270*/  @P0 IMAD.MOV.U32 R15, RZ, RZ, R6 ;  /* 0x000000ffff0f0224 */ /* 0x004fe400078e0006 */
[----:B------:R-:W-:Y:S01]  /*24280*/  @P0 IMAD.MOV.U32 R14, RZ, RZ, R5 ;  /* 0x000000ffff0e0224 */ /* 0x000fe200078e0005 */
[----:B---3--:R0:W-:Y:S01]  /*24290*/  STL [R1+0x41d0], R2 ;  /* 0x0041d00201007387 */ /* 0x0081e20000100800 */
[----:B------:R-:W2:Y:S02]  /*242a0*/  LDL R18, [R1+0x1b9c] ;  /* 0x001b9c0001127983 */ /* 0x000ea40000100800 */
[----:B------:R-:W3:Y:S02]  /*242b0*/  LDL R17, [R1+0x1ba8] ;  /* 0x001ba80001117983 */ /* 0x000ee40000100800 */
[----:B------:R-:W3:Y:S01]  /*242c0*/  LDL R12, [R1+0x1ba4] ;  /* 0x001ba400010c7983 */ /* 0x000ee20000100800 */
[----:B------:R-:W3:Y:S04]  /*242d0*/  LDL R11, [R1+0x1bac] ;  /* 0x001bac00010b7983 */ /* 0x000ee80000100800 */
[----:B------:R-:W3:Y:S04]  /*242e0*/  LDL R9, [R1+0x1b98] ;  /* 0x001b980001097983 */ /* 0x000ee80000100800 */
[----:B------:R-:W3:Y:S04]  /*242f0*/  LDL R8, [R1+0x1bb4] ;  /* 0x001bb40001087983 */ /* 0x000ee80000100800 */
[----:B------:R-:W3:Y:S04]  /*24300*/  LDL R6, [R1+0x1bb0] ;  /* 0x001bb00001067983 */ /* 0x000ee80000100800 */
[----:B------:R-:W3:Y:S04]  /*24310*/  LDL R5, [R1+0x1bc0] ;  /* 0x001bc00001057983 */ /* 0x000ee80000100800 */
[----:B----4-:R1:W-:Y:S01]  /*24320*/  STL [R1+0xf4], R3 ;  /* 0x0000f40301007387 */ /* 0x0103e20000100800 */
[----:B0-----:R-:W4:Y:S01]  /*24330*/  LDL R2, [R1+0x1bc4] ;  /* 0x001bc40001027983 */ /* 0x001f220000100800 */
[----:B------:R-:W-:-:S02]  /*24340*/  PRMT R22, RZ, 0x7610, R22 ;  /* 0x00007610ff167816 */ /* 0x000fc40000000016 */
[----:B------:R-:W-:Y:S02]  /*24350*/  PRMT R19, RZ, 0x7610, R19 ;  /* 0x00007610ff137816 */ /* 0x000fe40000000013 */
[----:B------:R-:W-:Y:S02]  /*24360*/  ISETP.GT.AND P1, PT, R13, 0x7f, PT ;  /* 0x0000007f0d00780c */ /* 0x000fe40003f24270 */
[----:B------:R0:W4:Y:S01]  /*24370*/  @P0 LDG.E.U16 R22, [R14.64] ;  /* 0x000000060e160981 */ /* 0x000122000c1e1500 */
[----:B------:R-:W-:Y:S02]  /*24380*/  PRMT R16, RZ, 0x7610, R16 ;  /* 0x00007610ff107816 */ /* 0x000fe40000000010 */
[----:B------:R-:W-:Y:S02]  /*24390*/  PRMT R10, RZ, 0x7610, R10 ;  /* 0x00007610ff0a7816 */ /* 0x000fe4000000000a */
[----:B------:R-:W-:Y:S01]  /*243a0*/  PRMT R7, RZ, 0x7610, R7 ;  /* 0x00007610ff077816 */ /* 0x000fe20000000007 */
[----:B-1----:R-:W4:Y:S01]  /*243b0*/  LDL R3, [R1+0x1bbc] ;  /* 0x001bbc0001037983 */ /* 0x002f220000100800 */
[----:B0-----:R-:W-:-:S02]  /*243c0*/  @P0 IMAD.MOV.U32 R14, RZ, RZ, R20 ;  /* 0x000000ffff0e0224 */ /* 0x001fc400078e0014 */
[----:B------:R-:W-:-:S05]  /*243d0*/  @P0 IMAD.MOV.U32 R15, RZ, RZ, R21 ;  /* 0x000000ffff0f0224 */ /* 0x000fca00078e0015 */
[----:B------:R2:W4:Y:S01]  /*243e0*/  @P0 LDG.E.U16 R19, [R14.64] ;  /* 0x000000060e130981 */ /* 0x000522000c1e1500 */
[----:B------:R-:W-:Y:S01]  /*243f0*/  PRMT R4, RZ, 0x7610, R4 ;  /* 0x00007610ff047816 */ /* 0x000fe20000000004 */
[----:B--2---:R-:W-:Y:S02]  /*24400*/  @P0 IMAD.MOV.U32 R15, RZ, RZ, R18 ;  /* 0x000000ffff0f0224 */ /* 0x004fe400078e0012 */
[----:B---3--:R-:W-:-:S05]  /*24410*/  @P0 IMAD.MOV.U32 R14, RZ, RZ, R17 ;  /* 0x000000ffff0e0224 */ /* 0x008fca00078e0011 */
[----:B------:R0:W2:Y:S02]  /*24420*/  @P0 LDG.E.U16 R16, [R14.64] ;  /* 0x000000060e100981 */ /* 0x0000a4000c1e1500 */
[----:B0-----:R-:W-:Y:S02]  /*24430*/  @P1 IMAD.MOV.U32 R14, RZ, RZ, R11 ;  /* 0x000000ffff0e1224 */ /* 0x001fe400078e000b */
[----:B------:R-:W-:-:S05]  /*24440*/  @P1 IMAD.MOV.U32 R15, RZ, RZ, R12 ;  /* 0x000000ffff0f1224 */ /* 0x000fca00078e000c */
[----:B------:R0:W3:Y:S02]  /*24450*/  @P1 LDG.E.U16 R10, [R14.64] ;  /* 0x000000060e0a1981 */ /* 0x0000e4000c1e1500 */
[----:B0-----:R-:W-:Y:S02]  /*24460*/  @P1 IMAD.MOV.U32 R14, RZ, RZ, R8 ;  /* 0x000000ffff0e1224 */ /* 0x001fe400078e0008 */
[----:B------:R-:W-:-:S05]  /*24470*/  @P1 IMAD.MOV.U32 R15, RZ, RZ, R9 ;  /* 0x000000ffff0f1224 */ /* 0x000fca00078e0009 */
[----:B------:R0:W2:Y:S02]  /*24480*/  @P1 LDG.E.U16 R7, [R14.64] ;  /* 0x000000060e071981 */ /* 0x0000a4000c1e1500 */
[----:B0-----:R-:W-:Y:S02]  /*24490*/  @P1 IMAD.MOV.U32 R14, RZ, RZ, R5 ;  /* 0x000000ffff0e1224 */ /* 0x001fe400078e0005 */
[----:B------:R-:W-:-:S05]  /*244a0*/  @P1 IMAD.MOV.U32 R15, RZ, RZ, R6 ;  /* 0x000000ffff0f1224 */ /* 0x000fca00078e0006 */
[----:B------:R4:W2:Y:S02]  /*244b0*/  @P1 LDG.E.U16 R4, [R14.64] ;  /* 0x000000060e041981 */ /* 0x0008a4000c1e1500 */
[----:B----4-:R-:W-:Y:S02]  /*244c0*/  @P1 IMAD.MOV.U32 R14, RZ, RZ, R2 ;  /* 0x000000ffff0e1224 */ /* 0x010fe400078e0002 */
[----:B------:R-:W4:Y:S01]  /*244d0*/  LDL.LU R2, [R1+0xb14] ;  /* 0x000b140001027983 */ /* 0x000f220000300800 */
[----:B------:R-:W-:Y:S01]  /*244e0*/  PRMT R0, RZ, 0x7610, R0 ;  /* 0x00007610ff007816 */ /* 0x000fe20000000000 */
[----:B------:R-:W-:-:S05]  /*244f0*/  @P1 IMAD.MOV.U32 R15, RZ, RZ, R3 ;  /* 0x000000ffff0f1224 */ /* 0x000fca00078e0003 */
[----:B------:R-:W2:Y:S04]  /*24500*/  @P1 LDG.E.U16 R0, [R14.64] ;  /* 0x000000060e001981 */ /* 0x000ea8000c1e1500 */
[----:B------:R-:W0:Y:S01]  /*24510*/  S2R R28, SR_TID.X ;  /* 0x00000000001c7919 */ /* 0x000e220000002100 */
[----:B------:R-:W-:Y:S06]  /*24520*/  BAR.SYNC.DEFER_BLOCKING 0x0 ;  /* 0x0000000000007b1d */ /* 0x000fec0000010000 */
[----:B----4-:R1:W-:Y:S04]  /*24530*/  STL [R1+0x4284], R2 ;  /* 0x0042840201007387 */ /* 0x0103e80000100800 */
[----:B-1----:R-:W4:Y:S01]  /*24540*/  LDL.LU R2, [R1+0xb98] ;  /* 0x000b980001027983 */ /* 0x002f220000300800 */
[----:B------:R-:W4:Y:S02]  /*24550*/  LDL.LU R3, [R1+0xb10] ;  /* 0x000b100001037983 */ /* 0x000f240000300800 */
[----:B--2---:R1:W-:Y:S02]  /*24560*/  STL [R1+0xd0], R4 ;  /* 0x0000d00401007387 */ /* 0x0043e40000100800 */
[----:B-1----:R-:W2:Y:S01]  /*24570*/  LDL.LU R4, [R1+0xb0c] ;  /* 0x000b0c0001047983 */ /* 0x002ea20000300800 */
[----:B------:R-:W2:Y:S02]  /*24580*/  LDL.LU R5, [R1+0xa8c] ;  /* 0x000a8c0001057983 */ /* 0x000ea40000300800 */
[----:B------:R-:W2:Y:S02]  /*24590*/  LDL.LU R6, [R1+0xa88] ;  /* 0x000a880001067983 */ /* 0x000ea40000300800 */
[----:B------:R1:W-:Y:S02]  /*245a0*/  STL [R1+0xdc], R7 ;  /* 0x0000dc0701007387 */ /* 0x0003e40000100800 */
[----:B-1----:R-:W2:Y:S01]  /*245b0*/  LDL.LU R7, [R1+0xa84] ;  /* 0x000a840001077983 */ /* 0x002ea20000300800 */
[----:B------:R-:W2:Y:S02]  /*245c0*/  LDL.LU R8, [R1+0xa80] ;  /* 0x000a800001087983 */ /* 0x000ea40000300800 */
[----:B------:R-:W2:Y:S02]  /*245d0*/  LDL.LU R9, [R1+0x9fc] ;  /* 0x0009fc0001097983 */ /* 0x000ea40000300800 */
[----:B------:R-:W-:Y:S01]  /*245e0*/  STL [R1+0xf0], R22 ;  /* 0x0000f01601007387 */ /* 0x000fe20000100800 */
[----:B---3--:R1:W-:Y:S04]  /*245f0*/  STL [R1+0xe4], R10 ;  /* 0x0000e40a01007387 */ /* 0x0083e80000100800 */
[----:B-1----:R-:W3:Y:S01]  /*24600*/  LDL.LU R10, [R1+0x9f8] ;  /* 0x0009f800010a7983 */ /* 0x002ee20000300800 */
[----:B------:R-:W2:Y:S02]  /*24610*/  LDL.LU R11, [R1+0x9f4] ;  /* 0x0009f400010b7983 */ /* 0x000ea40000300800 */
[----:B------:R-:W-:Y:S02]  /*24620*/  STL [R1+0xec], R19 ;  /* 0x0000ec1301007387 */ /* 0x000fe40000100800 */
[----:B------:R-:W2:Y:S01]  /*24630*/  LDL.LU R12, [R1+0x9f0] ;  /* 0x0009f000010c7983 */ /* 0x000ea20000300800 */
[----:B------:R1:W-:Y:S04]  /*24640*/  STL [R1+0xe8], R16 ;  /* 0x0000e81001007387 */ /* 0x0003e80000100800 */
[----:B-1----:R-:W2:Y:S01]  /*24650*/  LDL.LU R16, [R1+0x96c] ;  /* 0x00096c0001107983 */ /* 0x002ea20000300800 */
[----:B------:R-:W2:Y:S02]  /*24660*/  LDL.LU R17, [R1+0x968] ;  /* 0x0009680001117983 */ /* 0x000ea40000300800 */
[----:B------:R-:W2:Y:S02]  /*24670*/  LDL.LU R18, [R1+0x964] ;  /* 0x0009640001127983 */ /* 0x000ea40000300800 */
[----:B------:R-:W2:Y:S01]  /*24680*/  LDL.LU R19, [R1+0x960] ;  /* 0x0009600001137983 */ /* 0x000ea20000300800 */
[----:B------:R-:W2:Y:S01]  /*24690*/  LDL.LU R20, [R1+0x8e8] ;  /* 0x0008e80001147983 */ /* 0x000ea20000300800 */
[----:B------:R-:W2:Y:S02]  /*246a0*/  LDL.LU R21, [R1+0x8e4] ;  /* 0x0008e40001157983 */ /* 0x000ea40000300800 */
[----:B------:R-:W2:Y:S02]  /*246b0*/  LDL.LU R22, [R1+0x8e0] ;  /* 0x0008e00001167983 */ /* 0x000ea40000300800 */
[----:B------:R-:W2:Y:S01]  /*246c0*/  LDL.LU R23, [R1+0x8dc] ;  /* 0x0008dc0001177983 */ /* 0x000ea20000300800 */
[----:B------:R-:W2:Y:S01]  /*246d0*/  LDL.LU R24, [R1+0x868] ;  /* 0x0008680001187983 */ /* 0x000ea20000300800 */
[----:B------:R-:W2:Y:S02]  /*246e0*/  LDL.LU R25, [R1+0x864] ;  /* 0x0008640001197983 */ /* 0x000ea40000300800 */
[----:B------:R-:W3:Y:S02]  /*246f0*/  LDL.LU R26, [R1+0x860] ;  /* 0x00086000011a7983 */ /* 0x000ee40000300800 */
[----:B------:R-:W3:Y:S01]  /*24700*/  LDL.LU R27, [R1+0x85c] ;  /* 0x00085c00011b7983 */ /* 0x000ee20000300800 */
[----:B------:R-:W3:Y:S01]  /*24710*/  LDL.LU R29, [R1+0x7e8] ;  /* 0x0007e800011d7983 */ /* 0x000ee20000300800 */
[----:B------:R-:W-:Y:S02]  /*24720*/  STL [R1+0x4150], R14 ;  /* 0x0041500e01007387 */ /* 0x000fe40000100800 */
[----:B------:R-:W-:Y:S02]  /*24730*/  STL [R1+0x4158], R14 ;  /* 0x0041580e01007387 */ /* 0x000fe40000100800 */
[----:B------:R-:W-:Y:S01]  /*24740*/  STL [R1+0x4160], R14 ;  /* 0x0041600e01007387 */ /* 0x000fe20000100800 */
[----:B------:R-:W-:Y:S01]  /*24750*/  STL [R1+0x4168], R14 ;  /* 0x0041680e01007387 */ /* 0x000fe20000100800 */
[----:B------:R-:W-:Y:S02]  /*24760*/  STL [R1+0x4170], R14 ;  /* 0x0041700e01007387 */ /* 0x000fe40000100800 */
[----:B------:R1:W-:Y:S02]  /*24770*/  STL [R1+0xc4], R0 ;  /* 0x0000c40001007387 */ /* 0x0003e40000100800 */
[----:B-1----:R-:W1:Y:S01]  /*24780*/  S2R R0, SR_TID.X ;  /* 0x0000000000007919 */ /* 0x002e620000002100 */
[----:B------:R-:W-:Y:S02]  /*24790*/  STL [R1+0x4178], R14 ;  /* 0x0041780e01007387 */ /* 0x000fe40000100800 */
[----:B------:R1:W-:Y:S02]  /*247a0*/  STL [R1+0x4184], R14 ;  /* 0x0041840e01007387 */ /* 0x0003e40000100800 */
[----:B------:R-:W-:Y:S01]  /*247b0*/  STL [R1+0x4118], R15 ;  /* 0x0041180f01007387 */ /* 0x000fe20000100800 */
[----:B------:R-:W-:Y:S01]  /*247c0*/  STL [R1+0x4120], R15 ;  /* 0x0041200f01007387 */ /* 0x000fe20000100800 */
[----:B------:R-:W-:Y:S02]  /*247d0*/  STL [R1+0x4128], R15 ;  /* 0x0041280f01007387 */ /* 0x000fe40000100800 */
[----:B------:R-:W-:Y:S01]  /*247e0*/  STL [R1+0x4130], R15 ;  /* 0x0041300f01007387 */ /* 0x000fe20000100800 */
[----:B0-----:R-:W-:Y:S01]  /*247f0*/  LOP3.LUT R28, R28, 0x7f, RZ, 0xc0, !PT ;  /* 0x0000007f1c1c7812 */ /* 0x001fe200078ec0ff */
[----:B------:R-:W-:Y:S04]  /*24800*/  STL [R1+0x4138], R15 ;  /* 0x0041380f01007387 */ /* 0x000fe80000100800 */
[----:B------:R-:W-:Y:S01]  /*24810*/  IMAD.SHL.U32 R28, R28, 0x2, RZ ;  /* 0x000000021c1c7824 */ /* 0x000fe200078e00ff */
[----:B-1----:R-:W-:Y:S01]  /*24820*/  LOP3.LUT R14, R0, 0x7f, RZ, 0xc0, !PT ;  /* 0x0000007f000e7812 */ /* 0x002fe200078ec0ff */
[----:B------:R0:W-:Y:S03]  /*24830*/  STL [R1+0x4214], R0 ;  /* 0x0042140001007387 */ /* 0x0001e60000100800 */
[----:B------:R-:W-:Y:S01]  /*24840*/  ISETP.GE.AND P0, PT, R14, R13, PT ;  /* 0x0000000d0e00720c */ /* 0x000fe20003f06270 */
[----:B0-----:R-:W3:Y:S01]  /*24850*/  LDL.LU R0, [R1+0xb18] ;  /* 0x000b180001007983 */ /* 0x001ee20000300800 */
[----:B------:R-:W-:Y:S02]  /*24860*/  STL [R1+0x4140], R15 ;  /* 0x0041400f01007387 */ /* 0x000fe40000100800 */
[----:B------:R-:W-:Y:S02]  /*24870*/  STL [R1+0x4148], R15 ;  /* 0x0041480f01007387 */ /* 0x000fe40000100800 */
[----:B------:R0:W-:Y:S02]  /*24880*/  STL [R1+0x418c], R15 ;  /* 0x00418c0f01007387 */ /* 0x0001e40000100800 */
[----:B0-----:R-:W3:Y:S01]  /*24890*/  LDL.LU R15, [R1+0xb8c] ;  /* 0x000b8c00010f7983 */ /* 0x001ee20000300800 */
[----:B------:R0:W-:Y:S03]  /*248a0*/  STL [R1+0x4200], R14 ;  /* 0x0042000e01007387 */ /* 0x0001e60000100800 */
[----:B0-----:R-:W3:Y:S01]  /*248b0*/  LDL.LU R14, [R1+0xb90] ;  /* 0x000b9000010e7983 */ /* 0x001ee20000300800 */
[----:B------:R0:W-:Y:S03]  /*248c0*/  STL [R1+0x4190], R13 ;  /* 0x0041900d01007387 */ /* 0x0001e60000100800 */
[----:B0-----:R-:W3:Y:S04]  /*248d0*/  LDL.LU R13, [R1+0xb94] ;  /* 0x000b9400010d7983 */ /* 0x001ee80000300800 */
[----:B----4-:R0:W-:Y:S04]  /*248e0*/  STS.U16 [R28], R2 ;  /* 0x000000021c007388 */ /* 0x0101e80000000400 */
[----:B0-----:R-:W4:Y:S04]  /*248f0*/  LDL.LU R2, [R1+0x4284] ;  /* 0x0042840001027983 */ /* 0x001f280000300800 */
[----:B--2---:R0:W-:Y:S04]  /*24900*/  STS.U16 [R28+0xc100], R25 ;  /* 0x00c100191c007388 */ /* 0x0041e80000000400 */
[----:B0-----:R-:W2:Y:S04]  /*24910*/  LDL.LU R25, [R1+0x3bc] ;  /* 0x0003bc0001197983 */ /* 0x001ea80000300800 */
[----:B--2---:R0:W-:Y:S04]  /*24920*/  STL [R1+0x4278], R25 ;  /* 0x0042781901007387 */ /* 0x0041e80000100800 */
[----:B0-----:R-:W2:Y:S04]  /*24930*/  LDL.LU R25, [R1+0x5ec] ;  /* 0x0005ec0001197983 */ /* 0x001ea80000300800 */
[----:B--2---:R0:W-:Y:S04]  /*24940*/  STL [R1+0x427c], R25 ;  /* 0x00427c1901007387 */ /* 0x0041e80000100800 */
[----:B0-----:R-:W2:Y:S04]  /*24950*/  LDL.LU R25, [R1+0x7e0] ;  /* 0x0007e00001197983 */ /* 0x001ea80000300800 */
[----:B---3--:R-:W-:Y:S04]  /*24960*/  STS.U16 [R28+0xc200], R26 ;  /* 0x00c2001a1c007388 */ /* 0x008fe80000000400 */
[----:B------:R-:W-:Y:S04]  /*24970*/  STS.U16 [R28+0xc300], R27 ;  /* 0x00c3001b1c007388 */ /* 0x000fe80000000400 */
[----:B------:R-:W-:Y:S04]  /*24980*/  STS.U16 [R28+0xe000], R29 ;  /* 0x00e0001d1c007388 */ /* 0x000fe80000000400 */
[----:B------:R-:W-:Y:S04]  /*24990*/  STS.U16 [R28+0x100], R13 ;  /* 0x0001000d1c007388 */ /* 0x000fe80000000400 */
[----:B------:R-:W-:Y:S04]  /*249a0*/  STS.U16 [R28+0x200], R14 ;  /* 0x0002000e1c007388 */ /* 0x000fe80000000400 */
[----:B------:R-:W-:Y:S04]  /*249b0*/  STS.U16 [R28+0x300], R15 ;  /* 0x0003000f1c007388 */ /* 0x000fe80000000400 */
[----:B------:R-:W-:Y:S04]  /*249c0*/  STS.U16 [R28+0x2000], R0 ;  /* 0x002000001c007388 */ /* 0x000fe80000000400 */
[----:B----4-:R-:W-:Y:S04]  /*249d0*/  STS.U16 [R28+0x2100], R2 ;  /* 0x002100021c007388 */ /* 0x010fe80000000400 */
[----:B------:R-:W-:Y:S04]  /*249e0*/  STS.U16 [R28+0x2200], R3 ;  /* 0x002200031c007388 */ /* 0x000fe80000000400 */
[----:B------:R-:W-:Y:S04]  /*249f0*/  STS.U16 [R28+0x2300], R4 ;  /* 0x002300041c007388 */ /* 0x000fe80000000400 */
[----:B------:R-:W-:Y:S04]  /*24a00*/  STS.U16 [R28+0x4000], R5 ;  /* 0x004000051c007388 */ /* 0x000fe80000000400 */
[----:B------:R-:W-:Y:S04]  /*24a10*/  STS.U16 [R28+0x4100], R6 ;  /* 0x004100061c007388 */ /* 0x000fe80000000400 */
[----:B------:R-:W-:Y:S04]  /*24a20*/  STS.U16 [R28+0x4200], R7 ;  /* 0x004200071c007388 */ /* 0x000fe80000000400 */
[----:B--2---:R0:W-:Y:S04]  /*24a30*/  STL [R1+0x4280], R25 ;  /* 0x0042801901007387 */ /* 0x0041e80000100800 */
[----:B0-----:R-:W2:Y:S01]  /*24a40*/  LDL.LU R25, [R1+0x7e4] ;  /* 0x0007e40001197983 */ /* 0x001ea20000300800 */
[----:B------:R-:W3:Y:S02]  /*24a50*/  LDL.LU R26, [R1+0x3b8] ;  /* 0x0003b800011a7983 */ /* 0x000ee40000300800 */
[----:B------:R-:W4:Y:S02]  /*24a60*/  LDL.LU R27, [R1+0x3b4] ;  /* 0x0003b400011b7983 */ /* 0x000f240000300800 */
[----:B------:R-:W3:Y:S01]  /*24a70*/  LDL.LU R29, [R1+0x3b0] ;  /* 0x0003b000011d7983 */ /* 0x000ee20000300800 */
[----:B------:R-:W3:Y:S01]  /*24a80*/  LDL.LU R13, [R1+0x2fc] ;  /* 0x0002fc00010d7983 */ /* 0x000ee20000300800 */
[----:B------:R-:W3:Y:S02]  /*24a90*/  LDL.LU R14, [R1+0x2f8] ;  /* 0x0002f800010e7983 */ /* 0x000ee40000300800 */
[----:B------:R-:W3:Y:S02]  /*24aa0*/  LDL.LU R15, [R1+0x2f4] ;  /* 0x0002f400010f7983 */ /* 0x000ee40000300800 */
[----:B------:R-:W3:Y:S01]  /*24ab0*/  LDL.LU R0, [R1+0x2f0] ;  /* 0x0002f00001007983 */ /* 0x000ee20000300800 */
[----:B------:R-:W3:Y:S01]  /*24ac0*/  LDL.LU R2, [R1+0x280] ;  /* 0x0002800001027983 */ /* 0x000ee20000300800 */
[----:B------:R-:W3:Y:S02]  /*24ad0*/  LDL.LU R3, [R1+0x278] ;  /* 0x0002780001037983 */ /* 0x000ee40000300800 */
[----:B------:R-:W3:Y:S02]  /*24ae0*/  LDL.LU R4, [R1+0x274] ;  /* 0x0002740001047983 */ /* 0x000ee40000300800 */
[----:B------:R-:W3:Y:S01]  /*24af0*/  LDL.LU R5, [R1+0x270] ;  /* 0x0002700001057983 */ /* 0x000ee20000300800 */
[----:B------:R-:W3:Y:S04]  /*24b00*/  LDL.LU R6, [R1+0x1c0] ;  /* 0x0001c00001067983 */ /* 0x000ee80000300800 */
[----:B------:R0:W-:Y:S01]  /*24b10*/  STS.U16 [R28+0x4300], R8 ;  /* 0x004300081c007388 */ /* 0x0001e20000000400 */
[----:B------:R-:W3:Y:S03]  /*24b20*/  LDL.LU R7, [R1+0x1b8] ;  /* 0x0001b80001077983 */ /* 0x000ee60000300800 */
[----:B------:R1:W-:Y:S04]  /*24b30*/  STS.U16 [R28+0x6000], R9 ;  /* 0x006000091c007388 */ /* 0x0003e80000000400 */
[----:B------:R1:W-:Y:S04]  /*24b40*/  STS.U16 [R28+0x6100], R10 ;  /* 0x0061000a1c007388 */ /* 0x0003e80000000400 */
[----:B------:R1:W-:Y:S04]  /*24b50*/  STS.U16 [R28+0x6200], R11 ;  /* 0x0062000b1c007388 */ /* 0x0003e80000000400 */
[----:B------:R1:W-:Y:S04]  /*24b60*/  STS.U16 [R28+0x6300], R12 ;  /* 0x0063000c1c007388 */ /* 0x0003e80000000400 */
[----:B------:R1:W-:Y:S04]  /*24b70*/  STS.U16 [R28+0x8000], R16 ;  /* 0x008000101c007388 */ /* 0x0003e80000000400 */
[----:B0-----:R-:W3:Y:S01]  /*24b80*/  LDL.LU R8, [R1+0x1b4] ;  /* 0x0001b40001087983 */ /* 0x001ee20000300800 */
[----:B-1----:R-:W3:Y:S02]  /*24b90*/  LDL.LU R9, [R1+0x1b0] ;  /* 0x0001b00001097983 */ /* 0x002ee40000300800 */
[----:B------:R-:W3:Y:S01]  /*24ba0*/  LDL.LU R10, [R1+0x148] ;  /* 0x00014800010a7983 */ /* 0x000ee20000300800 */
[----:B------:R-:W3:Y:S01]  /*24bb0*/  LDL.LU R11, [R1+0x140] ;  /* 0x00014000010b7983 */ /* 0x000ee20000300800 */
[----:B------:R-:W3:Y:S03]  /*24bc0*/  LDL.LU R12, [R1+0x13c] ;  /* 0x00013c00010c7983 */ /* 0x000ee60000300800 */
        /* <DEDUP_REMOVED lines=15> */
[----:B0-----:R-:W3:Y:S01]  /*24cc0*/  LDL.LU R23, [R1+0x54] ;  /* 0x0000540001177983 */ /* 0x001ee20000300800 */
[----:B-1----:R-:W3:Y:S03]  /*24cd0*/  LDL.LU R24, [R1+0x50] ;  /* 0x0000500001187983 */ /* 0x002ee60000300800 */
[----:B--2---:R0:W-:Y:S04]  /*24ce0*/  STS.U16 [R28+0xe100], R25 ;  /* 0x00e100191c007388 */ /* 0x0041e80000000400 */
[----:B0-----:R-:W2:Y:S04]  /*24cf0*/  LDL.LU R25, [R1+0x4280] ;  /* 0x0042800001197983 */ /* 0x001ea80000300800 */
[----:B--2---:R0:W-:Y:S04]  /*24d00*/  STS.U16 [R28+0xe200], R25 ;  /* 0x00e200191c007388 */ /* 0x0041e80000000400 */
[----:B0-----:R-:W2:Y:S04]  /*24d10*/  LDL.LU R25, [R1+0x427c] ;  /* 0x00427c0001197983 */ /* 0x001ea80000300800 */
[----:B--2---:R0:W-:Y:S04]  /*24d20*/  STS.U16 [R28+0xe300], R25 ;  /* 0x00e300191c007388 */ /* 0x0041e80000000400 */
[----:B0-----:R-:W2:Y:S04]  /*24d30*/  LDL.LU R25, [R1+0x4278] ;  /* 0x0042780001197983 */ /* 0x001ea80000300800 */
[----:B---3--:R-:W-:Y:S04]  /*24d40*/  STS.U16 [R28+0x10100], R26 ;  /* 0x0101001a1c007388 */ /* 0x008fe80000000400 */
[----:B----4-:R-:W-:Y:S04]  /*24d50*/  STS.U16 [R28+0x10200], R27 ;  /* 0x0102001b1c007388 */ /* 0x010fe80000000400 */
[----:B------:R-:W-:Y:S04]  /*24d60*/  STS.U16 [R28+0x10300], R29 ;  /* 0x0103001d1c007388 */ /* 0x000fe80000000400 */
[----:B------:R-:W-:Y:S04]  /*24d70*/  STS.U16 [R28+0x12000], R13 ;  /* 0x0120000d1c007388 */ /* 0x000fe80000000400 */
[----:B--2---:R0:W-:Y:S04]  /*24d80*/  STS.U16 [R28+0x10000], R25 ;  /* 0x010000191c007388 */ /* 0x0041e80000000400 */
[----:B0-----:R-:W2:Y:S01]  /*24d90*/  LDL.LU R25, [R1+0x4274] ;  /* 0x0042740001197983 */ /* 0x001ea20000300800 */
[----:B------:R-:W3:Y:S02]  /*24da0*/  LDL.LU R26, [R1+0x4270] ;  /* 0x00427000011a7983 */ /* 0x000ee40000300800 */
[----:B------:R-:W4:Y:S02]  /*24db0*/  LDL.LU R27, [R1+0x426c] ;  /* 0x00426c00011b7983 */ /* 0x000f240000300800 */
[----:B------:R-:W2:Y:S01]  /*24dc0*/  LDL.LU R29, [R1+0x4268] ;  /* 0x00426800011d7983 */ /* 0x000ea20000300800 */
[----:B------:R-:W2:Y:S04]  /*24dd0*/  LDL.LU R13, [R1+0xb00] ;  /* 0x000b0000010d7983 */ /* 0x000ea80000300800 */
[----:B------:R-:W-:Y:S04]  /*24de0*/  STS.U16 [R28+0x12100], R14 ;  /* 0x0121000e1c007388 */ /* 0x000fe80000000400 */
        /* <DEDUP_REMOVED lines=17> */
[----:B--2---:R0:W-:Y:S04]  /*24f00*/  STL [R1+0x4264], R13 ;  /* 0x0042640d01007387 */ /* 0x0041e80000100800 */
[----:B0-----:R-:W2:Y:S01]  /*24f10*/  LDL.LU R13, [R1+0xb88] ;  /* 0x000b8800010d7983 */ /* 0x001ea20000300800 */
        /* <DEDUP_REMOVED lines=16> */
[----:B------:R-:W2:Y:S03]  /*25020*/  LDL.LU R19, [R1+0x8cc] ;  /* 0x0008cc0001137983 */ /* 0x000ea60000300800 */
[----:B------:R0:W-:Y:S01]  /*25030*/  STS.U16 [R28+0x1c000], R21 ;  /* 0x01c000151c007388 */ /* 0x0001e20000000400 */
[----:B------:R-:W2:Y:S03]  /*25040*/  LDL.LU R20, [R1+0x858] ;  /* 0x0008580001147983 */ /* 0x000ea60000300800 */
[----:B------:R1:W-:Y:S04]  /*25050*/  STS.U16 [R28+0x1c100], R22 ;  /* 0x01c100161c007388 */ /* 0x0003e80000000400 */
[----:B------:R1:W-:Y:S04]  /*25060*/  STS.U16 [R28+0x1c200], R23 ;  /* 0x01c200171c007388 */ /* 0x0003e80000000400 */
[----:B------:R3:W-:Y:S04]  /*25070*/  STS.U16 [R28+0x1c300], R24 ;  /* 0x01c300181c007388 */ /* 0x0007e80000000400 */
[----:B------:R-:W-:Y:S04]  /*25080*/  STS.U16 [R28+0x1e000], R29 ;  /* 0x01e0001d1c007388 */ /* 0x000fe80000000400 */
[----:B0-----:R-:W2:Y:S01]  /*25090*/  LDL.LU R21, [R1+0x854] ;  /* 0x0008540001157983 */ /* 0x001ea20000300800 */
[----:B-1----:R-:W2:Y:S02]  /*250a0*/  LDL.LU R22, [R1+0x850] ;  /* 0x0008500001167983 */ /* 0x002ea40000300800 */
[----:B------:R-:W2:Y:S01]  /*250b0*/  LDL.LU R23, [R1+0x84c] ;  /* 0x00084c0001177983 */ /* 0x000ea20000300800 */
[----:B---3--:R-:W3:Y:S01]  /*250c0*/  LDL.LU R24, [R1+0x44c] ;  /* 0x00044c0001187983 */ /* 0x008ee20000300800 */
[----:B------:R0:W-:Y:S03]  /*250d0*/  STL [R1+0x4194], R29 ;  /* 0x0041941d01007387 */ /* 0x0001e60000100800 */
[----:B----4-:R-:W-:Y:S04]  /*250e0*/  STS.U16 [R28+0x1e100], R27 ;  /* 0x01e1001b1c007388 */ /* 0x010fe80000000400 */
[----:B------:R-:W-:Y:S04]  /*250f0*/  STS.U16 [R28+0x1e200], R26 ;  /* 0x01e2001a1c007388 */ /* 0x000fe80000000400 */
[----:B------:R-:W-:Y:S04]  /*25100*/  STS.U16 [R28+0x1e300], R25 ;  /* 0x01e300191c007388 */ /* 0x000fe80000000400 */
[----:B------:R1:W-:Y:S04]  /*25110*/  STS.U16 [R28+0x12300], R0 ;  /* 0x012300001c007388 */ /* 0x0003e80000000400 */
[----:B0-----:R-:W4:Y:S01]  /*25120*/  LDL.LU R29, [R1+0xb04] ;  /* 0x000b0400011d7983 */ /* 0x001f220000300800 */
[----:B------:R0:W-:Y:S01]  /*25130*/  STL [R1+0x4198], R27 ;  /* 0x0041981b01007387 */ /* 0x0001e20000100800 */
[----:B-1----:R-:W-:-:S02]  /*25140*/  LOP3.LUT R0, R28, 0x10, RZ, 0x3c, !PT ;  /* 0x000000101c007812 */ /* 0x002fc400078e3cff */
[----:B0-----:R-:W3:Y:S01]  /*25150*/  LDL.LU R27, [R1+0xb08] ;  /* 0x000b0800011b7983 */ /* 0x001ee20000300800 */
[----:B------:R0:W-:Y:S03]  /*25160*/  STL [R1+0x419c], R26 ;  /* 0x00419c1a01007387 */ /* 0x0001e60000100800 */
[----:B0-----:R-:W3:Y:S01]  /*25170*/  LDL.LU R26, [R1+0xb7c] ;  /* 0x000b7c00011a7983 */ /* 0x001ee20000300800 */
[----:B------:R0:W-:Y:S03]  /*25180*/  STL [R1+0x41a4], R25 ;  /* 0x0041a41901007387 */ /* 0x0001e60000100800 */
[----:B0-----:R-:W3:Y:S01]  /*25190*/  LDL.LU R25, [R1+0xb80] ;  /* 0x000b800001197983 */ /* 0x001ee20000300800 */
[----:B------:R0:W-:Y:S03]  /*251a0*/  STL [R1+0x41a0], R28 ;  /* 0x0041a01c01007387 */ /* 0x0001e60000100800 */
[----:B0-----:R-:W3:Y:S04]  /*251b0*/  LDL.LU R28, [R1+0xb84] ;  /* 0x000b8400011c7983 */ /* 0x001ee80000300800 */
[----:B--2---:R0:W-:Y:S04]  /*251c0*/  STS.U16 [R0+0x400], R13 ;  /* 0x0004000d00007388 */ /* 0x0041e80000000400 */
[----:B0-----:R-:W2:Y:S04]  /*251d0*/  LDL.LU R13, [R1+0x4264] ;  /* 0x00426400010d7983 */ /* 0x001ea80000300800 */
[----:B---3--:R-:W-:Y:S01]  /*251e0*/  STS.U16 [R0+0x500], R28 ;  /* 0x0005001c00007388 */ /* 0x008fe20000000400 */
[----:B------:R-:W-:Y:S02]  /*251f0*/  STS.U16 [R0+0x600], R25 ;  /* 0x0006001900007388 */ /* 0x000fe40000000400 */
[----:B------:R-:W-:Y:S02]  /*25200*/  STS.U16 [R0+0x700], R26 ;  /* 0x0007001a00007388 */ /* 0x000fe40000000400 */
[----:B------:R-:W-:Y:S01]  /*25210*/  STS.U16 [R0+0x2400], R27 ;  /* 0x0024001b00007388 */ /* 0x000fe20000000400 */
[----:B----4-:R-:W-:Y:S04]  /*25220*/  STS.U16 [R0+0x2500], R29 ;  /* 0x0025001d00007388 */ /* 0x010fe80000000400 */
[----:B--2---:R-:W-:Y:S01]  /*25230*/  STS.U16 [R0+0x2600], R13 ;  /* 0x0026000d00007388 */ /* 0x004fe20000000400 */
[----:B------:R-:W-:Y:S02]  /*25240*/  STS.U16 [R0+0x2700], R14 ;  /* 0x0027000e00007388 */ /* 0x000fe40000000400 */
[----:B------:R-:W-:Y:S02]  /*25250*/  STS.U16 [R0+0x4400], R15 ;  /* 0x0044000f00007388 */ /* 0x000fe40000000400 */
[----:B------:R-:W-:Y:S01]  /*25260*/  STS.U16 [R0+0x4500], R2 ;  /* 0x0045000200007388 */ /* 0x000fe20000000400 */
[----:B------:R-:W-:Y:S01]  /*25270*/  STS.U16 [R0+0x4600], R3 ;  /* 0x0046000300007388 */ /* 0x000fe20000000400 */
        /* <DEDUP_REMOVED lines=12> */
[----:B------:R0:W-:Y:S02]  /*25340*/  STS.U16 [R0+0xa700], R19 ;  /* 0x00a7001300007388 */ /* 0x0001e40000000400 */
[----:B------:R-:W-:Y:S02]  /*25350*/  STS.U16 [R0+0xc400], R20 ;  /* 0x00c4001400007388 */ /* 0x000fe40000000400 */
[----:B------:R1:W-:Y:S01]  /*25360*/  STS.U16 [R0+0xc500], R21 ;  /* 0x00c5001500007388 */ /* 0x0003e20000000400 */
[----:B0-----:R-:W2:Y:S01]  /*25370*/  LDL.LU R19, [R1+0x448] ;  /* 0x0004480001137983 */ /* 0x001ea20000300800 */
[----:B-1----:R-:W3:Y:S03]  /*25380*/  LDL.LU R21, [R1+0x3ac] ;  /* 0x0003ac0001157983 */ /* 0x002ee60000300800 */
[----:B---3--:R0:W-:Y:S04]  /*25390*/  STL [R1+0x425c], R21 ;  /* 0x00425c1501007387 */ /* 0x0081e80000100800 */
[----:B0-----:R-:W3:Y:S04]  /*253a0*/  LDL.LU R21, [R1+0x440] ;  /* 0x0004400001157983 */ /* 0x001ee80000300800 */
[----:B------:R-:W-:Y:S01]  /*253b0*/  STS.U16 [R0+0xc600], R22 ;  /* 0x00c6001600007388 */ /* 0x000fe20000000400 */
[----:B------:R-:W-:Y:S02]  /*253c0*/  STS.U16 [R0+0xc700], R23 ;  /* 0x00c7001700007388 */ /* 0x000fe40000000400 */
[----:B------:R-:W-:Y:S01]  /*253d0*/  STS.U16 [R0+0xe400], R24 ;  /* 0x00e4001800007388 */ /* 0x000fe20000000400 */
[----:B---3--:R0:W-:Y:S04]  /*253e0*/  STL [R1+0x4260], R21 ;  /* 0x0042601501007387 */ /* 0x0081e80000100800 */
[----:B0-----:R-:W3:Y:S01]  /*253f0*/  LDL.LU R21, [R1+0x444] ;  /* 0x0004440001157983 */ /* 0x001ee20000300800 */
[----:B------:R-:W4:Y:S02]  /*25400*/  LDL.LU R22, [R1+0x3a8] ;  /* 0x0003a80001167983 */ /* 0x000f240000300800 */
[----:B------:R-:W4:Y:S02]  /*25410*/  LDL.LU R23, [R1+0x3a4] ;  /* 0x0003a40001177983 */ /* 0x000f240000300800 */
[----:B------:R-:W4:Y:S01]  /*25420*/  LDL.LU R24, [R1+0x3a0] ;  /* 0x0003a00001187983 */ /* 0x000f220000300800 */
[----:B------:R-:W4:Y:S01]  /*25430*/  LDL.LU R28, [R1+0x2ec] ;  /* 0x0002ec00011c7983 */ /* 0x000f220000300800 */
        /* <DEDUP_REMOVED lines=21> */
[----:B------:R-:W4:Y:S01]  /*25590*/  LDL.LU R20, [R1+0x44] ;  /* 0x0000440001147983 */ /* 0x000f220000300800 */
[----:B--2---:R0:W-:Y:S04]  /*255a0*/  STS.U16 [R0+0xe500], R19 ;  /* 0x00e5001300007388 */ /* 0x0041e80000000400 */
[----:B0-----:R-:W3:Y:S04]  /*255b0*/  LDL.LU R19, [R1+0x40] ;  /* 0x0000400001137983 */ /* 0x001ee80000300800 */
[----:B---3--:R0:W-:Y:S04]  /*255c0*/  STS.U16 [R0+0xe600], R21 ;  /* 0x00e6001500007388 */ /* 0x0081e80000000400 */
[----:B0-----:R-:W3:Y:S04]  /*255d0*/  LDL.LU R21, [R1+0x4260] ;  /* 0x0042600001157983 */ /* 0x001ee80000300800 */
[----:B---3--:R0:W-:Y:S04]  /*255e0*/  STS.U16 [R0+0xe700], R21 ;  /* 0x00e7001500007388 */ /* 0x0081e80000000400 */
[----:B0-----:R-:W3:Y:S04]  /*255f0*/  LDL.LU R21, [R1+0x425c] ;  /* 0x00425c0001157983 */ /* 0x001ee80000300800 */
[----:B---3--:R0:W-:Y:S01]  /*25600*/  STS.U16 [R0+0x10400], R21 ;  /* 0x0104001500007388 */ /* 0x0081e20000000400 */
[----:B----4-:R1:W-:Y:S02]  /*25610*/  STS.U16 [R0+0x10500], R22 ;  /* 0x0105001600007388 */ /* 0x0103e40000000400 */
[----:B------:R3:W-:Y:S02]  /*25620*/  STS.U16 [R0+0x10600], R23 ;  /* 0x0106001700007388 */ /* 0x0007e40000000400 */
[----:B------:R4:W-:Y:S01]  /*25630*/  STS.U16 [R0+0x10700], R24 ;  /* 0x0107001800007388 */ /* 0x0009e20000000400 */
[----:B0-----:R-:W2:Y:S01]  /*25640*/  LDL.LU R21, [R1+0x4258] ;  /* 0x0042580001157983 */ /* 0x001ea20000300800 */
[----:B-1----:R-:W2:Y:S02]  /*25650*/  LDL.LU R22, [R1+0x4254] ;  /* 0x0042540001167983 */ /* 0x002ea40000300800 */
[----:B---3--:R-:W3:Y:S02]  /*25660*/  LDL.LU R23, [R1+0x4250] ;  /* 0x0042500001177983 */ /* 0x008ee40000300800 */
[----:B----4-:R-:W4:Y:S01]  /*25670*/  LDL.LU R24, [R1+0x424c] ;  /* 0x00424c0001187983 */ /* 0x010f220000300800 */
        /* <DEDUP_REMOVED lines=24> */
[----:B----4-:R-:W-:Y:S04]  /*25800*/  STS.U16 [R0+0x1e400], R24 ;  /* 0x01e4001800007388 */ /* 0x010fe80000000400 */
[----:B------:R-:W-:Y:S01]  /*25810*/  STL [R1+0x41a8], R24 ;  /* 0x0041a81801007387 */ /* 0x000fe20000100800 */
[----:B---3--:R-:W-:Y:S02]  /*25820*/  STS.U16 [R0+0x1e500], R23 ;  /* 0x01e5001700007388 */ /* 0x008fe40000000400 */
[----:B------:R0:W-:Y:S02]  /*25830*/  STL [R1+0x41ac], R23 ;  /* 0x0041ac1701007387 */ /* 0x0001e40000100800 */
[----:B0-----:R-:W3:Y:S04]  /*25840*/  LDL.LU R23, [R1+0xb6c] ;  /* 0x000b6c0001177983 */ /* 0x001ee80000300800 */
[----:B------:R-:W0:Y:S01]  /*25850*/  S2R R20, SR_TID.X ;  /* 0x0000000000147919 */ /* 0x000e220000002100 */
[----:B--2---:R-:W-:Y:S03]  /*25860*/  STS.U16 [R0+0x1e600], R22 ;  /* 0x01e6001600007388 */ /* 0x004fe60000000400 */
[----:B---3--:R1:W-:Y:S04]  /*25870*/  STL [R1+0x4244], R23 ;  /* 0x0042441701007387 */ /* 0x0083e80000100800 */
[----:B-1----:R-:W2:Y:S01]  /*25880*/  LDL.LU R23, [R1+0xb78] ;  /* 0x000b780001177983 */ /* 0x002ea20000300800 */
[----:B0-----:R-:W-:-:S05]  /*25890*/  LOP3.LUT R20, R20, 0x7f, RZ, 0xc0, !PT ;  /* 0x0000007f14147812 */ /* 0x001fca00078ec0ff */
[----:B------:R-:W-:Y:S02]  /*258a0*/  IMAD.SHL.U32 R0, R20, 0x2, RZ ;  /* 0x0000000214007824 */ /* 0x000fe400078e00ff */
[----:B------:R-:W0:Y:S04]  /*258b0*/  S2R R20, SR_TID.X ;  /* 0x0000000000147919 */ /* 0x000e280000002100 */
[----:B--2---:R0:W-:Y:S01]  /*258c0*/  STL [R1+0x4248], R23 ;  /* 0x0042481701007387 */ /* 0x0041e20000100800 */
[----:B------:R-:W2:Y:S02]  /*258d0*/  LDL.LU R24, [R1+0xaf8] ;  /* 0x000af80001187983 */ /* 0x000ea40000300800 */
[----:B------:R-:W3:Y:S02]  /*258e0*/  LDL.LU R28, [R1+0xaf4] ;  /* 0x000af400011c7983 */ /* 0x000ee40000300800 */
[----:B------:R-:W4:Y:S01]  /*258f0*/  LDL.LU R25, [R1+0xaf0] ;  /* 0x000af00001197983 */ /* 0x000f220000300800 */
        /* <DEDUP_REMOVED lines=9> */
[----:B0-----:R-:W-:Y:S01]  /*25990*/  LOP3.LUT R23, R20, 0x7f, RZ, 0xc0, !PT ;  /* 0x0000007f14177812 */ /* 0x001fe200078ec0ff */
[----:B------:R-:W2:Y:S02]  /*259a0*/  LDL.LU R5, [R1+0x94c] ;  /* 0x00094c0001057983 */ /* 0x000ea40000300800 */
[----:B------:R-:W2:Y:S01]  /*259b0*/  LDL.LU R6, [R1+0x948] ;  /* 0x0009480001067983 */ /* 0x000ea20000300800 */
[----:B------:R-:W2:Y:S01]  /*259c0*/  LDL.LU R7, [R1+0x944] ;  /* 0x0009440001077983 */ /* 0x000ea20000300800 */
[----:B------:R-:W2:Y:S02]  /*259d0*/  LDL.LU R8, [R1+0x940] ;  /* 0x0009400001087983 */ /* 0x000ea40000300800 */
[----:B------:R-:W2:Y:S02]  /*259e0*/  LDL.LU R9, [R1+0x8c8] ;  /* 0x0008c80001097983 */ /* 0x000ea40000300800 */
[----:B------:R-:W-:Y:S01]  /*259f0*/  IMAD.SHL.U32 R23, R23, 0x2, RZ ;  /* 0x0000000217177824 */ /* 0x000fe200078e00ff */
[----:B------:R-:W2:Y:S01]  /*25a00*/  LDL.LU R10, [R1+0x8c4] ;  /* 0x0008c400010a7983 */ /* 0x000ea20000300800 */
[----:B------:R-:W2:Y:S02]  /*25a10*/  LDL.LU R11, [R1+0x8c0] ;  /* 0x0008c000010b7983 */ /* 0x000ea40000300800 */
[----:B------:R-:W2:Y:S02]  /*25a20*/  LDL.LU R12, [R1+0x8bc] ;  /* 0x0008bc00010c7983 */ /* 0x000ea40000300800 */
[----:B------:R-:W2:Y:S01]  /*25a30*/  LDL.LU R16, [R1+0x848] ;  /* 0x0008480001107983 */ /* 0x000ea20000300800 */
[----:B------:R-:W2:Y:S01]  /*25a40*/  LDL.LU R17, [R1+0x844] ;  /* 0x0008440001117983 */ /* 0x000ea20000300800 */
[----:B------:R-:W-:Y:S01]  /*25a50*/  LOP3.LUT R23, R23, 0x10, RZ, 0x3c, !PT ;  /* 0x0000001017177812 */ /* 0x000fe200078e3cff */
[----:B------:R-:W2:Y:S02]  /*25a60*/  LDL.LU R18, [R1+0x840] ;  /* 0x0008400001127983 */ /* 0x000ea40000300800 */
[----:B------:R-:W2:Y:S01]  /*25a70*/  LDL.LU R19, [R1+0x83c] ;  /* 0x00083c0001137983 */ /* 0x000ea20000300800 */
[----:B------:R-:W2:Y:S01]  /*25a80*/  LDL.LU R20, [R1+0x43c] ;  /* 0x00043c0001147983 */ /* 0x000ea20000300800 */
[----:B------:R0:W-:Y:S03]  /*25a90*/  STL [R1+0x41b0], R22 ;  /* 0x0041b01601007387 */ /* 0x0001e60000100800 */
[----:B------:R1:W-:Y:S04]  /*25aa0*/  STS.U16 [R23+0x1e700], R21 ;  /* 0x01e7001517007388 */ /* 0x0003e80000000400 */
[----:B0-----:R-:W2:Y:S01]  /*25ab0*/  LDL.LU R22, [R1+0xb70] ;  /* 0x000b700001167983 */ /* 0x001ea20000300800 */
[----:B-1----:R-:W2:Y:S01]  /*25ac0*/  LDL.LU R23, [R1+0x4248] ;  /* 0x0042480001177983 */ /* 0x002ea20000300800 */
[----:B------:R-:W-:Y:S01]  /*25ad0*/  LOP3.LUT R0, R0, 0x20, RZ, 0x3c, !PT ;  /* 0x0000002000007812 */ /* 0x000fe200078e3cff */
[----:B------:R0:W-:Y:S02]  /*25ae0*/  STL [R1+0x41b4], R21 ;  /* 0x0041b41501007387 */ /* 0x0001e40000100800 */
[----:B0-----:R-:W3:Y:S04]  /*25af0*/  LDL.LU R21, [R1+0xb74] ;  /* 0x000b740001157983 */ /* 0x001ee80000300800 */
[----:B--2---:R0:W-:Y:S04]  /*25b00*/  STS.U16 [R0+0x800], R23 ;  /* 0x0008001700007388 */ /* 0x0041e80000000400 */
[----:B0-----:R-:W2:Y:S04]  /*25b10*/  LDL.LU R23, [R1+0x4244] ;  /* 0x0042440001177983 */ /* 0x001ea80000300800 */
[----:B---3--:R-:W-:Y:S01]  /*25b20*/  STS.U16 [R0+0x900], R21 ;  /* 0x0009001500007388 */ /* 0x008fe20000000400 */
[----:B------:R-:W-:Y:S03]  /*25b30*/  STS.U16 [R0+0xa00], R22 ;  /* 0x000a001600007388 */ /* 0x000fe60000000400 */
[----:B--2---:R-:W-:Y:S01]  /*25b40*/  STS.U16 [R0+0xb00], R23 ;  /* 0x000b001700007388 */ /* 0x004fe20000000400 */
[----:B------:R-:W-:Y:S02]  /*25b50*/  STS.U16 [R0+0x2800], R24 ;  /* 0x0028001800007388 */ /* 0x000fe40000000400 */
[----:B------:R-:W-:Y:S02]  /*25b60*/  STS.U16 [R0+0x2900], R28 ;  /* 0x0029001c00007388 */ /* 0x000fe40000000400 */
[----:B----4-:R-:W-:Y:S01]  /*25b70*/  STS.U16 [R0+0x2a00], R25 ;  /* 0x002a001900007388 */ /* 0x010fe20000000400 */
        /* <DEDUP_REMOVED lines=16> */
[----:B------:R0:W-:Y:S01]  /*25c80*/  STS.U16 [R0+0xab00], R12 ;  /* 0x00ab000c00007388 */ /* 0x0001e20000000400 */
[----:B------:R-:W-:Y:S02]  /*25c90*/  STS.U16 [R0+0xc800], R16 ;  /* 0x00c8001000007388 */ /* 0x000fe40000000400 */
[----:B------:R1:W-:Y:S01]  /*25ca0*/  STS.U16 [R0+0xc900], R17 ;  /* 0x00c9001100007388 */ /* 0x0003e20000000400 */
[----:B0-----:R-:W2:Y:S01]  /*25cb0*/  LDL.LU R12, [R1+0x438] ;  /* 0x00043800010c7983 */ /* 0x001ea20000300800 */
[----:B-1----:R-:W3:Y:S03]  /*25cc0*/  LDL.LU R17, [R1+0x39c] ;  /* 0x00039c0001117983 */ /* 0x002ee60000300800 */
[----:B---3--:R0:W-:Y:S04]  /*25cd0*/  STL [R1+0x423c], R17 ;  /* 0x00423c1101007387 */ /* 0x0081e80000100800 */
[----:B0-----:R-:W3:Y:S01]  /*25ce0*/  LDL.LU R17, [R1+0x430] ;  /* 0x0004300001117983 */ /* 0x001ee20000300800 */
[----:B------:R-:W-:Y:S02]  /*25cf0*/  STS.U16 [R0+0xca00], R18 ;  /* 0x00ca001200007388 */ /* 0x000fe40000000400 */
        /* <DEDUP_REMOVED lines=73> */
[----:B------:R-:W0:Y:S04]  /*26190*/  S2R R16, SR_TID.X ;  /* 0x0000000000107919 */ /* 0x000e280000002100 */
[----:B---3--:R1:W-:Y:S04]  /*261a0*/  STL [R1+0x4224], R19 ;  /* 0x0042241301007387 */ /* 0x0083e80000100800 */
[----:B-1----:R-:W3:Y:S01]  /*261b0*/  LDL.LU R19, [R1+0xb68] ;  /* 0x000b680001137983 */ /* 0x002ee20000300800 */
[----:B0-----:R-:W-:-:S05]  /*261c0*/  LOP3.LUT R16, R16, 0x7f, RZ, 0xc0, !PT ;  /* 0x0000007f10107812 */ /* 0x001fca00078ec0ff */
[----:B------:R-:W-:Y:S02]  /*261d0*/  IMAD.SHL.U32 R3, R16, 0x2, RZ ;  /* 0x0000000210037824 */ /* 0x000fe400078e00ff */
[----:B------:R-:W0:Y:S04]  /*261e0*/  S2R R16, SR_TID.X ;  /* 0x0000000000107919 */ /* 0x000e280000002100 */
[----:B--2---:R-:W-:Y:S04]  /*261f0*/  STS.U16 [R0+0x1ea00], R18 ;  /* 0x01ea001200007388 */ /* 0x004fe80000000400 */
[----:B---3--:R0:W-:Y:S01]  /*26200*/  STL [R1+0x4228], R19 ;  /* 0x0042281301007387 */ /* 0x0081e20000100800 */
        /* <DEDUP_REMOVED lines=53> */
[----:B------:R0:W-:Y:S02]  /*26560*/  STS.U16 [R3+0x8d00], R0 ;  /* 0x008d000003007388 */ /* 0x0001e40000000400 */
[----:B0-----:R-:W2:Y:S04]  /*26570*/  LDL.LU R0, [R1+0x38c] ;  /* 0x00038c0001007983 */ /* 0x001ea80000300800 */
[----:B--2---:R0:W-:Y:S04]  /*26580*/  STL [R1+0x4218], R0 ;  /* 0x0042180001007387 */ /* 0x0041e80000100800 */
[----:B0-----:R-:W2:Y:S04]  /*26590*/  LDL.LU R0, [R1+0x420] ;  /* 0x0004200001007983 */ /* 0x001ea80000300800 */
[----:B--2---:R0:W-:Y:S04]  /*265a0*/  STL [R1+0x421c], R0 ;  /* 0x00421c0001007387 */ /* 0x0041e80000100800 */
[----:B0-----:R-:W2:Y:S01]  /*265b0*/  LDL.LU R0, [R1+0x424] ;  /* 0x0004240001007983 */ /* 0x001ea20000300800 */
        /* <DEDUP_REMOVED lines=40> */
[----:B--2---:R0:W-:Y:S04]  /*26840*/  STS.U16 [R3+0xed00], R0 ;  /* 0x00ed000003007388 */ /* 0x0041e80000000400 */
[----:B0-----:R-:W2:Y:S04]  /*26850*/  LDL.LU R0, [R1+0x4220] ;  /* 0x0042200001007983 */ /* 0x001ea80000300800 */
[----:B--2---:R0:W-:Y:S04]  /*26860*/  STS.U16 [R3+0xee00], R0 ;  /* 0x00ee000003007388 */ /* 0x0041e80000000400 */
[----:B0-----:R-:W2:Y:S04]  /*26870*/  LDL.LU R0, [R1+0x421c] ;  /* 0x00421c0001007983 */ /* 0x001ea80000300800 */
[----:B--2---:R0:W-:Y:S04]  /*26880*/  STS.U16 [R3+0xef00], R0 ;  /* 0x00ef000003007388 */ /* 0x0041e80000000400 */
[----:B0-----:R-:W2:Y:S04]  /*26890*/  LDL.LU R0, [R1+0x4218] ;  /* 0x0042180001007983 */ /* 0x001ea80000300800 */
[----:B--2---:R0:W-:Y:S01]  /*268a0*/  STS.U16 [R3+0x10c00], R0 ;  /* 0x010c000003007388 */ /* 0x0041e20000000400 */
[----:B---3--:R1:W-:Y:S02]  /*268b0*/  STS.U16 [R3+0x10d00], R10 ;  /* 0x010d000a03007388 */ /* 0x0083e40000000400 */
[----:B----4-:R2:W-:Y:S02]  /*268c0*/  STS.U16 [R3+0x10e00], R11 ;  /* 0x010e000b03007388 */ /* 0x0105e40000000400 */
[----:B------:R3:W-:Y:S01]  /*268d0*/  STS.U16 [R3+0x10f00], R12 ;  /* 0x010f000c03007388 */ /* 0x0007e20000000400 */
[----:B------:R3:W-:Y:S04]  /*268e0*/  STS.U16 [R3+0x12c00], R16 ;  /* 0x012c001003007388 */ /* 0x0007e80000000400 */
[----:B0-----:R-:W4:Y:S01]  /*268f0*/  LDL.LU R0, [R1+0x4214] ;  /* 0x0042140001007983 */ /* 0x001f220000300800 */
[----:B-1----:R-:W4:Y:S02]  /*26900*/  LDL.LU R10, [R1+0x4210] ;  /* 0x00421000010a7983 */ /* 0x002f240000300800 */
[----:B--2---:R-:W2:Y:S02]  /*26910*/  LDL.LU R11, [R1+0x420c] ;  /* 0x00420c00010b7983 */ /* 0x004ea40000300800 */
[----:B---3--:R-:W3:Y:S01]  /*26920*/  LDL.LU R12, [R1+0x4208] ;  /* 0x00420800010c7983 */ /* 0x008ee20000300800 */
[----:B------:R-:W2:Y:S04]  /*26930*/  LDL.LU R16, [R1+0x4204] ;  /* 0x0042040001107983 */ /* 0x000ea80000300800 */
[----:B------:R0:W-:Y:S01]  /*26940*/  STS.U16 [R3+0x12d00], R17 ;  /* 0x012d001103007388 */ /* 0x0001e20000000400 */
[----:B------:R1:W-:Y:S02]  /*26950*/  STS.U16 [R3+0x12e00], R18 ;  /* 0x012e001203007388 */ /* 0x0003e40000000400 */
[----:B------:R1:W-:Y:S02]  /*26960*/  STS.U16 [R3+0x12f00], R19 ;  /* 0x012f001303007388 */ /* 0x0003e40000000400 */
[----:B------:R1:W-:Y:S01]  /*26970*/  STS.U16 [R3+0x14c00], R20 ;  /* 0x014c001403007388 */ /* 0x0003e20000000400 */
[----:B------:R1:W-:Y:S01]  /*26980*/  STS.U16 [R3+0x14d00], R21 ;  /* 0x014d001503007388 */ /* 0x0003e20000000400 */
[----:B------:R1:W-:Y:S02]  /*26990*/  STS.U16 [R3+0x14e00], R22 ;  /* 0x014e001603007388 */ /* 0x0003e40000000400 */
[----:B------:R-:W-:Y:S02]  /*269a0*/  STS.U16 [R3+0x14f00], R23 ;  /* 0x014f001703007388 */ /* 0x000fe40000000400 */
[----:B------:R-:W-:Y:S01]  /*269b0*/  STS.U16 [R3+0x16c00], R24 ;  /* 0x016c001803007388 */ /* 0x000fe20000000400 */
[----:B------:R-:W-:Y:S01]  /*269c0*/  STS.U16 [R3+0x16d00], R28 ;  /* 0x016d001c03007388 */ /* 0x000fe20000000400 */
[----:B------:R-:W-:Y:S02]  /*269d0*/  STS.U16 [R3+0x16e00], R25 ;  /* 0x016e001903007388 */ /* 0x000fe40000000400 */
[----:B------:R-:W-:Y:S01]  /*269e0*/  STS.U16 [R3+0x16f00], R26 ;  /* 0x016f001a03007388 */ /* 0x000fe20000000400 */
[----:B0-----:R-:W3:Y:S01]  /*269f0*/  LDL.LU R17, [R1+0xb58] ;  /* 0x000b580001117983 */ /* 0x001ee20000300800 */
[----:B------:R-:W-:Y:S02]  /*26a00*/  STS.U16 [R3+0x18c00], R27 ;  /* 0x018c001b03007388 */ /* 0x000fe40000000400 */
[----:B-1----:R-:W3:Y:S01]  /*26a10*/  LDL.LU R18, [R1+0xb54] ;  /* 0x000b540001127983 */ /* 0x002ee20000300800 */
[----:B------:R-:W-:Y:S04]  /*26a20*/  STS.U16 [R3+0x18d00], R29 ;  /* 0x018d001d03007388 */ /* 0x000fe80000000400 */
[----:B------:R-:W3:Y:S04]  /*26a30*/  LDL.LU R19, [R1+0xb50] ;  /* 0x000b500001137983 */ /* 0x000ee80000300800 */
[----:B------:R0:W-:Y:S01]  /*26a40*/  STS.U16 [R3+0x18e00], R13 ;  /* 0x018e000d03007388 */ /* 0x0001e20000000400 */
[----:B------:R-:W3:Y:S02]  /*26a50*/  LDL.LU R20, [R1+0xb4c] ;  /* 0x000b4c0001147983 */ /* 0x000ee40000300800 */
[----:B------:R-:W-:Y:S02]  /*26a60*/  STS.U16 [R3+0x18f00], R14 ;  /* 0x018f000e03007388 */ /* 0x000fe40000000400 */
[----:B------:R-:W3:Y:S01]  /*26a70*/  LDL.LU R21, [R1+0xad8] ;  /* 0x000ad80001157983 */ /* 0x000ee20000300800 */
[----:B------:R1:W-:Y:S04]  /*26a80*/  STS.U16 [R3+0x1ac00], R15 ;  /* 0x01ac000f03007388 */ /* 0x0003e80000000400 */
[----:B------:R-:W3:Y:S01]  /*26a90*/  LDL.LU R22, [R1+0xad4] ;  /* 0x000ad40001167983 */ /* 0x000ee20000300800 */
[----:B------:R1:W-:Y:S02]  /*26aa0*/  STS.U16 [R3+0x1ad00], R2 ;  /* 0x01ad000203007388 */ /* 0x0003e40000000400 */
[----:B------:R-:W-:Y:S02]  /*26ab0*/  STS.U16 [R3+0x1ae00], R4 ;  /* 0x01ae000403007388 */ /* 0x000fe40000000400 */
[----:B------:R-:W-:Y:S01]  /*26ac0*/  STS.U16 [R3+0x1af00], R5 ;  /* 0x01af000503007388 */ /* 0x000fe20000000400 */
[----:B0-----:R-:W3:Y:S04]  /*26ad0*/  LDL.LU R13, [R1+0xad0] ;  /* 0x000ad000010d7983 */ /* 0x001ee80000300800 */
[----:B------:R-:W-:Y:S04]  /*26ae0*/  STS.U16 [R3+0x1cc00], R6 ;  /* 0x01cc000603007388 */ /* 0x000fe80000000400 */
[----:B-1----:R-:W3:Y:S01]  /*26af0*/  LDL.LU R15, [R1+0xacc] ;  /* 0x000acc00010f7983 */ /* 0x002ee20000300800 */
[----:B------:R-:W-:Y:S03]  /*26b00*/  STS.U16 [R3+0x1cd00], R7 ;  /* 0x01cd000703007388 */ /* 0x000fe60000000400 */
[----:B------:R-:W3:Y:S01]  /*26b10*/  LDL.LU R2, [R1+0xa4c] ;  /* 0x000a4c0001027983 */ /* 0x000ee20000300800 */
[----:B------:R-:W-:Y:S02]  /*26b20*/  STS.U16 [R3+0x1ce00], R8 ;  /* 0x01ce000803007388 */ /* 0x000fe40000000400 */
[----:B------:R-:W-:Y:S01]  /*26b30*/  STS.U16 [R3+0x1cf00], R9 ;  /* 0x01cf000903007388 */ /* 0x000fe20000000400 */
[----:B----4-:R-:W-:Y:S01]  /*26b40*/  LOP3.LUT R0, R0, 0x7f, RZ, 0xc0, !PT ;  /* 0x0000007f00007812 */ /* 0x010fe200078ec0ff */
[----:B--2---:R-:W-:Y:S01]  /*26b50*/  STL [R1+0x41d8], R16 ;  /* 0x0041d81001007387 */ /* 0x004fe20000100800 */
[----:B---3--:R-:W-:Y:S03]  /*26b60*/  STL [R1+0x41dc], R12 ;  /* 0x0041dc0c01007387 */ /* 0x008fe60000100800 */
[----:B------:R-:W-:Y:S01]  /*26b70*/  STL [R1+0x41e4], R11 ;  /* 0x0041e40b01007387 */ /* 0x000fe20000100800 */
[----:B------:R-:W2:Y:S03]  /*26b80*/  LDL.LU R23, [R1+0xa48] ;  /* 0x000a480001177983 */ /* 0x000ea60000300800 */
[----:B------:R0:W-:Y:S04]  /*26b90*/  STS.U16 [R3+0x1ec00], R16 ;  /* 0x01ec001003007388 */ /* 0x0001e80000000400 */
[----:B------:R-:W3:Y:S01]  /*26ba0*/  LDL.LU R24, [R1+0xa44] ;  /* 0x000a440001187983 */ /* 0x000ee20000300800 */
[----:B------:R-:W4:Y:S02]  /*26bb0*/  LDL.LU R28, [R1+0xa40] ;  /* 0x000a4000011c7983 */ /* 0x000f240000300800 */
[----:B------:R-:W4:Y:S02]  /*26bc0*/  LDL.LU R25, [R1+0x9bc] ;  /* 0x0009bc0001197983 */ /* 0x000f240000300800 */
[----:B------:R-:W4:Y:S01]  /*26bd0*/  LDL.LU R26, [R1+0x9b8] ;  /* 0x0009b800011a7983 */ /* 0x000f220000300800 */
[----:B------:R-:W4:Y:S01]  /*26be0*/  LDL.LU R27, [R1+0x9b4] ;  /* 0x0009b400011b7983 */ /* 0x000f220000300800 */
[----:B------:R-:W4:Y:S02]  /*26bf0*/  LDL.LU R29, [R1+0x9b0] ;  /* 0x0009b000011d7983 */ /* 0x000f240000300800 */
[----:B------:R-:W4:Y:S02]  /*26c00*/  LDL.LU R14, [R1+0x92c] ;  /* 0x00092c00010e7983 */ /* 0x000f240000300800 */
[----:B0-----:R-:W-:Y:S01]  /*26c10*/  IMAD.SHL.U32 R16, R0, 0x2, RZ ;  /* 0x0000000200107824 */ /* 0x001fe200078e00ff */
[----:B------:R-:W4:Y:S01]  /*26c20*/  LDL.LU R3, [R1+0x928] ;  /* 0x0009280001037983 */ /* 0x000f220000300800 */
[----:B------:R-:W4:Y:S02]  /*26c30*/  LDL.LU R4, [R1+0x924] ;  /* 0x0009240001047983 */ /* 0x000f240000300800 */
[----:B------:R-:W4:Y:S02]  /*26c40*/  LDL.LU R5, [R1+0x920] ;  /* 0x0009200001057983 */ /* 0x000f240000300800 */
[----:B------:R-:W4:Y:S01]  /*26c50*/  LDL.LU R6, [R1+0x8a8] ;  /* 0x0008a80001067983 */ /* 0x000f220000300800 */
[----:B------:R-:W-:Y:S01]  /*26c60*/  LOP3.LUT R16, R16, 0x30, RZ, 0x3c, !PT ;  /* 0x0000003010107812 */ /* 0x000fe200078e3cff */
[----:B------:R-:W4:Y:S01]  /*26c70*/  LDL.LU R7, [R1+0x8a4] ;  /* 0x0008a40001077983 */ /* 0x000f220000300800 */
[----:B------:R-:W4:Y:S02]  /*26c80*/  LDL.LU R8, [R1+0x8a0] ;  /* 0x0008a00001087983 */ /* 0x000f240000300800 */
[----:B------:R-:W4:Y:S01]  /*26c90*/  LDL.LU R9, [R1+0x89c] ;  /* 0x00089c0001097983 */ /* 0x000f220000300800 */
[----:B------:R-:W-:Y:S01]  /*26ca0*/  STS.U16 [R16+0x1ed00], R12 ;  /* 0x01ed000c10007388 */ /* 0x000fe20000000400 */
[----:B------:R0:W-:Y:S02]  /*26cb0*/  STS.U16 [R16+0x1ee00], R11 ;  /* 0x01ee000b10007388 */ /* 0x0001e40000000400 */
[----:B0-----:R-:W-:-:S02]  /*26cc0*/  IMAD.SHL.U32 R11, R0, 0x2, RZ ;  /* 0x00000002000b7824 */ /* 0x001fc400078e00ff */
[----:B------:R-:W4:Y:S03]  /*26cd0*/  LDL.LU R0, [R1+0x828] ;  /* 0x0008280001007983 */ /* 0x000f260000300800 */
[----:B------:R-:W-:Y:S01]  /*26ce0*/  LOP3.LUT R11, R11, 0x40, RZ, 0x3c, !PT ;  /* 0x000000400b0b7812 */ /* 0x000fe200078e3cff */
[----:B------:R-:W-:Y:S04]  /*26cf0*/  STS.U16 [R16+0x1ef00], R10 ;  /* 0x01ef000a10007388 */ /* 0x000fe80000000400 */
[----:B------:R-:W-:Y:S01]  /*26d00*/  STS.U16 [R11+0x1000], R17 ;  /* 0x001000110b007388 */ /* 0x000fe20000000400 */
[----:B------:R-:W-:Y:S02]  /*26d10*/  STS.U16 [R11+0x1100], R18 ;  /* 0x001100120b007388 */ /* 0x000fe40000000400 */
[----:B------:R-:W-:Y:S02]  /*26d20*/  STS.U16 [R11+0x1200], R19 ;  /* 0x001200130b007388 */ /* 0x000fe40000000400 */
[----:B------:R-:W-:Y:S01]  /*26d30*/  STS.U16 [R11+0x1300], R20 ;  /* 0x001300140b007388 */ /* 0x000fe20000000400 */
[----:B------:R-:W-:Y:S01]  /*26d40*/  STS.U16 [R11+0x3000], R21 ;  /* 0x003000150b007388 */ /* 0x000fe20000000400 */
[----:B------:R-:W-:Y:S02]  /*26d50*/  STS.U16 [R11+0x3100], R22 ;  /* 0x003100160b007388 */ /* 0x000fe40000000400 */
[----:B------:R0:W-:Y:S02]  /*26d60*/  STS.U16 [R11+0x3200], R13 ;  /* 0x0032000d0b007388 */ /* 0x0001e40000000400 */
[----:B------:R1:W-:Y:S01]  /*26d70*/  STS.U16 [R11+0x3300], R15 ;  /* 0x0033000f0b007388 */ /* 0x0003e20000000400 */
[----:B------:R1:W-:Y:S04]  /*26d80*/  STS.U16 [R11+0x5000], R2 ;  /* 0x005000020b007388 */ /* 0x0003e80000000400 */
[----:B------:R-:W-:Y:S04]  /*26d90*/  STL [R1+0x41e8], R10 ;  /* 0x0041e80a01007387 */ /* 0x000fe80000100800 */
[----:B0-----:R-:W4:Y:S01]  /*26da0*/  LDL.LU R13, [R1+0x824] ;  /* 0x00082400010d7983 */ /* 0x001f220000300800 */
[----:B-1----:R-:W4:Y:S02]  /*26db0*/  LDL.LU R15, [R1+0x820] ;  /* 0x00082000010f7983 */ /* 0x002f240000300800 */
[----:B------:R-:W4:Y:S01]  /*26dc0*/  LDL.LU R2, [R1+0x81c] ;  /* 0x00081c0001027983 */ /* 0x000f220000300800 */
[----:B--2---:R-:W-:Y:S01]  /*26dd0*/  STS.U16 [R11+0x5100], R23 ;  /* 0x005100170b007388 */ /* 0x004fe20000000400 */
[----:B---3--:R-:W-:Y:S02]  /*26de0*/  STS.U16 [R11+0x5200], R24 ;  /* 0x005200180b007388 */ /* 0x008fe40000000400 */
[----:B----4-:R-:W-:Y:S01]  /*26df0*/  STS.U16 [R11+0x5300], R28 ;  /* 0x0053001c0b007388 */ /* 0x010fe20000000400 */
[----:B------:R-:W-:Y:S01]  /*26e00*/  STS.U16 [R11+0x7000], R25 ;  /* 0x007000190b007388 */ /* 0x000fe20000000400 */
[----:B------:R-:W-:Y:S02]  /*26e10*/  STS.U16 [R11+0x7100], R26 ;  /* 0x0071001a0b007388 */ /* 0x000fe40000000400 */
[----:B------:R-:W-:Y:S02]  /*26e20*/  STS.U16 [R11+0x7200], R27 ;  /* 0x0072001b0b007388 */ /* 0x000fe40000000400 */
[----:B------:R-:W-:Y:S01]  /*26e30*/  STS.U16 [R11+0x7300], R29 ;  /* 0x0073001d0b007388 */ /* 0x000fe20000000400 */
[----:B------:R0:W-:Y:S04]  /*26e40*/  STS.U16 [R11+0x9000], R14 ;  /* 0x0090000e0b007388 */ /* 0x0001e80000000400 */
[----:B------:R-:W-:Y:S01]  /*26e50*/  STS.U16 [R11+0x9100], R3 ;  /* 0x009100030b007388 */ /* 0x000fe20000000400 */
[----:B------:R-:W-:Y:S02]  /*26e60*/  STS.U16 [R11+0x9200], R4 ;  /* 0x009200040b007388 */ /* 0x000fe40000000400 */
[----:B------:R-:W-:Y:S02]  /*26e70*/  STS.U16 [R11+0x9300], R5 ;  /* 0x009300050b007388 */ /* 0x000fe40000000400 */
[----:B------:R1:W-:Y:S01]  /*26e80*/  STS.U16 [R11+0xb000], R6 ;  /* 0x00b000060b007388 */ /* 0x0003e20000000400 */
[----:B------:R2:W-:Y:S04]  /*26e90*/  STS.U16 [R11+0xb100], R7 ;  /* 0x00b100070b007388 */ /* 0x0005e80000000400 */
[----:B0-----:R-:W3:Y:S01]  /*26ea0*/  LDL.LU R14, [R1+0x41c] ;  /* 0x00041c00010e7983 */ /* 0x001ee20000300800 */
[----:B------:R0:W-:Y:S02]  /*26eb0*/  STS.U16 [R11+0xb200], R8 ;  /* 0x00b200080b007388 */ /* 0x0001e40000000400 */
[----:B------:R4:W-:Y:S01]  /*26ec0*/  STS.U16 [R11+0xb300], R9 ;  /* 0x00b300090b007388 */ /* 0x0009e20000000400 */
[----:B-1----:R-:W3:Y:S01]  /*26ed0*/  LDL.LU R6, [R1+0x418] ;  /* 0x0004180001067983 */ /* 0x002ee20000300800 */
[----:B--2---:R-:W2:Y:S03]  /*26ee0*/  LDL.LU R7, [R1+0x414] ;  /* 0x0004140001077983 */ /* 0x004ea60000300800 */
[----:B0-----:R-:W2:Y:S01]  /*26ef0*/  LDL.LU R8, [R1+0x410] ;  /* 0x0004100001087983 */ /* 0x001ea20000300800 */
[----:B----4-:R-:W4:Y:S03]  /*26f00*/  LDL.LU R9, [R1+0x37c] ;  /* 0x00037c0001097983 */ /* 0x010f260000300800 */
[----:B------:R0:W-:Y:S04]  /*26f10*/  STS.U16 [R11+0xd000], R0 ;  /* 0x00d000000b007388 */ /* 0x0001e80000000400 */
[----:B0-----:R-:W4:Y:S01]  /*26f20*/  LDL.LU R0, [R1+0x378] ;  /* 0x0003780001007983 */ /* 0x001f220000300800 */
        /* <DEDUP_REMOVED lines=15> */
[----:B------:R0:W-:Y:S04]  /*27020*/  STS.U16 [R11+0xd100], R13 ;  /* 0x00d1000d0b007388 */ /* 0x0001e80000000400 */
[----:B------:R-:W4:Y:S01]  /*27030*/  LDL.LU R25, [R1+0xf8] ;  /* 0x0000f80001197983 */ /* 0x000f220000300800 */
[----:B------:R1:W-:Y:S02]  /*27040*/  STS.U16 [R11+0xd200], R15 ;  /* 0x00d2000f0b007388 */ /* 0x0003e40000000400 */
[----:B------:R-:W4:Y:S02]  /*27050*/  LDL.LU R26, [R1+0xe0] ;  /* 0x0000e000011a7983 */ /* 0x000f240000300800 */
[----:B------:R1:W-:Y:S01]  /*27060*/  STS.U16 [R11+0xd300], R2 ;  /* 0x00d300020b007388 */ /* 0x0003e20000000400 */
[----:B------:R-:W4:Y:S01]  /*27070*/  LDL.LU R27, [R1+0xd8] ;  /* 0x0000d800011b7983 */ /* 0x000f220000300800 */
[----:B------:R-:W4:Y:S03]  /*27080*/  LDL.LU R29, [R1+0x7c] ;  /* 0x00007c00011d7983 */ /* 0x000f260000300800 */
[----:B0-----:R-:W4:Y:S01]  /*27090*/  LDL.LU R13, [R1+0x78] ;  /* 0x00007800010d7983 */ /* 0x001f220000300800 */
[----:B-1----:R-:W4:Y:S03]  /*270a0*/  LDL.LU R15, [R1+0x74] ;  /* 0x00007400010f7983 */ /* 0x002f260000300800 */
[----:B------:R-:W4:Y:S04]  /*270b0*/  LDL.LU R2, [R1+0x70] ;  /* 0x0000700001027983 */ /* 0x000f280000300800 */
[----:B---3--:R0:W-:Y:S04]  /*270c0*/  STS.U16 [R11+0xf000], R14 ;  /* 0x00f0000e0b007388 */ /* 0x0081e80000000400 */
[----:B------:R1:W-:Y:S01]  /*270d0*/  STS.U16 [R11+0xf100], R6 ;  /* 0x00f100060b007388 */ /* 0x0003e20000000400 */
[----:B--2---:R2:W-:Y:S03]  /*270e0*/  STS.U16 [R11+0xf200], R7 ;  /* 0x00f200070b007388 */ /* 0x0045e60000000400 */
[----:B0-----:R-:W3:Y:S04]  /*270f0*/  LDL.LU R14, [R1+0x4200] ;  /* 0x00420000010e7983 */ /* 0x001ee80000300800 */
[----:B------:R0:W-:Y:S01]  /*27100*/  STS.U16 [R11+0xf300], R8 ;  /* 0x00f300080b007388 */ /* 0x0001e20000000400 */
[----:B----4-:R4:W-:Y:S03]  /*27110*/  STS.U16 [R11+0x11000], R9 ;  /* 0x011000090b007388 */ /* 0x0109e60000000400 */
[----:B-1----:R-:W3:Y:S01]  /*27120*/  LDL.LU R6, [R1+0x41fc] ;  /* 0x0041fc0001067983 */ /* 0x002ee20000300800 */
[----:B--2---:R-:W2:Y:S02]  /*27130*/  LDL.LU R7, [R1+0x41f8] ;  /* 0x0041f80001077983 */ /* 0x004ea40000300800 */
[----:B0-----:R-:W2:Y:S01]  /*27140*/  LDL.LU R8, [R1+0x41f4] ;  /* 0x0041f40001087983 */ /* 0x001ea20000300800 */
[----:B----4-:R-:W4:Y:S04]  /*27150*/  LDL.LU R9, [R1+0x41f0] ;  /* 0x0041f00001097983 */ /* 0x010f280000300800 */
[----:B------:R0:W-:Y:S01]  /*27160*/  STS.U16 [R11+0x11100], R0 ;  /* 0x011100000b007388 */ /* 0x0001e20000000400 */
[----:B------:R-:W-:Y:S02]  /*27170*/  STS.U16 [R11+0x11200], R10 ;  /* 0x0112000a0b007388 */ /* 0x000fe40000000400 */
[----:B------:R-:W-:Y:S02]  /*27180*/  STS.U16 [R11+0x11300], R12 ;  /* 0x0113000c0b007388 */ /* 0x000fe40000000400 */
[----:B------:R-:W-:Y:S01]  /*27190*/  STS.U16 [R11+0x13000], R16 ;  /* 0x013000100b007388 */ /* 0x000fe20000000400 */
[----:B------:R1:W-:Y:S01]  /*271a0*/  STS.U16 [R11+0x13100], R3 ;  /* 0x013100030b007388 */ /* 0x0003e20000000400 */
[----:B------:R1:W-:Y:S02]  /*271b0*/  STS.U16 [R11+0x13200], R4 ;  /* 0x013200040b007388 */ /* 0x0003e40000000400 */
[----:B------:R1:W-:Y:S01]  /*271c0*/  STS.U16 [R11+0x13300], R5 ;  /* 0x013300050b007388 */ /* 0x0003e20000000400 */
[----:B0-----:R-:W2:Y:S04]  /*271d0*/  LDL.LU R0, [R1+0x41ec] ;  /* 0x0041ec0001007983 */ /* 0x001ea80000300800 */
[----:B-1----:R-:W2:Y:S01]  /*271e0*/  LDL.LU R3, [R1+0x1c] ;  /* 0x00001c0001037983 */ /* 0x002ea20000300800 */
[----:B------:R-:W3:Y:S02]  /*271f0*/  LDL.LU R4, [R1+0x18] ;  /* 0x0000180001047983 */ /* 0x000ee40000300800 */
[----:B------:R-:W4:Y:S02]  /*27200*/  LDL.LU R5, [R1+0x14] ;  /* 0x0000140001057983 */ /* 0x000f240000300800 */
[----:B------:R0:W-:Y:S01]  /*27210*/  STS.U16 [R11+0x15000], R17 ;  /* 0x015000110b007388 */ /* 0x0001e20000000400 */
[----:B------:R-:W-:Y:S01]  /*27220*/  STS.U16 [R11+0x15100], R18 ;  /* 0x015100120b007388 */ /* 0x000fe20000000400 */
[----:B------:R1:W-:Y:S02]  /*27230*/  STS.U16 [R11+0x15200], R19 ;  /* 0x015200130b007388 */ /* 0x0003e40000000400 */
[----:B------:R1:W-:Y:S01]  /*27240*/  STS.U16 [R11+0x15300], R20 ;  /* 0x015300140b007388 */ /* 0x0003e20000000400 */
[----:B------:R-:W4:Y:S01]  /*27250*/  LDL.LU R12, [R1+0xb48] ;  /* 0x000b4800010c7983 */ /* 0x000f220000300800 */
[----:B------:R-:W-:Y:S02]  /*27260*/  STS.U16 [R11+0x17000], R21 ;  /* 0x017000150b007388 */ /* 0x000fe40000000400 */
[----:B------:R-:W4:Y:S02]  /*27270*/  LDL.LU R16, [R1+0xb44] ;  /* 0x000b440001107983 */ /* 0x000f240000300800 */
[----:B------:R-:W-:Y:S01]  /*27280*/  STS.U16 [R11+0x17100], R22 ;  /* 0x017100160b007388 */ /* 0x000fe20000000400 */
[----:B------:R-:W-:Y:S04]  /*27290*/  STS.U16 [R11+0x17200], R23 ;  /* 0x017200170b007388 */ /* 0x000fe80000000400 */
[----:B0-----:R-:W4:Y:S01]  /*272a0*/  LDL.LU R17, [R1+0xb40] ;  /* 0x000b400001117983 */ /* 0x001f220000300800 */
[----:B-1----:R-:W4:Y:S02]  /*272b0*/  LDL.LU R19, [R1+0xb3c] ;  /* 0x000b3c0001137983 */ /* 0x002f240000300800 */
[----:B------:R0:W-:Y:S02]  /*272c0*/  STS.U16 [R11+0x17300], R24 ;  /* 0x017300180b007388 */ /* 0x0001e40000000400 */
[----:B------:R1:W-:Y:S01]  /*272d0*/  STS.U16 [R11+0x19000], R28 ;  /* 0x0190001c0b007388 */ /* 0x0003e20000000400 */
[----:B------:R-:W4:Y:S04]  /*272e0*/  LDL.LU R20, [R1+0xac8] ;  /* 0x000ac80001147983 */ /* 0x000f280000300800 */
[----:B------:R1:W-:Y:S01]  /*272f0*/  STS.U16 [R11+0x19100], R25 ;  /* 0x019100190b007388 */ /* 0x0003e20000000400 */
[----:B------:R1:W-:Y:S02]  /*27300*/  STS.U16 [R11+0x19200], R26 ;  /* 0x0192001a0b007388 */ /* 0x0003e40000000400 */
[----:B------:R1:W-:Y:S02]  /*27310*/  STS.U16 [R11+0x19300], R27 ;  /* 0x0193001b0b007388 */ /* 0x0003e40000000400 */
[----:B------:R1:W-:Y:S01]  /*27320*/  STS.U16 [R11+0x1b000], R29 ;  /* 0x01b0001d0b007388 */ /* 0x0003e20000000400 */
[----:B0-----:R-:W4:Y:S01]  /*27330*/  LDL.LU R24, [R1+0xac4] ;  /* 0x000ac40001187983 */ /* 0x001f220000300800 */
[----:B-1----:R-:W4:Y:S02]  /*27340*/  LDL.LU R28, [R1+0xac0] ;  /* 0x000ac000011c7983 */ /* 0x002f240000300800 */
[----:B------:R-:W4:Y:S01]  /*27350*/  LDL.LU R25, [R1+0xabc] ;  /* 0x000abc0001197983 */ /* 0x000f220000300800 */
[----:B------:R-:W4:Y:S01]  /*27360*/  LDL.LU R26, [R1+0xa3c] ;  /* 0x000a3c00011a7983 */ /* 0x000f220000300800 */
[----:B------:R-:W4:Y:S03]  /*27370*/  LDL.LU R27, [R1+0xa38] ;  /* 0x000a3800011b7983 */ /* 0x000f260000300800 */
[----:B------:R0:W-:Y:S01]  /*27380*/  STS.U16 [R11+0x1b100], R13 ;  /* 0x01b1000d0b007388 */ /* 0x0001e20000000400 */
[----:B------:R-:W4:Y:S02]  /*27390*/  LDL.LU R29, [R1+0xa34] ;  /* 0x000a3400011d7983 */ /* 0x000f240000300800 */
[----:B------:R1:W-:Y:S02]  /*273a0*/  STS.U16 [R11+0x1b200], R15 ;  /* 0x01b2000f0b007388 */ /* 0x0003e40000000400 */
[----:B------:R1:W-:Y:S01]  /*273b0*/  STS.U16 [R11+0x1b300], R2 ;  /* 0x01b300020b007388 */ /* 0x0003e20000000400 */
[----:B0-----:R-:W4:Y:S01]  /*273c0*/  LDL.LU R13, [R1+0xa30] ;  /* 0x000a3000010d7983 */ /* 0x001f220000300800 */
[----:B------:R-:W4:Y:S02]  /*273d0*/  LDL.LU R21, [R1+0x9ac] ;  /* 0x0009ac0001157983 */ /* 0x000f240000300800 */
[----:B------:R-:W4:Y:S02]  /*273e0*/  LDL.LU R22, [R1+0x9a8] ;  /* 0x0009a80001167983 */ /* 0x000f240000300800 */
[----:B------:R-:W4:Y:S01]  /*273f0*/  LDL.LU R23, [R1+0x9a4] ;  /* 0x0009a40001177983 */ /* 0x000f220000300800 */
[----:B-1----:R-:W4:Y:S01]  /*27400*/  LDL.LU R15, [R1+0x9a0] ;  /* 0x0009a000010f7983 */ /* 0x002f220000300800 */
[----:B------:R-:W4:Y:S03]  /*27410*/  LDL.LU R2, [R1+0x91c] ;  /* 0x00091c0001027983 */ /* 0x000f260000300800 */
[----:B--2---:R0:W-:Y:S01]  /*27420*/  STS.U16 [R11+0x1d000], R3 ;  /* 0x01d000030b007388 */ /* 0x0041e20000000400 */
[----:B---3--:R1:W-:Y:S02]  /*27430*/  STS.U16 [R11+0x1d100], R4 ;  /* 0x01d100040b007388 */ /* 0x0083e40000000400 */
[----:B----4-:R2:W-:Y:S01]  /*27440*/  STS.U16 [R11+0x1d200], R5 ;  /* 0x01d200050b007388 */ /* 0x0105e20000000400 */
[----:B------:R3:W-:Y:S04]  /*27450*/  STS.U16 [R11+0x1d300], R0 ;  /* 0x01d300000b007388 */ /* 0x0007e80000000400 */
[----:B0-----:R-:W4:Y:S01]  /*27460*/  LDL.LU R3, [R1+0x918] ;  /* 0x0009180001037983 */ /* 0x001f220000300800 */
[----:B-1----:R-:W4:Y:S03]  /*27470*/  LDL.LU R4, [R1+0x914] ;  /* 0x0009140001047983 */ /* 0x002f260000300800 */
[----:B--2---:R-:W2:Y:S01]  /*27480*/  LDL.LU R5, [R1+0x910] ;  /* 0x0009100001057983 */ /* 0x004ea20000300800 */
[----:B---3--:R-:W3:Y:S02]  /*27490*/  LDL.LU R0, [R1+0x898] ;  /* 0x0008980001007983 */ /* 0x008ee40000300800 */
[----:B------:R-:W-:Y:S01]  /*274a0*/  IMAD.SHL.U32 R18, R14, 0x2, RZ ;  /* 0x000000020e127824 */ /* 0x000fe200078e00ff */
[----:B------:R-:W-:Y:S01]  /*274b0*/  STS.U16 [R11+0x1f000], R9 ;  /* 0x01f000090b007388 */ /* 0x000fe20000000400 */
[----:B------:R-:W-:Y:S03]  /*274c0*/  STS.U16 [R11+0x1f100], R8 ;  /* 0x01f100080b007388 */ /* 0x000fe60000000400 */
[----:B------:R-:W-:Y:S01]  /*274d0*/  LOP3.LUT R18, R18, 0x50, RZ, 0x3c, !PT ;  /* 0x0000005012127812 */ /* 0x000fe200078e3cff */
[----:B------:R-:W-:Y:S01]  /*274e0*/  STS.U16 [R11+0x1f200], R7 ;  /* 0x01f200070b007388 */ /* 0x000fe20000000400 */
[----:B------:R-:W-:Y:S03]  /*274f0*/  STS.U16 [R11+0x1f300], R6 ;  /* 0x01f300060b007388 */ /* 0x000fe60000000400 */
[----:B------:R-:W-:Y:S01]  /*27500*/  STS.U16 [R18+0x1400], R12 ;  /* 0x0014000c12007388 */ /* 0x000fe20000000400 */
[----:B------:R-:W-:Y:S02]  /*27510*/  STS.U16 [R18+0x1500], R16 ;  /* 0x0015001012007388 */ /* 0x000fe40000000400 */
[----:B------:R-:W-:Y:S02]  /*27520*/  STS.U16 [R18+0x1600], R17 ;  /* 0x0016001112007388 */ /* 0x000fe40000000400 */
[----:B------:R-:W-:Y:S01]  /*27530*/  STS.U16 [R18+0x1700], R19 ;  /* 0x0017001312007388 */ /* 0x000fe20000000400 */
[----:B------:R-:W-:Y:S01]  /*27540*/  STS.U16 [R18+0x3400], R20 ;  /* 0x0034001412007388 */ /* 0x000fe20000000400 */
[----:B------:R0:W-:Y:S02]  /*27550*/  STS.U16 [R18+0x3500], R24 ;  /* 0x0035001812007388 */ /* 0x0001e40000000400 */
[----:B------:R1:W-:Y:S02]  /*27560*/  STS.U16 [R18+0x3600], R28 ;  /* 0x0036001c12007388 */ /* 0x0003e40000000400 */
[----:B------:R1:W-:Y:S01]  /*27570*/  STS.U16 [R18+0x3700], R25 ;  /* 0x0037001912007388 */ /* 0x0003e20000000400 */
[----:B------:R1:W-:Y:S01]  /*27580*/  STS.U16 [R18+0x5400], R26 ;  /* 0x0054001a12007388 */ /* 0x0003e20000000400 */
[----:B------:R1:W-:Y:S02]  /*27590*/  STS.U16 [R18+0x5500], R27 ;  /* 0x0055001b12007388 */ /* 0x0003e40000000400 */
[----:B------:R1:W-:Y:S01]  /*275a0*/  STS.U16 [R18+0x5600], R29 ;  /* 0x0056001d12007388 */ /* 0x0003e20000000400 */
[----:B0-----:R-:W3:Y:S04]  /*275b0*/  LDL.LU R24, [R1+0x894] ;  /* 0x0008940001187983 */ /* 0x001ee80000300800 */
[----:B------:R0:W-:Y:S01]  /*275c0*/  STS.U16 [R18+0x5700], R13 ;  /* 0x0057000d12007388 */ /* 0x0001e20000000400 */
[----:B-1----:R-:W3:Y:S02]  /*275d0*/  LDL.LU R28, [R1+0x890] ;  /* 0x00089000011c7983 */ /* 0x002ee40000300800 */
[----:B------:R-:W-:Y:S01]  /*275e0*/  STS.U16 [R18+0x7400], R21 ;  /* 0x0074001512007388 */ /* 0x000fe20000000400 */
[----:B------:R-:W3:Y:S04]  /*275f0*/  LDL.LU R25, [R1+0x88c] ;  /* 0x00088c0001197983 */ /* 0x000ee80000300800 */
[----:B------:R-:W-:Y:S04]  /*27600*/  STS.U16 [R18+0x7500], R22 ;  /* 0x0075001612007388 */ /* 0x000fe80000000400 */
[----:B------:R-:W3:Y:S01]  /*27610*/  LDL.LU R26, [R1+0x818] ;  /* 0x00081800011a7983 */ /* 0x000ee20000300800 */
[----:B------:R-:W-:Y:S02]  /*27620*/  STS.U16 [R18+0x7600], R23 ;  /* 0x0076001712007388 */ /* 0x000fe40000000400 */
[----:B------:R-:W3:Y:S02]  /*27630*/  LDL.LU R27, [R1+0x814] ;  /* 0x00081400011b7983 */ /* 0x000ee40000300800 */
[----:B------:R1:W-:Y:S01]  /*27640*/  STS.U16 [R18+0x7700], R15 ;  /* 0x0077000f12007388 */ /* 0x0003e20000000400 */
[----:B------:R-:W3:Y:S04]  /*27650*/  LDL.LU R29, [R1+0x810] ;  /* 0x00081000011d7983 */ /* 0x000ee80000300800 */
[----:B------:R-:W-:Y:S01]  /*27660*/  STS.U16 [R18+0x9400], R2 ;  /* 0x0094000212007388 */ /* 0x000fe20000000400 */
[----:B0-----:R-:W3:Y:S02]  /*27670*/  LDL.LU R13, [R1+0x80c] ;  /* 0x00080c00010d7983 */ /* 0x001ee40000300800 */
[----:B------:R-:W3:Y:S01]  /*27680*/  LDL.LU R10, [R1+0x3ec] ;  /* 0x0003ec00010a7983 */ /* 0x000ee20000300800 */
[----:B-1----:R-:W3:Y:S01]  /*27690*/  LDL.LU R15, [R1+0x3e8] ;  /* 0x0003e800010f7983 */ /* 0x002ee20000300800 */
[----:B------:R-:W3:Y:S03]  /*276a0*/  LDL.LU R11, [R1+0x3e4] ;  /* 0x0003e400010b7983 */ /* 0x000ee60000300800 */
[----:B----4-:R-:W-:Y:S01]  /*276b0*/  STS.U16 [R18+0x9500], R3 ;  /* 0x0095000312007388 */ /* 0x010fe20000000400 */
[----:B------:R-:W-:Y:S03]  /*276c0*/  STS.U16 [R18+0x9600], R4 ;  /* 0x0096000412007388 */ /* 0x000fe60000000400 */
[----:B--2---:R-:W-:Y:S01]  /*276d0*/  STS.U16 [R18+0x9700], R5 ;  /* 0x0097000512007388 */ /* 0x004fe20000000400 */
[----:B---3--:R0:W-:Y:S03]  /*276e0*/  STS.U16 [R18+0xb400], R0 ;  /* 0x00b4000012007388 */ /* 0x0081e60000000400 */
[----:B0-----:R-:W2:Y:S01]  /*276f0*/  LDL.LU R0, [R1+0x3e0] ;  /* 0x0003e00001007983 */ /* 0x001ea20000300800 */
[----:B------:R-:W3:Y:S02]  /*27700*/  LDL.LU R12, [R1+0x32c] ;  /* 0x00032c00010c7983 */ /* 0x000ee40000300800 */
        /* <DEDUP_REMOVED lines=10> */
[----:B------:R-:W4:Y:S04]  /*277b0*/  LDL.LU R23, [R1+0x1e0] ;  /* 0x0001e00001177983 */ /* 0x000f280000300800 */
[----:B------:R0:W-:Y:S01]  /*277c0*/  STS.U16 [R18+0xb500], R24 ;  /* 0x00b5001812007388 */ /* 0x0001e20000000400 */
[----:B------:R1:W-:Y:S03]  /*277d0*/  STS.U16 [R18+0xb600], R28 ;  /* 0x00b6001c12007388 */ /* 0x0003e60000000400 */
[----:B------:R1:W-:Y:S01]  /*277e0*/  STS.U16 [R18+0xb700], R25 ;  /* 0x00b7001912007388 */ /* 0x0003e20000000400 */
[----:B------:R1:W-:Y:S03]  /*277f0*/  STS.U16 [R18+0xd400], R26 ;  /* 0x00d4001a12007388 */ /* 0x0003e60000000400 */
[----:B------:R1:W-:Y:S01]  /*27800*/  STS.U16 [R18+0xd500], R27 ;  /* 0x00d5001b12007388 */ /* 0x0003e20000000400 */
[----:B------:R1:W-:Y:S03]  /*27810*/  STS.U16 [R18+0xd600], R29 ;  /* 0x00d6001d12007388 */ /* 0x0003e60000000400 */
[----:B0-----:R-:W4:Y:S04]  /*27820*/  LDL.LU R24, [R1+0x16c] ;  /* 0x00016c0001187983 */ /* 0x001f280000300800 */
[----:B------:R0:W-:Y:S01]  /*27830*/  STS.U16 [R18+0xd700], R13 ;  /* 0x00d7000d12007388 */ /* 0x0001e20000000400 */
[----:B-1----:R-:W4:Y:S02]  /*27840*/  LDL.LU R28, [R1+0x168] ;  /* 0x00016800011c7983 */ /* 0x002f240000300800 */
[----:B------:R-:W4:Y:S02]  /*27850*/  LDL.LU R25, [R1+0x158] ;  /* 0x0001580001197983 */ /* 0x000f240000300800 */
[----:B------:R1:W-:Y:S01]  /*27860*/  STS.U16 [R18+0xf400], R10 ;  /* 0x00f4000a12007388 */ /* 0x0003e20000000400 */
[----:B------:R-:W4:Y:S01]  /*27870*/  LDL.LU R26, [R1+0x150] ;  /* 0x00015000011a7983 */ /* 0x000f220000300800 */
[----:B------:R-:W4:Y:S03]  /*27880*/  LDL.LU R27, [R1+0xd4] ;  /* 0x0000d400011b7983 */ /* 0x000f260000300800 */
[----:B------:R1:W-:Y:S01]  /*27890*/  STS.U16 [R18+0xf500], R15 ;  /* 0x00f5000f12007388 */ /* 0x0003e20000000400 */
[----:B------:R1:W-:Y:S03]  /*278a0*/  STS.U16 [R18+0xf600], R11 ;  /* 0x00f6000b12007388 */ /* 0x0003e60000000400 */
[----:B------:R-:W4:Y:S01]  /*278b0*/  LDL.LU R29, [R1+0xcc] ;  /* 0x0000cc00011d7983 */ /* 0x000f220000300800 */
[----:B0-----:R-:W4:Y:S03]  /*278c0*/  LDL.LU R13, [R1+0xc8] ;  /* 0x0000c800010d7983 */ /* 0x001f260000300800 */
[----:B-1----:R-:W4:Y:S04]  /*278d0*/  LDL.LU R10, [R1+0x41e8] ;  /* 0x0041e800010a7983 */ /* 0x002f280000300800 */
[----:B------:R-:W4:Y:S01]  /*278e0*/  LDL.LU R15, [R1+0xc0] ;  /* 0x0000c000010f7983 */ /* 0x000f220000300800 */
[----:B------:R-:W4:Y:S03]  /*278f0*/  LDL.LU R11, [R1+0x41e4] ;  /* 0x0041e400010b7983 */ /* 0x000f260000300800 */
[----:B--2---:R0:W-:Y:S01]  /*27900*/  STS.U16 [R18+0xf700], R0 ;  /* 0x00f7000012007388 */ /* 0x0041e20000000400 */
[----:B---3--:R1:W-:Y:S02]  /*27910*/  STS.U16 [R18+0x11400], R12 ;  /* 0x0114000c12007388 */ /* 0x0083e40000000400 */
[----:B----4-:R2:W-:Y:S01]  /*27920*/  STS.U16 [R18+0x11500], R16 ;  /* 0x0115001012007388 */ /* 0x0105e20000000400 */
[----:B------:R3:W-:Y:S04]  /*27930*/  STS.U16 [R18+0x11600], R17 ;  /* 0x0116001112007388 */ /* 0x0007e80000000400 */
[----:B------:R-:W-:Y:S01]  /*27940*/  STS.U16 [R18+0x11700], R19 ;  /* 0x0117001312007388 */ /* 0x000fe20000000400 */
[----:B------:R-:W-:Y:S02]  /*27950*/  STS.U16 [R18+0x13400], R20 ;  /* 0x0134001412007388 */ /* 0x000fe40000000400 */
[----:B------:R-:W-:Y:S02]  /*27960*/  STS.U16 [R18+0x13500], R21 ;  /* 0x0135001512007388 */ /* 0x000fe40000000400 */
[----:B------:R-:W-:Y:S01]  /*27970*/  STS.U16 [R18+0x13600], R22 ;  /* 0x0136001612007388 */ /* 0x000fe20000000400 */
[----:B0-----:R-:W4:Y:S01]  /*27980*/  LDL.LU R0, [R1+0x41e0] ;  /* 0x0041e00001007983 */ /* 0x001f220000300800 */
[----:B-1----:R-:W4:Y:S03]  /*27990*/  LDL.LU R12, [R1+0x68] ;  /* 0x00006800010c7983 */ /* 0x002f260000300800 */
[----:B--2---:R-:W2:Y:S04]  /*279a0*/  LDL.LU R16, [R1+0x64] ;  /* 0x0000640001107983 */ /* 0x004ea80000300800 */
[----:B------:R0:W-:Y:S01]  /*279b0*/  STS.U16 [R18+0x13700], R2 ;  /* 0x0137000212007388 */ /* 0x0001e20000000400 */
[----:B---3--:R-:W3:Y:S02]  /*279c0*/  LDL.LU R17, [R1+0x60] ;  /* 0x0000600001117983 */ /* 0x008ee40000300800 */
[----:B------:R1:W-:Y:S02]  /*279d0*/  STS.U16 [R18+0x15400], R3 ;  /* 0x0154000312007388 */ /* 0x0003e40000000400 */
[----:B------:R1:W-:Y:S01]  /*279e0*/  STS.U16 [R18+0x15500], R4 ;  /* 0x0155000412007388 */ /* 0x0003e20000000400 */
[----:B------:R1:W-:Y:S04]  /*279f0*/  STS.U16 [R18+0x15600], R5 ;  /* 0x0156000512007388 */ /* 0x0003e80000000400 */
[----:B0-----:R-:W3:Y:S01]  /*27a00*/  LDL.LU R2, [R1+0xc] ;  /* 0x00000c0001027983 */ /* 0x001ee20000300800 */
[----:B-1----:R-:W3:Y:S03]  /*27a10*/  LDL.LU R3, [R1+0x8] ;  /* 0x0000080001037983 */ /* 0x002ee60000300800 */
[----:B------:R-:W3:Y:S04]  /*27a20*/  LDL.LU R4, [R1+0x4] ;  /* 0x0000040001047983 */ /* 0x000ee80000300800 */
[----:B------:R-:W3:Y:S01]  /*27a30*/  LDL.LU R5, [R1] ;  /* 0x0000000001057983 */ /* 0x000ee20000300800 */
[----:B------:R-:W3:Y:S02]  /*27a40*/  LDL.LU R19, [R1+0xb38] ;  /* 0x000b380001137983 */ /* 0x000ee40000300800 */
[----:B------:R-:W3:Y:S02]  /*27a50*/  LDL.LU R20, [R1+0xb34] ;  /* 0x000b340001147983 */ /* 0x000ee40000300800 */
[----:B------:R0:W-:Y:S01]  /*27a60*/  STS.U16 [R18+0x15700], R23 ;  /* 0x0157001712007388 */ /* 0x0001e20000000400 */
[----:B------:R-:W3:Y:S04]  /*27a70*/  LDL.LU R21, [R1+0xab8] ;  /* 0x000ab80001157983 */ /* 0x000ee80000300800 */
[----:B------:R1:W-:Y:S01]  /*27a80*/  STS.U16 [R18+0x17400], R24 ;  /* 0x0174001812007388 */ /* 0x0003e20000000400 */
[----:B------:R-:W3:Y:S02]  /*27a90*/  LDL.LU R22, [R1+0xab4] ;  /* 0x000ab40001167983 */ /* 0x000ee40000300800 */
[----:B------:R-:W-:Y:S02]  /*27aa0*/  STS.U16 [R18+0x17500], R28 ;  /* 0x0175001c12007388 */ /* 0x000fe40000000400 */
[----:B------:R1:W-:Y:S01]  /*27ab0*/  STS.U16 [R18+0x17600], R25 ;  /* 0x0176001912007388 */ /* 0x0003e20000000400 */
[----:B------:R1:W-:Y:S04]  /*27ac0*/  STS.U16 [R18+0x17700], R26 ;  /* 0x0177001a12007388 */ /* 0x0003e80000000400 */
[----:B0-----:R-:W3:Y:S01]  /*27ad0*/  LDL.LU R23, [R1+0xaac] ;  /* 0x000aac0001177983 */ /* 0x001ee20000300800 */
[----:B-1----:R-:W3:Y:S03]  /*27ae0*/  LDL.LU R24, [R1+0xaa4] ;  /* 0x000aa40001187983 */ /* 0x002ee60000300800 */
[----:B------:R0:W-:Y:S04]  /*27af0*/  STS.U16 [R18+0x19400], R27 ;  /* 0x0194001b12007388 */ /* 0x0001e80000000400 */
[----:B------:R-:W3:Y:S01]  /*27b00*/  LDL.LU R25, [R1+0xa2c] ;  /* 0x000a2c0001197983 */ /* 0x000ee20000300800 */
[----:B------:R-:W3:Y:S02]  /*27b10*/  LDL.LU R28, [R1+0xa24] ;  /* 0x000a2400011c7983 */ /* 0x000ee40000300800 */
[----:B------:R-:W3:Y:S02]  /*27b20*/  LDL.LU R26, [R1+0xa1c] ;  /* 0x000a1c00011a7983 */ /* 0x000ee40000300800 */
[----:B------:R1:W-:Y:S01]  /*27b30*/  STS.U16 [R18+0x19500], R29 ;  /* 0x0195001d12007388 */ /* 0x0003e20000000400 */
[----:B------:R1:W-:Y:S04]  /*27b40*/  STS.U16 [R18+0x19600], R13 ;  /* 0x0196000d12007388 */ /* 0x0003e80000000400 */
[----:B0-----:R-:W3:Y:S01]  /*27b50*/  LDL.LU R27, [R1+0xa14] ;  /* 0x000a1400011b7983 */ /* 0x001ee20000300800 */
[----:B------:R0:W-:Y:S03]  /*27b60*/  STS.U16 [R18+0x19700], R15 ;  /* 0x0197000f12007388 */ /* 0x0001e60000000400 */
[----:B-1----:R-:W3:Y:S01]  /*27b70*/  LDL.LU R29, [R1+0x99c] ;  /* 0x00099c00011d7983 */ /* 0x002ee20000300800 */
[----:B------:R-:W3:Y:S03]  /*27b80*/  LDL.LU R13, [R1+0x994] ;  /* 0x00099400010d7983 */ /* 0x000ee60000300800 */
[----:B0-----:R-:W3:Y:S04]  /*27b90*/  LDL.LU R15, [R1+0x98c] ;  /* 0x00098c00010f7983 */ /* 0x001ee80000300800 */
[----:B----4-:R0:W-:Y:S01]  /*27ba0*/  STS.U16 [R18+0x1b400], R0 ;  /* 0x01b4000012007388 */ /* 0x0101e20000000400 */
[----:B------:R1:W-:Y:S03]  /*27bb0*/  STS.U16 [R18+0x1b500], R12 ;  /* 0x01b5000c12007388 */ /* 0x0003e60000000400 */
[----:B--2---:R2:W-:Y:S04]  /*27bc0*/  STS.U16 [R18+0x1b600], R16 ;  /* 0x01b6001012007388 */ /* 0x0045e80000000400 */
[----:B---3--:R3:W-:Y:S04]  /*27bd0*/  STS.U16 [R18+0x1b700], R17 ;  /* 0x01b7001112007388 */ /* 0x0087e80000000400 */
[----:B0-----:R-:W4:Y:S01]  /*27be0*/  LDL.LU R0, [R1+0x984] ;  /* 0x0009840001007983 */ /* 0x001f220000300800 */
[----:B-1----:R-:W4:Y:S02]  /*27bf0*/  LDL.LU R12, [R1+0x41dc] ;  /* 0x0041dc00010c7983 */ /* 0x002f240000300800 */
[----:B--2---:R-:W2:Y:S01]  /*27c00*/  LDL.LU R16, [R1+0x41d8] ;  /* 0x0041d80001107983 */ /* 0x004ea20000300800 */
[----:B------:R0:W-:Y:S04]  /*27c10*/  STS.U16 [R18+0x1d400], R2 ;  /* 0x01d4000212007388 */ /* 0x0001e80000000400 */
[----:B---3--:R-:W3:Y:S01]  /*27c20*/  LDL.LU R17, [R1+0x41d4] ;  /* 0x0041d40001117983 */ /* 0x008ee20000300800 */
[----:B------:R1:W-:Y:S02]  /*27c30*/  STS.U16 [R18+0x1d500], R3 ;  /* 0x01d5000312007388 */ /* 0x0003e40000000400 */
[----:B------:R1:W-:Y:S02]  /*27c40*/  STS.U16 [R18+0x1d600], R4 ;  /* 0x01d6000412007388 */ /* 0x0003e40000000400 */
[----:B------:R1:W-:Y:S01]  /*27c50*/  STS.U16 [R18+0x1d700], R5 ;  /* 0x01d7000512007388 */ /* 0x0003e20000000400 */
[----:B0-----:R-:W2:Y:S04]  /*27c60*/  LDL.LU R2, [R1+0x41d0] ;  /* 0x0041d00001027983 */ /* 0x001ea80000300800 */
[----:B-1----:R-:W2:Y:S01]  /*27c70*/  LDL.LU R3, [R1+0x41cc] ;  /* 0x0041cc0001037983 */ /* 0x002ea20000300800 */
[----:B------:R-:W2:Y:S03]  /*27c80*/  LDL.LU R4, [R1+0x41c8] ;  /* 0x0041c80001047983 */ /* 0x000ea60000300800 */
[----:B------:R-:W2:Y:S01]  /*27c90*/  LDL.LU R5, [R1+0x41c4] ;  /* 0x0041c40001057983 */ /* 0x000ea20000300800 */
[----:B------:R-:W-:-:S03]  /*27ca0*/  IMAD.SHL.U32 R14, R14, 0x2, RZ ;  /* 0x000000020e0e7824 */ /* 0x000fc600078e00ff */
[----:B--2---:R0:W-:Y:S01]  /*27cb0*/  STS.U16 [R18+0x1f400], R5 ;  /* 0x01f4000512007388 */ /* 0x0041e20000000400 */
[----:B------:R1:W-:Y:S03]  /*27cc0*/  STS.U16 [R18+0x1f500], R4 ;  /* 0x01f5000412007388 */ /* 0x0003e60000000400 */
[----:B0-----:R-:W2:Y:S01]  /*27cd0*/  LDL.LU R5, [R1+0xb2c] ;  /* 0x000b2c0001057983 */ /* 0x001ea20000300800 */
[----:B-1----:R-:W2:Y:S01]  /*27ce0*/  LDL.LU R4, [R1+0xb30] ;  /* 0x000b300001047983 */ /* 0x002ea20000300800 */
[----:B------:R-:W-:Y:S01]  /*27cf0*/  LOP3.LUT R14, R14, 0x60, RZ, 0x3c, !PT ;  /* 0x000000600e0e7812 */ /* 0x000fe200078e3cff */
[----:B------:R-:W-:Y:S01]  /*27d00*/  STS.U16 [R18+0x1f600], R3 ;  /* 0x01f6000312007388 */ /* 0x000fe20000000400 */
[----:B------:R0:W-:Y:S03]  /*27d10*/  STS.U16 [R18+0x1f700], R2 ;  /* 0x01f7000212007388 */ /* 0x0001e60000000400 */
[----:B------:R1:W-:Y:S02]  /*27d20*/  STS.U16 [R14+0x1800], R19 ;  /* 0x001800130e007388 */ /* 0x0003e40000000400 */
[----:B------:R3:W-:Y:S01]  /*27d30*/  STS.U16 [R14+0x1900], R20 ;  /* 0x001900140e007388 */ /* 0x0007e20000000400 */
[----:B0-----:R-:W4:Y:S01]  /*27d40*/  LDL.LU R18, [R1+0x41c0] ;  /* 0x0041c00001127983 */ /* 0x001f220000300800 */
[----:B-1----:R-:W4:Y:S02]  /*27d50*/  LDL.LU R19, [R1+0x41bc] ;  /* 0x0041bc0001137983 */ /* 0x002f240000300800 */
[----:B---3--:R-:W4:Y:S01]  /*27d60*/  LDL.LU R20, [R1+0x41b8] ;  /* 0x0041b80001147983 */ /* 0x008f220000300800 */
[----:B--2---:R0:W-:Y:S01]  /*27d70*/  STS.U16 [R14+0x1a00], R4 ;  /* 0x001a00040e007388 */ /* 0x0041e20000000400 */
[----:B------:R1:W-:Y:S02]  /*27d80*/  STS.U16 [R14+0x1b00], R5 ;  /* 0x001b00050e007388 */ /* 0x0003e40000000400 */
[----:B------:R2:W-:Y:S02]  /*27d90*/  STS.U16 [R14+0x3800], R21 ;  /* 0x003800150e007388 */ /* 0x0005e40000000400 */
[----:B------:R2:W-:Y:S01]  /*27da0*/  STS.U16 [R14+0x3900], R22 ;  /* 0x003900160e007388 */ /* 0x0005e20000000400 */
[----:B------:R4:W-:Y:S01]  /*27db0*/  STS.U16 [R14+0x3a00], R23 ;  /* 0x003a00170e007388 */ /* 0x0009e20000000400 */
[----:B------:R4:W-:Y:S02]  /*27dc0*/  STS.U16 [R14+0x3b00], R24 ;  /* 0x003b00180e007388 */ /* 0x0009e40000000400 */
[----:B------:R4:W-:Y:S01]  /*27dd0*/  STS.U16 [R14+0x5800], R25 ;  /* 0x005800190e007388 */ /* 0x0009e20000000400 */
[----:B0-----:R-:W3:Y:S04]  /*27de0*/  LDL R4, [R1+0x1da8] ;  /* 0x001da80001047983 */ /* 0x001ee80000100800 */
[----:B-1----:R-:W3:Y:S01]  /*27df0*/  LDL R5, [R1+0x1da0] ;  /* 0x001da00001057983 */ /* 0x002ee20000100800 */
[----:B--2---:R-:W2:Y:S02]  /*27e00*/  LDL.LU R21, [R1+0x41b4] ;  /* 0x0041b40001157983 */ /* 0x004ea40000300800 */
[----:B------:R-:W2:Y:S02]  /*27e10*/  LDL.LU R22, [R1+0x41b0] ;  /* 0x0041b00001167983 */ /* 0x000ea40000300800 */
[----:B----4-:R-:W4:Y:S01]  /*27e20*/  LDL.LU R23, [R1+0x41ac] ;  /* 0x0041ac0001177983 */ /* 0x010f220000300800 */
[----:B------:R-:W2:Y:S01]  /*27e30*/  LDL.LU R24, [R1+0x41a8] ;  /* 0x0041a80001187983 */ /* 0x000ea20000300800 */
[----:B------:R-:W2:Y:S03]  /*27e40*/  LDL.LU R25, [R1+0x41a4] ;  /* 0x0041a40001197983 */ /* 0x000ea60000300800 */
[----:B------:R0:W-:Y:S01]  /*27e50*/  STS.U16 [R14+0x5900], R28 ;  /* 0x0059001c0e007388 */ /* 0x0001e20000000400 */
[----:B------:R1:W-:Y:S02]  /*27e60*/  STS.U16 [R14+0x5a00], R26 ;  /* 0x005a001a0e007388 */ /* 0x0003e40000000400 */
[----:B------:R1:W-:Y:S02]  /*27e70*/  STS.U16 [R14+0x5b00], R27 ;  /* 0x005b001b0e007388 */ /* 0x0003e40000000400 */
[----:B------:R1:W-:Y:S01]  /*27e80*/  STS.U16 [R14+0x7800], R29 ;  /* 0x0078001d0e007388 */ /* 0x0003e20000000400 */
[----:B------:R1:W-:Y:S01]  /*27e90*/  STS.U16 [R14+0x7900], R13 ;  /* 0x0079000d0e007388 */ /* 0x0003e20000000400 */
[----:B------:R1:W-:Y:S03]  /*27ea0*/  STS.U16 [R14+0x7a00], R15 ;  /* 0x007a000f0e007388 */ /* 0x0003e60000000400 */
[----:B0-----:R-:W2:Y:S01]  /*27eb0*/  LDL.LU R28, [R1+0x41a0] ;  /* 0x0041a000011c7983 */ /* 0x001ea20000300800 */
[----:B-1----:R-:W2:Y:S03]  /*27ec0*/  LDL.LU R26, [R1+0x419c] ;  /* 0x00419c00011a7983 */ /* 0x002ea60000300800 */
[----:B------:R-:W2:Y:S01]  /*27ed0*/  LDL.LU R27, [R1+0x4198] ;  /* 0x00419800011b7983 */ /* 0x000ea20000300800 */
[----:B------:R-:W2:Y:S03]  /*27ee0*/  LDL.LU R29, [R1+0x4194] ;  /* 0x00419400011d7983 */ /* 0x000ea60000300800 */
[----:B------:R-:W2:Y:S01]  /*27ef0*/  LDL.LU R13, [R1+0x4190] ;  /* 0x00419000010d7983 */ /* 0x000ea20000300800 */
[----:B------:R-:W2:Y:S03]  /*27f00*/  LDL.LU R15, [R1+0x418c] ;  /* 0x00418c00010f7983 */ /* 0x000ea60000300800 */
[----:B------:R0:W-:Y:S04]  /*27f10*/  STS.U16 [R14+0x7b00], R0 ;  /* 0x007b00000e007388 */ /* 0x0001e80000000400 */
[----:B0-----:R-:W2:Y:S01]  /*27f20*/  LDL.LU R0, [R1+0x4188] ;  /* 0x0041880001007983 */ /* 0x001ea20000300800 */
[----:B------:R-:W-:-:S06]  /*27f30*/  PRMT R2, RZ, 0x7610, R2 ;  /* 0x00007610ff027816 */ /* 0x000fcc0000000002 */
[----:B---3--:R0:W3:Y:S04]  /*27f40*/  @!P0 LDG.E.U16 R2, [R4.64] ;  /* 0x0000000604028981 */ /* 0x0080e8000c1e1500 */
[----:B--2---:R1:W-:Y:S04]  /*27f50*/  STS.U16 [R14+0x9800], R0 ;  /* 0x009800000e007388 */ /* 0x0043e80000000400 */
[----:B-1----:R-:W2:Y:S01]  /*27f60*/  LDL.LU R14, [R1+0x4184] ;  /* 0x00418400010e7983 */ /* 0x002ea20000300800 */
[----:B------:R-:W2:Y:S02]  /*27f70*/  LDL.LU R0, [R1+0x4180] ;  /* 0x0041800001007983 */ /* 0x000ea40000300800 */
[----:B0-----:R-:W2:Y:S02]  /*27f80*/  LDL R4, [R1+0x1bb8] ;  /* 0x001bb80001047983 */ /* 0x001ea40000100800 */
[----:B------:R-:W2:Y:S02]  /*27f90*/  LDL R5, [R1+0x1bdc] ;  /* 0x001bdc0001057983 */ /* 0x000ea40000100800 */
[----:B--2---:R-:W-:-:S02]  /*27fa0*/  @!P0 LOP3.LUT R5, R5, R4, RZ, 0x3c, !PT ;  /* 0x0000000405058212 */ /* 0x004fc400078e3cff */
[----:B------:R-:W-:Y:S02]  /*27fb0*/  PRMT R0, RZ, 0x7610, R0 ;  /* 0x00007610ff007816 */ /* 0x000fe40000000000 */
[----:B------:R-:W-:-:S04]  /*27fc0*/  @!P0 LOP3.LUT R4, R5, R4, RZ, 0x3c, !PT ;  /* 0x0000000405048212 */ /* 0x000fc800078e3cff */
[----:B------:R-:W-:-:S05]  /*27fd0*/  @!P0 LOP3.LUT R5, R5, R4, RZ, 0x3c, !PT ;  /* 0x0000000405058212 */ /* 0x000fca00078e3cff */
[----:B------:R-:W2:Y:S04]  /*27fe0*/  @!P0 LDG.E.U16 R0, [R4.64] ;  /* 0x0000000604008981 */ /* 0x000ea8000c1e1500 */
[----:B---3--:R-:W-:Y:S04]  /*27ff0*/  STL [R1+0x40b0], R2 ;  /* 0x0040b00201007387 */ /* 0x008fe80000100800 */
[----:B--2---:R0:W-:Y:S04]  /*28000*/  STL [R1+0x98], R0 ;  /* 0x0000980001007387 */ /* 0x0041e80000100800 */
[----:B0-----:R-:W2:Y:S01]  /*28010*/  LDL.LU R0, [R1+0x417c] ;  /* 0x00417c0001007983 */ /* 0x001ea20000300800 */
[----:B------:R-:W3:Y:S02]  /*28020*/  LDL R4, [R1+0x1c04] ;  /* 0x001c040001047983 */ /* 0x000ee40000100800 */
[----:B------:R-:W3:Y:S01]  /*28030*/  LDL R5, [R1+0x1c08] ;  /* 0x001c080001057983 */ /* 0x000ee20000100800 */
[----:B------:R-:W-:-:S02]  /*28040*/  PRMT R14, RZ, 0x7610, R14 ;  /* 0x00007610ff0e7816 */ /* 0x000fc4000000000e */
[----:B---3--:R-:W-:-:S04]  /*28050*/  @!P0 LOP3.LUT R5, R5, R4, RZ, 0x3c, !PT ;  /* 0x0000000405058212 */ /* 0x008fc800078e3cff */
[----:B------:R-:W-:-:S04]  /*28060*/  @!P0 LOP3.LUT R4, R5, R4, RZ, 0x3c, !PT ;  /* 0x0000000405048212 */ /* 0x000fc800078e3cff */
[----:B------:R-:W-:-:S05]  /*28070*/  @!P0 LOP3.LUT R5, R5, R4, RZ, 0x3c, !PT ;  /* 0x0000000405058212 */ /* 0x000fca00078e3cff */
[----:B------:R-:W3:Y:S04]  /*28080*/  @!P0 LDG.E.U16 R14, [R4.64] ;  /* 0x00000006040e8981 */ /* 0x000ee8000c1e1500 */
[----:B---3--:R0:W-:Y:S04]  /*28090*/  STL [R1+0x90], R14 ;  /* 0x0000900e01007387 */ /* 0x0081e80000100800 */
[----:B0-----:R-:W3:Y:S01]  /*280a0*/  LDL.LU R14, [R1+0x4178] ;  /* 0x00417800010e7983 */ /* 0x001ee20000300800 */
[----:B------:R-:W3:Y:S02]  /*280b0*/  LDL R4, [R1+0x1be0] ;  /* 0x001be00001047983 */ /* 0x000ee40000100800 */
[----:B------:R-:W3:Y:S01]  /*280c0*/  LDL R5, [R1+0x1c64] ;  /* 0x001c640001057983 */ /* 0x000ee20000100800 */
[----:B--2---:R-:W-:-:S02]  /*280d0*/  PRMT R0, RZ, 0x7610, R0 ;  /* 0x00007610ff007816 */ /* 0x004fc40000000000 */
[----:B---3--:R-:W-:-:S04]  /*280e0*/  @!P0 LOP3.LUT R5, R5, R4, RZ, 0x3c, !PT ;  /* 0x0000000405058212 */ /* 0x008fc800078e3cff */
[----:B------:R-:W-:-:S04]  /*280f0*/  @!P0 LOP3.LUT R4, R5, R4, RZ, 0x3c, !PT ;  /* 0x0000000405048212 */ /* 0x000fc800078e3cff */
[----:B------:R-:W-:-:S05]  /*28100*/  @!P0 LOP3.LUT R5, R5, R4, RZ, 0x3c, !PT ;  /* 0x0000000405058212 */ /* 0x000fca00078e3cff */
[----:B------:R-:W2:Y:S04]  /*28110*/  @!P0 LDG.E.U16 R0, [R4.64] ;  /* 0x0000000604008981 */ /* 0x000ea8000c1e1500 */
        /* <DEDUP_REMOVED lines=62> */
[----:B------:R0:W3:Y:S04]  /*28500*/  @!P0 LDG.E.U16 R12, [R4.64] ;  /* 0x00000006040c8981 */ /* 0x0000e8000c1e1500 */
[----:B0-----:R-:W2:Y:S04]  /*28510*/  LDL R4, [R1+0x1c30] ;  /* 0x001c300001047983 */ /* 0x001ea80000100800 */
[----:B------:R-:W2:Y:S01]  /*28520*/  LDL R5, [R1+0x1c6c] ;  /* 0x001c6c0001057983 */ /* 0x000ea20000100800 */
[----:B------:R-:W-:Y:S02]  /*28530*/  PRMT R14, RZ, 0x7610, R14 ;  /* 0x00007610ff0e7816 */ /* 0x000fe4000000000e */
[----:B--2---:R-:W-:-:S04]  /*28540*/  @!P0 LOP3.LUT R5, R5, R4, RZ, 0x3c, !PT ;  /* 0x0000000405058212 */ /* 0x004fc800078e3cff */
        /* <DEDUP_REMOVED lines=39> */
[----:B------:R0:W2:Y:S04]  /*287c0*/  @!P0 LDG.E.U16 R14, [R4.64] ;  /* 0x00000006040e8981 */ /* 0x0000a8000c1e1500 */
[----:B0-----:R-:W3:Y:S04]  /*287d0*/  LDL R4, [R1+0x1bd4] ;  /* 0x001bd40001047983 */ /* 0x001ee80000100800 */
[----:B------:R-:W3:Y:S01]  /*287e0*/  LDL R5, [R1+0x1c28] ;  /* 0x001c280001057983 */ /* 0x000ee20000100800 */
[----:B------:R-:W-:Y:S02]  /*287f0*/  PRMT R15, RZ, 0x7610, R15 ;  /* 0x00007610ff0f7816 */ /* 0x000fe4000000000f */
[----:B---3--:R-:W-:-:S04]  /*28800*/  @!P0 LOP3.LUT R5, R5, R4, RZ, 0x3c, !PT ;  /* 0x0000000405058212 */ /* 0x008fc800078e3cff */
[----:B------:R-:W-:-:S04]  /*28810*/  @!P0 LOP3.LUT R4, R5, R4, RZ, 0x3c, !PT ;  /* 0x0000000405048212 */ /* 0x000fc800078e3cff */
[----:B------:R-:W-:-:S05]  /*28820*/  @!P0 LOP3.LUT R5, R5, R4, RZ, 0x3c, !PT ;  /* 0x0000000405058212 */ /* 0x000fca00078e3cff */
[----:B------:R-:W3:Y:S04]  /*28830*/  @!P0 LDG.E.U16 R15, [R4.64] ;  /* 0x00000006040f8981 */ /* 0x000ee8000c1e1500 */
[----:B--2---:R0:W-:Y:S04]  /*28840*/  STL [R1], R14 ;  /* 0x0000000e01007387 */ /* 0x0041e80000100800 */
[----:B0-----:R-:W2:Y:S04]  /*28850*/  LDL R14, [R1+0x1cf4] ;  /* 0x001cf400010e7983 */ /* 0x001ea80000100800 */
[----:B---3--:R0:W-:Y:S04]  /*28860*/  STL [R1+0x7c], R15 ;  /* 0x00007c0f01007387 */ /* 0x0081e80000100800 */
[----:B0-----:R-:W3:Y:S01]  /*28870*/  LDL.LU R15, [R1+0x4148] ;  /* 0x00414800010f7983 */ /* 0x001ee20000300800 */
[----:B------:R-:W2:Y:S02]  /*28880*/  LDL R4, [R1+0x1bf8] ;  /* 0x001bf80001047983 */ /* 0x000ea40000100800 */
[----:B------:R-:W2:Y:S01]  /*28890*/  LDL R5, [R1+0x1c34] ;  /* 0x001c340001057983 */ /* 0x000ea20000100800 */
[----:B------:R-:W-:-:S02]  /*288a0*/  PRMT R0, RZ, 0x7610, R0 ;  /* 0x00007610ff007816 */ /* 0x000fc40000000000 */
[----:B--2---:R-:W-:-:S04]  /*288b0*/  @!P0 LOP3.LUT R5, R5, R4, RZ, 0x3c, !PT ;  /* 0x0000000405058212 */ /* 0x004fc800078e3cff */
[----:B------:R-:W-:-:S04]  /*288c0*/  @!P0 LOP3.LUT R4, R5, R4, RZ, 0x3c, !PT ;  /* 0x0000000405048212 */ /* 0x000fc800078e3cff */
[----:B------:R-:W-:-:S05]  /*288d0*/  @!P0 LOP3.LUT R5, R5, R4, RZ, 0x3c, !PT ;  /* 0x0000000405058212 */ /* 0x000fca00078e3cff */
[----:B------:R-:W2:Y:S04]  /*288e0*/  @!P0 LDG.E.U16 R0, [R4.64] ;  /* 0x0000000604008981 */ /* 0x000ea8000c1e1500 */
[----:B--2---:R0:W-:Y:S04]  /*288f0*/  STL [R1+0x78], R0 ;  /* 0x0000780001007387 */ /* 0x0041e80000100800 */
[----:B0-----:R-:W2:Y:S01]  /*28900*/  LDL.LU R0, [R1+0x4144] ;  /* 0x0041440001007983 */ /* 0x001ea20000300800 */
[----:B------:R-:W2:Y:S02]  /*28910*/  LDL R4, [R1+0x1d70] ;  /* 0x001d700001047983 */ /* 0x000ea40000100800 */
[----:B------:R-:W2:Y:S01]  /*28920*/  LDL R5, [R1+0x1dc0] ;  /* 0x001dc00001057983 */ /* 0x000ea20000100800 */
[----:B------:R-:W-:-:S02]  /*28930*/  PRMT R11, RZ, 0x7610, R11 ;  /* 0x00007610ff0b7816 */ /* 0x000fc4000000000b */
[----:B--2---:R-:W-:-:S04]  /*28940*/  @!P0 LOP3.LUT R5, R5, R4, RZ, 0x3c, !PT ;  /* 0x0000000405058212 */ /* 0x004fc800078e3cff */
[----:B------:R-:W-:-:S04]  /*28950*/  @!P0 LOP3.LUT R4, R5, R4, RZ, 0x3c, !PT ;  /* 0x0000000405048212 */ /* 0x000fc800078e3cff */
[----:B------:R-:W-:-:S05]  /*28960*/  @!P0 LOP3.LUT R5, R5, R4, RZ, 0x3c, !PT ;  /* 0x0000000405058212 */ /* 0x000fca00078e3cff */
[----:B------:R0:W2:Y:S04]  /*28970*/  @!P0 LDG.E.U16 R11, [R4.64] ;  /* 0x00000006040b8981 */ /* 0x0000a8000c1e1500 */
[----:B0-----:R-:W2:Y:S04]  /*28980*/  LDL R4, [R1+0x1c38] ;  /* 0x001c380001047983 */ /* 0x001ea80000100800 */
[----:B------:R-:W2:Y:S01]  /*28990*/  LDL R5, [R1+0x1c74] ;  /* 0x001c740001057983 */ /* 0x000ea20000100800 */
[----:B---3--:R-:W-:Y:S02]  /*289a0*/  PRMT R15, RZ, 0x7610, R15 ;  /* 0x00007610ff0f7816 */ /* 0x008fe4000000000f */
[----:B--2---:R-:W-:-:S04]  /*289b0*/  @!P0 LOP3.LUT R5, R5, R4, RZ, 0x3c, !PT ;  /* 0x0000000405058212 */ /* 0x004fc800078e3cff */
[----:B------:R-:W-:-:S04]  /*289c0*/  @!P0 LOP3.LUT R4, R5, R4, RZ, 0x3c, !PT ;  /* 0x0000000405048212 */ /* 0x000fc800078e3cff */
[----:B------:R-:W-:-:S05]  /*289d0*/  @!P0 LOP3.LUT R5, R5, R4, RZ, 0x3c, !PT ;  /* 0x0000000405058212 */ /* 0x000fca00078e3cff */
[----:B------:R-:W2:Y:S04]  /*289e0*/  @!P0 LDG.E.U16 R15, [R4.64] ;  /* 0x00000006040f8981 */ /* 0x000ea8000c1e1500 */
[----:B------:R-:W-:Y:S04]  /*289f0*/  STL [R1+0x4100], R11 ;  /* 0x0041000b01007387 */ /* 0x000fe80000100800 */
        /* <DEDUP_REMOVED lines=8> */
[----:B------:R-:W3:Y:S01]  /*28a80*/  @!P0 LDG.E.U16 R0, [R4.64] ;  /* 0x0000000604008981 */ /* 0x000ee2000c1e1500 */
[----:B--2---:R-:W-:-:S03]  /*28a90*/  PRMT R15, RZ, 0x7610, R15 ;  /* 0x00007610ff0f7816 */ /* 0x004fc6000000000f */
[----:B---3--:R0:W-:Y:S04]  /*28aa0*/  STL [R1+0x6c], R0 ;  /* 0x00006c0001007387 */ /* 0x0081e80000100800 */
[----:B0-----:R-:W2:Y:S01]  /*28ab0*/  LDL.LU R0, [R1+0x413c] ;  /* 0x00413c0001007983 */ /* 0x001ea20000300800 */
[----:B------:R-:W3:Y:S02]  /*28ac0*/  LDL R5, [R1+0x1cb8] ;  /* 0x001cb80001057983 */ /* 0x000ee40000100800 */
[----:B------:R-:W-:Y:S02]  /*28ad0*/  @!P0 IMAD.MOV.U32 R4, RZ, RZ, R14 ;  /* 0x000000ffff048224 */ /* 0x000fe400078e000e */
[----:B------:R-:W2:Y:S04]  /*28ae0*/  LDL R14, [R1+0x1dbc] ;  /* 0x001dbc00010e7983 */ /* 0x000ea80000100800 */
[----:B---3--:R-:W3:Y:S04]  /*28af0*/  @!P0 LDG.E.U16 R15, [R4.64] ;  /* 0x00000006040f8981 */ /* 0x008ee8000c1e1500 */
        /* <DEDUP_REMOVED lines=25> */
[----:B---3--:R0:W-:Y:S04]  /*28c90*/  STL [R1+0x40e4], R19 ;  /* 0x0040e41301007387 */ /* 0x0081e80000100800 */
[----:B0-----:R-:W3:Y:S04]  /*28ca0*/  LDL R19, [R1+0x1cfc] ;  /* 0x001cfc0001137983 */ /* 0x001ee80000100800 */
        /* <DEDUP_REMOVED lines=8> */
[----:B------:R-:W2:Y:S01]  /*28d30*/  @!P0 LDG.E.U16 R0, [R4.64] ;  /* 0x0000000604008981 */ /* 0x000ea2000c1e1500 */
[----:B------:R-:W-:-:S03]  /*28d40*/  PRMT R10, RZ, 0x7610, R10 ;  /* 0x00007610ff0a7816 */ /* 0x000fc6000000000a */
[----:B--2---:R0:W-:Y:S04]  /*28d50*/  STL [R1+0x5c], R0 ;  /* 0x00005c0001007387 */ /* 0x0041e80000100800 */
[----:B0-----:R-:W2:Y:S01]  /*28d60*/  LDL.LU R0, [R1+0x412c] ;  /* 0x00412c0001007983 */ /* 0x001ea20000300800 */
[----:B------:R-:W2:Y:S02]  /*28d70*/  LDL R5, [R1+0x1d78] ;  /* 0x001d780001057983 */ /* 0x000ea40000100800 */
[----:B------:R-:W-:Y:S01]  /*28d80*/  @!P0 IMAD.MOV.U32 R4, RZ, RZ, R14 ;  /* 0x000000ffff048224 */ /* 0x000fe200078e000e */
[----:B------:R-:W-:Y:S01]  /*28d90*/  PRMT R15, RZ, 0x7610, R15 ;  /* 0x00007610ff0f7816 */ /* 0x000fe2000000000f */
[----:B------:R-:W3:Y:S04]  /*28da0*/  LDL R14, [R1+0x1d7c] ;  /* 0x001d7c00010e7983 */ /* 0x000ee80000100800 */
[----:B--2---:R0:W2:Y:S04]  /*28db0*/  @!P0 LDG.E.U16 R10, [R4.64] ;  /* 0x00000006040a8981 */ /* 0x0040a8000c1e1500 */
[----:B0-----:R-:W2:Y:S04]  /*28dc0*/  LDL R4, [R1+0x1c40] ;  /* 0x001c400001047983 */ /* 0x001ea80000100800 */
[----:B------:R-:W2:Y:S02]  /*28dd0*/  LDL R5, [R1+0x1c7c] ;  /* 0x001c7c0001057983 */ /* 0x000ea40000100800 */
[----:B--2---:R-:W-:-:S04]  /*28de0*/  @!P0 LOP3.LUT R5, R5, R4, RZ, 0x3c, !PT ;  /* 0x0000000405058212 */ /* 0x004fc800078e3cff */
[----:B------:R-:W-:-:S04]  /*28df0*/  @!P0 LOP3.LUT R4, R5, R4, RZ, 0x3c, !PT ;  /* 0x0000000405048212 */ /* 0x000fc800078e3cff */
[----:B------:R-:W-:-:S05]  /*28e00*/  @!P0 LOP3.LUT R5, R5, R4, RZ, 0x3c, !PT ;  /* 0x0000000405058212 */ /* 0x000fca00078e3cff */
[----:B------:R-:W2:Y:S04]  /*28e10*/  @!P0 LDG.E.U16 R15, [R4.64] ;  /* 0x00000006040f8981 */ /* 0x000ea8000c1e1500 */
[----:B------:R-:W-:Y:S04]  /*28e20*/  STL [R1+0x40e8], R10 ;  /* 0x0040e80a01007387 */ /* 0x000fe80000100800 */
        /* <DEDUP_REMOVED lines=13> */
[----:B---3--:R-:W-:Y:S02]  /*28f00*/  @!P0 IMAD.MOV.U32 R4, RZ, RZ, R19 ;  /* 0x000000ffff048224 */ /* 0x008fe400078e0013 */
[----:B------:R-:W3:Y:S04]  /*28f10*/  LDL R19, [R1+0x1db8] ;  /* 0x001db80001137983 */ /* 0x000ee80000100800 */
[----:B--2---:R-:W2:Y:S04]  /*28f20*/  @!P0 LDG.E.U16 R15, [R4.64] ;  /* 0x00000006040f8981 */ /* 0x004ea8000c1e1500 */
        /* <DEDUP_REMOVED lines=37> */
[----:B---3--:R-:W-:Y:S01]  /*29180*/  @!P0 IMAD.MOV.U32 R4, RZ, RZ, R19 ;  /* 0x000000ffff048224 */ /* 0x008fe200078e0013 */
[----:B------:R-:W-:Y:S01]  /*29190*/  PRMT R15, RZ, 0x7610, R15 ;  /* 0x00007610ff0f7816 */ /* 0x000fe2000000000f */
[----:B------:R-:W3:Y:S04]  /*291a0*/  LDL R19, [R1+0x1d84] ;  /* 0x001d840001137983 */ /* 0x000ee80000100800 */
[----:B--2---:R0:W2:Y:S04]  /*291b0*/  @!P0 LDG.E.U16 R8, [R4.64] ;  /* 0x0000000604088981 */ /* 0x0040a8000c1e1500 */
[----:B0-----:R-:W2:Y:S04]  /*291c0*/  LDL R4, [R1+0x1c48] ;  /* 0x001c480001047983 */ /* 0x001ea80000100800 */
[----:B------:R-:W2:Y:S02]  /*291d0*/  LDL R5, [R1+0x1c84] ;  /* 0x001c840001057983 */ /* 0x000ea40000100800 */
[----:B--2---:R-:W-:-:S04]  /*291e0*/  @!P0 LOP3.LUT R5, R5, R4, RZ, 0x3c, !PT ;  /* 0x0000000405058212 */ /* 0x004fc800078e3cff */
[----:B------:R-:W-:-:S04]  /*291f0*/  @!P0 LOP3.LUT R4, R5, R4, RZ, 0x3c, !PT ;  /* 0x0000000405048212 */ /* 0x000fc800078e3cff */
[----:B------:R-:W-:Y:S01]  /*29200*/  @!P0 LOP3.LUT R5, R5, R4, RZ, 0x3c, !PT ;  /* 0x0000000405058212 */ /* 0x000fe200078e3cff */
[----:B------:R-:W-:Y:S04]  /*29210*/  STL [R1+0x40d0], R8 ;  /* 0x0040d00801007387 */ /* 0x000fe80000100800 */
[----:B------:R0:W2:Y:S04]  /*29220*/  @!P0 LDG.E.U16 R15, [R4.64] ;  /* 0x00000006040f8981 */ /* 0x0000a8000c1e1500 */
[----:B0-----:R-:W3:Y:S01]  /*29230*/  LDL R5, [R1+0x1c88] ;  /* 0x001c880001057983 */ /* 0x001ee20000100800 */
[----:B------:R-:W-:Y:S01]  /*29240*/  PRMT R10, RZ, 0x7610, R10 ;  /* 0x00007610ff0a7816 */ /* 0x000fe2000000000a */
[----:B------:R-:W-:-:S02]  /*29250*/  @!P0 IMAD.MOV.U32 R4, RZ, RZ, R14 ;  /* 0x000000ffff048224 */ /* 0x000fc400078e000e */
[----:B--2---:R0:W-:Y:S01]  /*29260*/  STL [R1+0x34], R15 ;  /* 0x0000340f01007387 */ /* 0x0041e20000100800 */
[----:B------:R-:W-:Y:S01]  /*29270*/  PRMT R0, RZ, 0x7610, R0 ;  /* 0x00007610ff007816 */ /* 0x000fe20000000000 */
[----:B------:R-:W2:Y:S02]  /*29280*/  LDL R14, [R1+0x1d88] ;  /* 0x001d8800010e7983 */ /* 0x000ea40000100800 */
[----:B---3--:R1:W3:Y:S04]  /*29290*/  @!P0 LDG.E.U16 R10, [R4.64] ;  /* 0x00000006040a8981 */ /* 0x0082e8000c1e1500 */
[----:B0-----:R-:W2:Y:S04]  /*292a0*/  LDL R15, [R1+0x1c1c] ;  /* 0x001c1c00010f7983 */ /* 0x001ea80000100800 */
[----:B-1----:R-:W2:Y:S04]  /*292b0*/  LDL R4, [R1+0x1cc8] ;  /* 0x001cc80001047983 */ /* 0x002ea80000100800 */
[----:B------:R-:W2:Y:S02]  /*292c0*/  LDL R5, [R1+0x1d04] ;  /* 0x001d040001057983 */ /* 0x000ea40000100800 */
        /* <DEDUP_REMOVED lines=16> */
[----:B--2---:R-:W-:Y:S01]  /*293d0*/  STL [R1+0x24], R28 ;  /* 0x0000241c01007387 */ /* 0x004fe20000100800 */
[----:B------:R-:W2:Y:S02]  /*293e0*/  LDL R5, [R1+0x1d48] ;  /* 0x001d480001057983 */ /* 0x000ea40000100800 */
[----:B------:R-:W-:Y:S01]  /*293f0*/  @!P0 IMAD.MOV.U32 R4, RZ, RZ, R19 ;  /* 0x000000ffff048224 */ /* 0x000fe200078e0013 */
[----:B------:R-:W-:Y:S02]  /*29400*/  PRMT R11, RZ, 0x7610, R11 ;  /* 0x00007610ff0b7816 */ /* 0x000fe4000000000b */
[----:B------:R-:W-:Y:S01]  /*29410*/  PRMT R6, RZ, 0x7610, R6 ;  /* 0x00007610ff067816 */ /* 0x000fe20000000006 */
[----:B------:R-:W3:Y:S04]  /*29420*/  LDL R19, [R1+0x1c8c] ;  /* 0x001c8c0001137983 */ /* 0x000ee80000100800 */
[----:B--2---:R0:W2:Y:S04]  /*29430*/  @!P0 LDG.E.U16 R7, [R4.64] ;  /* 0x0000000604078981 */ /* 0x0040a8000c1e1500 */
[----:B0-----:R-:W2:Y:S01]  /*29440*/  LDL R5, [R1+0x1bc8] ;  /* 0x001bc80001057983 */ /* 0x001ea20000100800 */
[----:B------:R-:W-:-:S05]  /*29450*/  @!P0 IMAD.MOV.U32 R4, RZ, RZ, R15 ;  /* 0x000000ffff048224 */ /* 0x000fca00078e000f */
[----:B--2---:R3:W2:Y:S04]  /*29460*/  @!P0 LDG.E.U16 R11, [R4.64] ;  /* 0x00000006040b8981 */ /* 0x0046a8000c1e1500 */
[----:B------:R-:W-:Y:S01]  /*29470*/  STL [R1+0x40b4], R7 ;  /* 0x0040b40701007387 */ /* 0x000fe20000100800 */
[----:B------:R-:W4:Y:S02]  /*29480*/  LDL R15, [R1+0x1c90] ;  /* 0x001c9000010f7983 */ /* 0x000f240000100800 */
[----:B---3--:R-:W-:Y:S02]  /*29490*/  @!P0 IMAD.MOV.U32 R4, RZ, RZ, R10 ;  /* 0x000000ffff048224 */ /* 0x008fe400078e000a */
[----:B------:R-:W-:-:S05]  /*294a0*/  @!P0 IMAD.MOV.U32 R5, RZ, RZ, R14 ;  /* 0x000000ffff058224 */ /* 0x000fca00078e000e */
[----:B------:R0:W3:Y:S04]  /*294b0*/  @!P0 LDG.E.U16 R6, [R4.64] ;  /* 0x0000000604068981 */ /* 0x0000e8000c1e1500 */
[----:B--2---:R1:W-:Y:S01]  /*294c0*/  STL [R1+0x20], R11 ;  /* 0x0000200b01007387 */ /* 0x0043e20000100800 */
[----:B0-----:R-:W2:Y:S02]  /*294d0*/  LDL R4, [R1+0x1bec] ;  /* 0x001bec0001047983 */ /* 0x001ea40000100800 */
[----:B------:R-:W2:Y:S01]  /*294e0*/  LDL R5, [R1+0x1c4c] ;  /* 0x001c4c0001057983 */ /* 0x000ea20000100800 */
[----:B------:R-:W-:Y:S01]  /*294f0*/  PRMT R8, RZ, 0x7610, R8 ;  /* 0x00007610ff087816 */ /* 0x000fe20000000008 */
[----:B------:R-:W4:Y:S04]  /*29500*/  LDL R14, [R1+0x1cd0] ;  /* 0x001cd000010e7983 */ /* 0x000f280000100800 */
[----:B------:R-:W4:Y:S04]  /*29510*/  LDL R10, [R1+0x1d0c] ;  /* 0x001d0c00010a7983 */ /* 0x000f280000100800 */
[----:B-1----:R-:W4:Y:S04]  /*29520*/  LDL R11, [R1+0x1ccc] ;  /* 0x001ccc00010b7983 */ /* 0x002f280000100800 */
[----:B---3--:R0:W-:Y:S01]  /*29530*/  STL [R1+0x40b8], R6 ;  /* 0x0040b80601007387 */ /* 0x0081e20000100800 */
[----:B--2---:R-:W-:-:S04]  /*29540*/  @!P0 LOP3.LUT R5, R5, R4, RZ, 0x3c, !PT ;  /* 0x0000000405058212 */ /* 0x004fc800078e3cff */
[----:B------:R-:W-:-:S04]  /*29550*/  @!P0 LOP3.LUT R4, R5, R4, RZ, 0x3c, !PT ;  /* 0x0000000405048212 */ /* 0x000fc800078e3cff */
[----:B------:R-:W-:-:S05]  /*29560*/  @!P0 LOP3.LUT R5, R5, R4, RZ, 0x3c, !PT ;  /* 0x0000000405058212 */ /* 0x000fca00078e3cff */
[----:B------:R1:W2:Y:S04]  /*29570*/  @!P0 LDG.E.U16 R8, [R4.64] ;  /* 0x0000000604088981 */ /* 0x0002a8000c1e1500 */
[----:B-1----:R-:W3:Y:S01]  /*29580*/  LDL R5, [R1+0x1c50] ;  /* 0x001c500001057983 */ /* 0x002ee20000100800 */
[----:B------:R-:W-:Y:S01]  /*29590*/  PRMT R12, RZ, 0x7610, R12 ;  /* 0x00007610ff0c7816 */ /* 0x000fe2000000000c */
[----:B------:R-:W-:-:S05]  /*295a0*/  @!P0 IMAD.MOV.U32 R4, RZ, RZ, R19 ;  /* 0x000000ffff048224 */ /* 0x000fca00078e0013 */
[----:B---3--:R4:W3:Y:S04]  /*295b0*/  @!P0 LDG.E.U16 R12, [R4.64] ;  /* 0x00000006040c8981 */ /* 0x0088e8000c1e1500 */
[----:B--2---:R1:W-:Y:S01]  /*295c0*/  STL [R1+0x1c], R8 ;  /* 0x00001c0801007387 */ /* 0x0043e20000100800 */
[----:B0-----:R-:W2:Y:S01]  /*295d0*/  LDL R6, [R1+0x1d4c] ;  /* 0x001d4c0001067983 */ /* 0x001ea20000100800 */
[----:B------:R-:W-:Y:S01]  /*295e0*/  PRMT R7, RZ, 0x7610, R7 ;  /* 0x00007610ff077816 */ /* 0x000fe20000000007 */
[----:B------:R-:W2:Y:S01]  /*295f0*/  LDL R19, [R1+0x1d50] ;  /* 0x001d500001137983 */ /* 0x000ea20000100800 */
[----:B-1----:R-:W2:Y:S01]  /*29600*/  LDL R8, [R1+0x1d10] ;  /* 0x001d100001087983 */ /* 0x002ea20000100800 */
[----:B----4-:R-:W-:Y:S02]  /*29610*/  @!P0 IMAD.MOV.U32 R4, RZ, RZ, R11 ;  /* 0x000000ffff048224 */ /* 0x010fe400078e000b */
[----:B------:R-:W-:-:S05]  /*29620*/  @!P0 IMAD.MOV.U32 R5, RZ, RZ, R15 ;  /* 0x000000ffff058224 */ /* 0x000fca00078e000f */
[----:B------:R0:W4:Y:S01]  /*29630*/  @!P0 LDG.E.U16 R7, [R4.64] ;  /* 0x0000000604078981 */ /* 0x000122000c1e1500 */
[----:B------:R-:W-:Y:S01]  /*29640*/  PRMT R9, RZ, 0x7610, R9 ;  /* 0x00007610ff097816 */ /* 0x000fe20000000009 */
[----:B0-----:R-:W-:Y:S02]  /*29650*/  @!P0 IMAD.MOV.U32 R4, RZ, RZ, R10 ;  /* 0x000000ffff048224 */ /* 0x001fe400078e000a */
[----:B------:R-:W-:-:S05]  /*29660*/  @!P0 IMAD.MOV.U32 R5, RZ, RZ, R14 ;  /* 0x000000ffff058224 */ /* 0x000fca00078e000e */
[----:B------:R0:W4:Y:S04]  /*29670*/  @!P0 LDG.E.U16 R9, [R4.64] ;  /* 0x0000000604098981 */ /* 0x000128000c1e1500 */
[----:B---3--:R1:W-:Y:S01]  /*29680*/  STL [R1+0x18], R12 ;  /* 0x0000180c01007387 */ /* 0x0083e20000100800 */
[----:B------:R-:W-:Y:S01]  /*29690*/  PRMT R2, RZ, 0x7610, R2 ;  /* 0x00007610ff027816 */ /* 0x000fe20000000002 */
[----:B--2---:R-:W-:Y:S01]  /*296a0*/  @!P0 IMAD.MOV.U32 R14, RZ, RZ, R6 ;  /* 0x000000ffff0e8224 */ /* 0x004fe200078e0006 */
[----:B0-----:R-:W-:Y:S01]  /*296b0*/  PRMT R5, RZ, 0x7610, R5 ;  /* 0x00007610ff057816 */ /* 0x001fe20000000005 */
[----:B------:R-:W2:Y:S04]  /*296c0*/  LDL R11, [R1+0x1c14] ;  /* 0x001c1400010b7983 */ /* 0x000ea80000100800 */
[----:B-1----:R-:W3:Y:S01]  /*296d0*/  LDL R12, [R1+0x1d8c] ;  /* 0x001d8c00010c7983 */ /* 0x002ee20000100800 */
[----:B------:R-:W-:-:S05]  /*296e0*/  @!P0 IMAD.MOV.U32 R15, RZ, RZ, R8 ;  /* 0x000000ffff0f8224 */ /* 0x000fca00078e0008 */
[----:B------:R0:W2:Y:S04]  /*296f0*/  @!P0 LDG.E.U16 R2, [R14.64] ;  /* 0x000000060e028981 */ /* 0x0000a8000c1e1500 */
[----:B----4-:R1:W-:Y:S01]  /*29700*/  STL [R1+0x14], R7 ;  /* 0x0000140701007387 */ /* 0x0103e20000100800 */
[----:B------:R-:W4:Y:S02]  /*29710*/  LDL R10, [R1+0x1d90] ;  /* 0x001d9000010a7983 */ /* 0x000f240000100800 */
[----:B0-----:R-:W-:Y:S01]  /*29720*/  @!P0 IMAD.MOV.U32 R15, RZ, RZ, R19 ;  /* 0x000000ffff0f8224 */ /* 0x001fe200078e0013 */
[----:B-1----:R-:W4:Y:S04]  /*29730*/  LDL R7, [R1+0x1c18] ;  /* 0x001c180001077983 */ /* 0x002f280000100800 */
[----:B------:R0:W-:Y:S01]  /*29740*/  STL [R1+0x10], R9 ;  /* 0x0000100901007387 */ /* 0x0001e20000100800 */
[----:B------:R-:W4:Y:S02]  /*29750*/  LDL R8, [R1+0x1be8] ;  /* 0x001be80001087983 */ /* 0x000f240000100800 */
[----:B------:R-:W4:Y:S01]  /*29760*/  LDL R6, [R1+0x1c54] ;  /* 0x001c540001067983 */ /* 0x000f220000100800 */
[----:B0-----:R-:W4:Y:S01]  /*29770*/  LDL R9, [R1+0x1db0] ;  /* 0x001db00001097983 */ /* 0x001f220000100800 */
[----:B---3--:R-:W-:-:S05]  /*29780*/  @!P0 IMAD.MOV.U32 R14, RZ, RZ, R12 ;  /* 0x000000ffff0e8224 */ /* 0x008fca00078e000c */
[----:B------:R0:W3:Y:S04]  /*29790*/  @!P0 LDG.E.U16 R5, [R14.64] ;  /* 0x000000060e058981 */ /* 0x0000e8000c1e1500 */
[----:B--2---:R-:W-:Y:S01]  /*297a0*/  STL [R1+0x40bc], R2 ;  /* 0x0040bc0201007387 */ /* 0x004fe20000100800 */
[----:B------:R-:W-:Y:S01]  /*297b0*/  PRMT R0, RZ, 0x7610, R0 ;  /* 0x00007610ff007816 */ /* 0x000fe20000000000 */
[----:B0-----:R-:W-:Y:S02]  /*297c0*/  @!P0 IMAD.MOV.U32 R15, RZ, RZ, R11 ;  /* 0x000000ffff0f8224 */ /* 0x001fe400078e000b */
[----:B----4-:R-:W-:-:S05]  /*297d0*/  @!P0 IMAD.MOV.U32 R14, RZ, RZ, R7 ;  /* 0x000000ffff0e8224 */ /* 0x010fca00078e0007 */
[----:B------:R0:W2:Y:S01]  /*297e0*/  @!P0 LDG.E.U16 R0, [R14.64] ;  /* 0x000000060e008981 */ /* 0x0000a2000c1e1500 */
[----:B------:R-:W-:Y:S01]  /*297f0*/  PRMT R4, RZ, 0x7610, R4 ;  /* 0x00007610ff047816 */ /* 0x000fe20000000004 */
[----:B0-----:R-:W-:Y:S02]  /*29800*/  @!P0 IMAD.MOV.U32 R15, RZ, RZ, R10 ;  /* 0x000000ffff0f8224 */ /* 0x001fe400078e000a */
[----:B------:R-:W-:-:S05]  /*29810*/  @!P0 IMAD.MOV.U32 R14, RZ, RZ, R9 ;  /* 0x000000ffff0e8224 */ /* 0x000fca00078e0009 */
[----:B------:R0:W4:Y:S01]  /*29820*/  @!P0 LDG.E.U16 R4, [R14.64] ;  /* 0x000000060e048981 */ /* 0x000122000c1e1500 */
[----:B------:R-:W-:Y:S01]  /*29830*/  PRMT R29, RZ, 0x7610, R29 ;  /* 0x00007610ff1d7816 */ /* 0x000fe2000000001d */
[----:B0-----:R-:W-:Y:S02]  /*29840*/  @!P0 IMAD.MOV.U32 R14, RZ, RZ, R6 ;  /* 0x000000ffff0e8224 */ /* 0x001fe400078e0006 */
[----:B------:R-:W-:-:S05]  /*29850*/  @!P0 IMAD.MOV.U32 R15, RZ, RZ, R8 ;  /* 0x000000ffff0f8224 */ /* 0x000fca00078e0008 */
[----:B------:R-:W4:Y:S04]  /*29860*/  @!P0 LDG.E.U16 R29, [R14.64] ;  /* 0x000000060e1d8981 */ /* 0x000f28000c1e1500 */
[----:B---3--:R0:W-:Y:S01]  /*29870*/  STL [R1+0x40c0], R5 ;  /* 0x0040c00501007387 */ /* 0x0081e20000100800 */
[----:B------:R-:W3:Y:S03]  /*29880*/  LDL R7, [R1+0x1c58] ;  /* 0x001c580001077983 */ /* 0x000ee60000100800 */
[----:B0-----:R-:W3:Y:S01]  /*29890*/  LDL R5, [R1+0x1c94] ;  /* 0x001c940001057983 */ /* 0x001ee20000100800 */
[----:B------:R-:W-:-:S03]  /*298a0*/  PRMT R27, RZ, 0x7610, R27 ;  /* 0x00007610ff1b7816 */ /* 0x000fc6000000001b */
[----:B--2---:R0:W-:Y:S01]  /*298b0*/  STL [R1+0x40c4], R0 ;  /* 0x0040c40001007387 */ /* 0x0041e20000100800 */
[----:B------:R-:W2:Y:S02]  /*298c0*/  LDL R2, [R1+0x1cd4] ;  /* 0x001cd40001027983 */ /* 0x000ea40000100800 */
[----:B------:R-:W2:Y:S01]  /*298d0*/  LDL R10, [R1+0x1c98] ;  /* 0x001c9800010a7983 */ /* 0x000ea20000100800 */
[----:B----4-:R1:W-:Y:S01]  /*298e0*/  STL [R1+0x40c8], R4 ;  /* 0x0040c80401007387 */ /* 0x0103e20000100800 */
[----:B------:R-:W4:Y:S02]  /*298f0*/  LDL R9, [R1+0x1cd8] ;  /* 0x001cd80001097983 */ /* 0x000f240000100800 */
[----:B------:R-:W4:Y:S02]  /*29900*/  LDL R8, [R1+0x1d14] ;  /* 0x001d140001087983 */ /* 0x000f240000100800 */
[----:B------:R-:W4:Y:S01]  /*29910*/  LDL R6, [R1+0x1d18] ;  /* 0x001d180001067983 */ /* 0x000f220000100800 */
[----:B0-----:R-:W4:Y:S04]  /*29920*/  LDL R0, [R1+0x1d54] ;  /* 0x001d540001007983 */ /* 0x001f280000100800 */
[----:B------:R-:W-:Y:S01]  /*29930*/  STL [R1+0x40d4], R29 ;  /* 0x0040d41d01007387 */ /* 0x000fe20000100800 */
[----:B---3--:R-:W-:-:S03]  /*29940*/  @!P0 IMAD.MOV.U32 R15, RZ, RZ, R7 ;  /* 0x000000ffff0f8224 */ /* 0x008fc600078e0007 */
[----:B------:R-:W3:Y:S01]  /*29950*/  LDL R7, [R1+0x1d58] ;  /* 0x001d580001077983 */ /* 0x000ee20000100800 */
[----:B------:R-:W-:-:S03]  /*29960*/  @!P0 IMAD.MOV.U32 R14, RZ, RZ, R5 ;  /* 0x000000ffff0e8224 */ /* 0x000fc600078e0005 */
[----:B------:R-:W3:Y:S04]  /*29970*/  LDL R5, [R1+0x1d94] ;  /* 0x001d940001057983 */ /* 0x000ee80000100800 */
[----:B------:R2:W3:Y:S02]  /*29980*/  @!P0 LDG.E.U16 R27, [R14.64] ;  /* 0x000000060e1b8981 */ /* 0x0004e4000c1e1500 */
[----:B--2---:R-:W-:Y:S01]  /*29990*/  @!P0 IMAD.MOV.U32 R14, RZ, RZ, R2 ;  /* 0x000000ffff0e8224 */ /* 0x004fe200078e0002 */
[----:B------:R-:W-:Y:S01]  /*299a0*/  PRMT R26, RZ, 0x7610, R26 ;  /* 0x00007610ff1a7816 */ /* 0x000fe2000000001a */
[----:B------:R-:W-:Y:S01]  /*299b0*/  @!P0 IMAD.MOV.U32 R15, RZ, RZ, R10 ;  /* 0x000000ffff0f8224 */ /* 0x000fe200078e000a */
[----:B------:R-:W-:-:S04]  /*299c0*/  PRMT R25, RZ, 0x7610, R25 ;  /* 0x00007610ff197816 */ /* 0x000fc80000000019 */
[----:B------:R4:W2:Y:S01]  /*299d0*/  @!P0 LDG.E.U16 R26, [R14.64] ;  /* 0x000000060e1a8981 */ /* 0x0008a2000c1e1500 */
[----:B------:R-:W-:Y:S01]  /*299e0*/  PRMT R21, RZ, 0x7610, R21 ;  /* 0x00007610ff157816 */ /* 0x000fe20000000015 */
[----:B----4-:R-:W-:Y:S02]  /*299f0*/  @!P0 IMAD.MOV.U32 R14, RZ, RZ, R8 ;  /* 0x000000ffff0e8224 */ /* 0x010fe400078e0008 */
[----:B------:R-:W-:-:S05]  /*29a00*/  @!P0 IMAD.MOV.U32 R15, RZ, RZ, R9 ;  /* 0x000000ffff0f8224 */ /* 0x000fca00078e0009 */
[----:B------:R0:W4:Y:S01]  /*29a10*/  @!P0 LDG.E.U16 R25, [R14.64] ;  /* 0x000000060e198981 */ /* 0x000122000c1e1500 */
[----:B------:R-:W-:Y:S01]  /*29a20*/  PRMT R3, RZ, 0x7610, R3 ;  /* 0x00007610ff037816 */ /* 0x000fe20000000003 */
[----:B0-----:R-:W-:Y:S02]  /*29a30*/  @!P0 IMAD.MOV.U32 R14, RZ, RZ, R0 ;  /* 0x000000ffff0e8224 */ /* 0x001fe400078e0000 */
[----:B------:R-:W-:-:S05]  /*29a40*/  @!P0 IMAD.MOV.U32 R15, RZ, RZ, R6 ;  /* 0x000000ffff0f8224 */ /* 0x000fca00078e0006 */
[----:B------:R0:W4:Y:S04]  /*29a50*/  @!P0 LDG.E.U16 R21, [R14.64] ;  /* 0x000000060e158981 */ /* 0x000128000c1e1500 */
[----:B---3--:R-:W-:Y:S01]  /*29a60*/  STL [R1+0x40d8], R27 ;  /* 0x0040d81b01007387 */ /* 0x008fe20000100800 */
[----:B-1----:R-:W3:Y:S02]  /*29a70*/  LDL R4, [R1+0x1c0c] ;  /* 0x001c0c0001047983 */ /* 0x002ee40000100800 */
[----:B------:R-:W3:Y:S02]  /*29a80*/  LDL R2, [R1+0x1c10] ;  /* 0x001c100001027983 */ /* 0x000ee40000100800 */
[----:B0-----:R-:W-:Y:S02]  /*29a90*/  @!P0 IMAD.MOV.U32 R14, RZ, RZ, R5 ;  /* 0x000000ffff0e8224 */ /* 0x001fe400078e0005 */
[----:B------:R-:W-:-:S05]  /*29aa0*/  @!P0 IMAD.MOV.U32 R15, RZ, RZ, R7 ;  /* 0x000000ffff0f8224 */ /* 0x000fca00078e0007 */
[----:B------:R3:W3:Y:S01]  /*29ab0*/  @!P0 LDG.E.U16 R3, [R14.64] ;  /* 0x000000060e038981 */ /* 0x0006e2000c1e1500 */
[----:B------:R-:W-:-:S03]  /*29ac0*/  PRMT R16, RZ, 0x7610, R16 ;  /* 0x00007610ff107816 */ /* 0x000fc60000000010 */
[----:B--2---:R-:W-:Y:S04]  /*29ad0*/  STL [R1+0x40dc], R26 ;  /* 0x0040dc1a01007387 */ /* 0x004fe80000100800 */
[----:B----4-:R-:W-:Y:S01]  /*29ae0*/  STL [R1+0x40e0], R25 ;  /* 0x0040e01901007387 */ /* 0x010fe20000100800 */
[----:B------:R-:W2:Y:S02]  /*29af0*/  LDL R6, [R1+0x1d98] ;  /* 0x001d980001067983 */ /* 0x000ea40000100800 */
[----:B------:R-:W4:Y:S01]  /*29b00*/  LDL R0, [R1+0x1dac] ;  /* 0x001dac0001007983 */ /* 0x000f220000100800 */
[----:B------:R-:W-:Y:S01]  /*29b10*/  STL [R1+0x40ec], R21 ;  /* 0x0040ec1501007387 */ /* 0x000fe20000100800 */
[----:B------:R-:W4:Y:S02]  /*29b20*/  LDL R8, [R1+0x1be4] ;  /* 0x001be40001087983 */ /* 0x000f240000100800 */
[----:B------:R-:W4:Y:S02]  /*29b30*/  LDL R7, [R1+0x1c5c] ;  /* 0x001c5c0001077983 */ /* 0x000f240000100800 */
[----:B---3--:R-:W-:-:S02]  /*29b40*/  @!P0 IMAD.MOV.U32 R15, RZ, RZ, R4 ;  /* 0x000000ffff0f8224 */ /* 0x008fc400078e0004 */
[----:B------:R-:W-:-:S05]  /*29b50*/  @!P0 IMAD.MOV.U32 R14, RZ, RZ, R2 ;  /* 0x000000ffff0e8224 */ /* 0x000fca00078e0002 */
[----:B------:R2:W3:Y:S04]  /*29b60*/  @!P0 LDG.E.U16 R16, [R14.64] ;  /* 0x000000060e108981 */ /* 0x0004e8000c1e1500 */
[----:B------:R0:W-:Y:S01]  /*29b70*/  STL [R1+0x40f0], R3 ;  /* 0x0040f00301007387 */ /* 0x0001e20000100800 */
[----:B------:R-:W3:Y:S02]  /*29b80*/  LDL R5, [R1+0x1c60] ;  /* 0x001c600001057983 */ /* 0x000ee40000100800 */
[----:B------:R-:W3:Y:S02]  /*29b90*/  LDL R4, [R1+0x1c9c] ;  /* 0x001c9c0001047983 */ /* 0x000ee40000100800 */
[----:B------:R-:W3:Y:S01]  /*29ba0*/  LDL R2, [R1+0x1cdc] ;  /* 0x001cdc0001027983 */ /* 0x000ee20000100800 */
[----:B------:R-:W-:-:S02]  /*29bb0*/  PRMT R13, RZ, 0x7610, R13 ;  /* 0x00007610ff0d7816 */ /* 0x000fc4000000000d */
[----:B------:R-:W-:Y:S02]  /*29bc0*/  PRMT R17, RZ, 0x7610, R17 ;  /* 0x00007610ff117816 */ /* 0x000fe40000000011 */
[----:B------:R-:W-:Y:S01]  /*29bd0*/  PRMT R18, RZ, 0x7610, R18 ;  /* 0x00007610ff127816 */ /* 0x000fe20000000012 */
[----:B--2---:R-:W-:Y:S02]  /*29be0*/  @!P0 IMAD.MOV.U32 R15, RZ, RZ, R6 ;  /* 0x000000ffff0f8224 */ /* 0x004fe400078e0006 */
[----:B----4-:R-:W-:-:S05]  /*29bf0*/  @!P0 IMAD.MOV.U32 R14, RZ, RZ, R0 ;  /* 0x000000ffff0e8224 */ /* 0x010fca00078e0000 */
[----:B------:R1:W2:Y:S02]  /*29c00*/  @!P0 LDG.E.U16 R13, [R14.64] ;  /* 0x000000060e0d8981 */ /* 0x0002a4000c1e1500 */
[----:B-1----:R-:W-:Y:S02]  /*29c10*/  @!P0 IMAD.MOV.U32 R15, RZ, RZ, R8 ;  /* 0x000000ffff0f8224 */ /* 0x002fe400078e0008 */
[----:B------:R-:W-:-:S05]  /*29c20*/  @!P0 IMAD.MOV.U32 R14, RZ, RZ, R7 ;  /* 0x000000ffff0e8224 */ /* 0x000fca00078e0007 */
[----:B------:R1:W4:Y:S04]  /*29c30*/  @!P0 LDG.E.U16 R17, [R14.64] ;  /* 0x000000060e118981 */ /* 0x000328000c1e1500 */
[----:B---3--:R-:W-:Y:S01]  /*29c40*/  STL [R1+0x40f4], R16 ;  /* 0x0040f41001007387 */ /* 0x008fe20000100800 */
[----:B0-----:R-:W3:Y:S02]  /*29c50*/  LDL R3, [R1+0x1ca0] ;  /* 0x001ca00001037983 */ /* 0x001ee40000100800 */
[----:B-1----:R-:W-:Y:S02]  /*29c60*/  @!P0 IMAD.MOV.U32 R15, RZ, RZ, R5 ;  /* 0x000000ffff0f8224 */ /* 0x002fe400078e0005 */
[----:B------:R-:W-:Y:S01]  /*29c70*/  @!P0 IMAD.MOV.U32 R14, RZ, RZ, R4 ;  /* 0x000000ffff0e8224 */ /* 0x000fe200078e0004 */
[----:B------:R-:W-:Y:S01]  /*29c80*/  PRMT R20, RZ, 0x7610, R20 ;  /* 0x00007610ff147816 */ /* 0x000fe20000000014 */
[----:B------:R-:W3:Y:S04]  /*29c90*/  LDL R0, [R1+0x1d1c] ;  /* 0x001d1c0001007983 */ /* 0x000ee80000100800 */
[----:B------:R0:W3:Y:S04]  /*29ca0*/  @!P0 LDG.E.U16 R18, [R14.64] ;  /* 0x000000060e128981 */ /* 0x0000e8000c1e1500 */
[----:B------:R-:W3:Y:S01]  /*29cb0*/  LDL R6, [R1+0x1ce0] ;  /* 0x001ce00001067983 */ /* 0x000ee20000100800 */
[----:B0-----:R-:W-:-:S03]  /*29cc0*/  @!P0 IMAD.MOV.U32 R14, RZ, RZ, R2 ;  /* 0x000000ffff0e8224 */ /* 0x001fc600078e0002 */
[----:B--2---:R-:W-:Y:S01]  /*29cd0*/  STL [R1+0x40f8], R13 ;  /* 0x0040f80d01007387 */ /* 0x004fe20000100800 */
[----:B------:R-:W2:Y:S02]  /*29ce0*/  LDL.LU R7, [R1+0xab0] ;  /* 0x000ab00001077983 */ /* 0x000ea40000300800 */
[----:B------:R-:W2:Y:S01]  /*29cf0*/  LDL.LU R10, [R1+0xaa8] ;  /* 0x000aa800010a7983 */ /* 0x000ea20000300800 */
[----:B----4-:R-:W-:Y:S01]  /*29d00*/  STL [R1+0x4104], R17 ;  /* 0x0041041101007387 */ /* 0x010fe20000100800 */
[----:B------:R-:W4:Y:S02]  /*29d10*/  LDL R5, [R1+0x1d20] ;  /* 0x001d200001057983 */ /* 0x000f240000100800 */
[----:B------:R-:W2:Y:S02]  /*29d20*/  LDL R4, [R1+0x1d5c] ;  /* 0x001d5c0001047983 */ /* 0x000ea40000100800 */
[----:B---3--:R-:W-:-:S05]  /*29d30*/  @!P0 IMAD.MOV.U32 R15, RZ, RZ, R3 ;  /* 0x000000ffff0f8224 */ /* 0x008fca00078e0003 */
[----:B------:R0:W3:Y:S04]  /*29d40*/  @!P0 LDG.E.U16 R20, [R14.64] ;  /* 0x000000060e148981 */ /* 0x0000e8000c1e1500 */
[----:B------:R-:W-:Y:S01]  /*29d50*/  STL [R1+0x4108], R18 ;  /* 0x0041081201007387 */ /* 0x000fe20000100800 */
[----:B------:R-:W3:Y:S02]  /*29d60*/  LDL R2, [R1+0x1d9c] ;  /* 0x001d9c0001027983 */ /* 0x000ee40000100800 */
[----:B------:R-:W3:Y:S02]  /*29d70*/  LDL R3, [R1+0x1d60] ;  /* 0x001d600001037983 */ /* 0x000ee40000100800 */
[----:B0-----:R-:W-:Y:S01]  /*29d80*/  @!P0 IMAD.MOV.U32 R14, RZ, RZ, R0 ;  /* 0x000000ffff0e8224 */ /* 0x001fe200078e0000 */
[----:B------:R-:W0:Y:S01]  /*29d90*/  S2R R28, SR_TID.X ;  /* 0x00000000001c7919 */ /* 0x000e220000002100 */
[----:B------:R-:W-:Y:S01]  /*29da0*/  PRMT R22, RZ, 0x7610, R22 ;  /* 0x00007610ff167816 */ /* 0x000fe20000000016 */
[----:B------:R-:W-:Y:S01]  /*29db0*/  @!P0 IMAD.MOV.U32 R15, RZ, RZ, R6 ;  /* 0x000000ffff0f8224 */ /* 0x000fe200078e0006 */
[----:B------:R-:W-:-:S04]  /*29dc0*/  PRMT R23, RZ, 0x7610, R23 ;  /* 0x00007610ff177816 */ /* 0x000fc80000000017 */
[----:B------:R4:W3:Y:S01]  /*29dd0*/  @!P0 LDG.E.U16 R22, [R14.64] ;  /* 0x000000060e168981 */ /* 0x0008e2000c1e1500 */
[----:B------:R-:W-:Y:S02]  /*29de0*/  PRMT R24, RZ, 0x7610, R24 ;  /* 0x00007610ff187816 */ /* 0x000fe40000000018 */
[----:B0-----:R-:W-:Y:S01]  /*29df0*/  LOP3.LUT R28, R28, 0x7f, RZ, 0xc0, !PT ;  /* 0x0000007f1c1c7812 */ /* 0x001fe200078ec0ff */
[----:B----4-:R-:W-:Y:S02]  /*29e00*/  @!P0 IMAD.MOV.U32 R15, RZ, RZ, R5 ;  /* 0x000000ffff0f8224 */ /* 0x010fe400078e0005 */
[----:B--2---:R-:W-:-:S05]  /*29e10*/  @!P0 IMAD.MOV.U32 R14, RZ, RZ, R4 ;  /* 0x000000ffff0e8224 */ /* 0x004fca00078e0004 */
[----:B------:R0:W2:Y:S04]  /*29e20*/  @!P0 LDG.E.U16 R23, [R14.64] ;  /* 0x000000060e178981 */ /* 0x0000a8000c1e1500 */
[----:B---3--:R1:W-:Y:S04]  /*29e30*/  STL [R1+0x410c], R20 ;  /* 0x00410c1401007387 */ /* 0x0083e80000100800 */
[----:B-1----:R-:W3:Y:S01]  /*29e40*/  LDL.LU R20, [R1+0xaa0] ;  /* 0x000aa00001147983 */ /* 0x002ee20000300800 */
[----:B------:R-:W4:Y:S02]  /*29e50*/  LDL.LU R18, [R1+0xa28] ;  /* 0x000a280001127983 */ /* 0x000f240000300800 */
[----:B------:R-:W2:Y:S02]  /*29e60*/  LDL.LU R17, [R1+0xa20] ;  /* 0x000a200001117983 */ /* 0x000ea40000300800 */
[----:B------:R-:W2:Y:S01]  /*29e70*/  LDL.LU R13, [R1+0xa18] ;  /* 0x000a1800010d7983 */ /* 0x000ea20000300800 */
[----:B------:R-:W2:Y:S01]  /*29e80*/  LDL.LU R16, [R1+0xa10] ;  /* 0x000a100001107983 */ /* 0x000ea20000300800 */
[----:B------:R-:W2:Y:S02]  /*29e90*/  LDL.LU R0, [R1+0x998] ;  /* 0x0009980001007983 */ /* 0x000ea40000300800 */
[----:B------:R-:W2:Y:S02]  /*29ea0*/  LDL.LU R8, [R1+0x990] ;  /* 0x0009900001087983 */ /* 0x000ea40000300800 */
[----:B------:R-:W2:Y:S01]  /*29eb0*/  LDL.LU R19, [R1+0x988] ;  /* 0x0009880001137983 */ /* 0x000ea20000300800 */
[----:B------:R-:W2:Y:S01]  /*29ec0*/  LDL.LU R11, [R1+0x980] ;  /* 0x00098000010b7983 */ /* 0x000ea20000300800 */
[----:B0-----:R-:W-:-:S02]  /*29ed0*/  @!P0 IMAD.MOV.U32 R14, RZ, RZ, R2 ;  /* 0x000000ffff0e8224 */ /* 0x001fc400078e0002 */
[----:B------:R-:W2:Y:S02]  /*29ee0*/  LDL.LU R2, [R1+0x908] ;  /* 0x0009080001027983 */ /* 0x000ea40000300800 */
[----:B------:R-:W2:Y:S02]  /*29ef0*/  LDL.LU R12, [R1+0x904] ;  /* 0x00090400010c7983 */ /* 0x000ea40000300800 */
[----:B------:R-:W-:Y:S02]  /*29f00*/  @!P0 IMAD.MOV.U32 R15, RZ, RZ, R3 ;  /* 0x000000ffff0f8224 */ /* 0x000fe400078e0003 */
[----:B------:R-:W-:Y:S01]  /*29f10*/  IMAD.SHL.U32 R28, R28, 0x2, RZ ;  /* 0x000000021c1c7824 */ /* 0x000fe200078e00ff */
[----:B------:R-:W2:Y:S01]  /*29f20*/  LDL.LU R6, [R1+0x900] ;  /* 0x0009000001067983 */ /* 0x000ea20000300800 */
[----:B------:R-:W2:Y:S02]  /*29f30*/  LDL.LU R9, [R1+0x8fc] ;  /* 0x0008fc0001097983 */ /* 0x000ea40000300800 */
[----:B------:R-:W2:Y:S01]  /*29f40*/  LDL.LU R3, [R1+0x888] ;  /* 0x0008880001037983 */ /* 0x000ea20000300800 */
[----:B------:R0:W2:Y:S01]  /*29f50*/  @!P0 LDG.E.U16 R24, [R14.64] ;  /* 0x000000060e188981 */ /* 0x0000a2000c1e1500 */
[----:B------:R-:W2:Y:S02]  /*29f60*/  LDL.LU R21, [R1+0x884] ;  /* 0x0008840001157983 */ /* 0x000ea40000300800 */
[----:B------:R-:W2:Y:S02]  /*29f70*/  LDL.LU R25, [R1+0x880] ;  /* 0x0008800001197983 */ /* 0x000ea40000300800 */
[----:B------:R-:W2:Y:S01]  /*29f80*/  LDL.LU R26, [R1+0x87c] ;  /* 0x00087c00011a7983 */ /* 0x000ea20000300800 */
[----:B------:R-:W2:Y:S01]  /*29f90*/  LDL.LU R27, [R1+0x808] ;  /* 0x00080800011b7983 */ /* 0x000ea20000300800 */
[----:B------:R-:W2:Y:S02]  /*29fa0*/  LDL.LU R29, [R1+0x804] ;  /* 0x00080400011d7983 */ /* 0x000ea40000300800 */
[----:B------:R-:W2:Y:S02]  /*29fb0*/  LDL.LU R4, [R1+0x800] ;  /* 0x0008000001047983 */ /* 0x000ea40000300800 */
[----:B------:R-:W2:Y:S01]  /*29fc0*/  LDL.LU R5, [R1+0x7fc] ;  /* 0x0007fc0001057983 */ /* 0x000ea20000300800 */
[----:B0-----:R-:W-:-:S05]  /*29fd0*/  LOP3.LUT R14, R28, 0x60, RZ, 0x3c, !PT ;  /* 0x000000601c0e7812 */ /* 0x001fca00078e3cff */
[----:B------:R0:W-:Y:S04]  /*29fe0*/  STS.U16 [R14+0x9900], R7 ;  /* 0x009900070e007388 */ /* 0x0001e80000000400 */
[----:B0-----:R-:W2:Y:S01]  /*29ff0*/  LDL.LU R7, [R1+0x3dc] ;  /* 0x0003dc0001077983 */ /* 0x001ea20000300800 */
[----:B------:R0:W-:Y:S03]  /*2a000*/  STS.U16 [R14+0x9a00], R10 ;  /* 0x009a000a0e007388 */ /* 0x0001e60000000400 */
[----:B0-----:R-:W2:Y:S04]  /*2a010*/  LDL.LU R10, [R1+0x3d8] ;  /* 0x0003d800010a7983 */ /* 0x001ea80000300800 */
[----:B---3--:R-:W-:Y:S01]  /*2a020*/  STS.U16 [R14+0x9b00], R20 ;  /* 0x009b00140e007388 */ /* 0x008fe20000000400 */
[----:B----4-:R-:W-:Y:S02]  /*2a030*/  STS.U16 [R14+0xb800], R18 ;  /* 0x00b800120e007388 */ /* 0x010fe40000000400 */
[----:B--2---:R-:W-:Y:S01]  /*2a040*/  STS.U16 [R14+0xb900], R17 ;  /* 0x00b900110e007388 */ /* 0x004fe20000000400 */
[----:B------:R-:W-:Y:S04]  /*2a050*/  STS.U16 [R14+0xba00], R13 ;  /* 0x00ba000d0e007388 */ /* 0x000fe80000000400 */
[----:B------:R-:W-:Y:S01]  /*2a060*/  STS.U16 [R14+0xbb00], R16 ;  /* 0x00bb00100e007388 */ /* 0x000fe20000000400 */
[----:B------:R0:W-:Y:S02]  /*2a070*/  STS.U16 [R14+0xd800], R0 ;  /* 0x00d800000e007388 */ /* 0x0001e40000000400 */
[----:B------:R1:W-:Y:S02]  /*2a080*/  STS.U16 [R14+0xd900], R8 ;  /* 0x00d900080e007388 */ /* 0x0003e40000000400 */
[----:B------:R2:W-:Y:S01]  /*2a090*/  STS.U16 [R14+0xda00], R19 ;  /* 0x00da00130e007388 */ /* 0x0005e20000000400 */
[----:B0-----:R-:W3:Y:S01]  /*2a0a0*/  LDL.LU R0, [R1+0x3d4] ;  /* 0x0003d40001007983 */ /* 0x001ee20000300800 */
[----:B-1----:R-:W4:Y:S02]  /*2a0b0*/  LDL.LU R8, [R1+0x3d0] ;  /* 0x0003d00001087983 */ /* 0x002f240000300800 */
[----:B--2---:R-:W2:Y:S01]  /*2a0c0*/  LDL.LU R19, [R1+0x31c] ;  /* 0x00031c0001137983 */ /* 0x004ea20000300800 */
[----:B------:R0:W-:Y:S01]  /*2a0d0*/  STS.U16 [R14+0xdb00], R11 ;  /* 0x00db000b0e007388 */ /* 0x0001e20000000400 */
[----:B------:R-:W-:Y:S02]  /*2a0e0*/  STS.U16 [R14+0xf800], R2 ;  /* 0x00f800020e007388 */ /* 0x000fe40000000400 */
[----:B------:R1:W-:Y:S02]  /*2a0f0*/  STS.U16 [R14+0xf900], R12 ;  /* 0x00f9000c0e007388 */ /* 0x0003e40000000400 */
[----:B------:R1:W-:Y:S01]  /*2a100*/  STS.U16 [R14+0xfa00], R6 ;  /* 0x00fa00060e007388 */ /* 0x0003e20000000400 */
[----:B------:R1:W-:Y:S04]  /*2a110*/  STS.U16 [R14+0xfb00], R9 ;  /* 0x00fb00090e007388 */ /* 0x0003e80000000400 */
[----:B0-----:R-:W2:Y:S01]  /*2a120*/  LDL.LU R11, [R1+0x318] ;  /* 0x00031800010b7983 */ /* 0x001ea20000300800 */
[----:B-1----:R-:W2:Y:S03]  /*2a130*/  LDL.LU R12, [R1+0x314] ;  /* 0x00031400010c7983 */ /* 0x002ea60000300800 */
[----:B------:R-:W2:Y:S01]  /*2a140*/  LDL.LU R2, [R1+0x310] ;  /* 0x0003100001027983 */ /* 0x000ea20000300800 */
[----:B------:R-:W-:Y:S03]  /*2a150*/  STS.U16 [R14+0x11800], R3 ;  /* 0x011800030e007388 */ /* 0x000fe60000000400 */
[----:B------:R-:W2:Y:S04]  /*2a160*/  LDL.LU R6, [R1+0x29c] ;  /* 0x00029c0001067983 */ /* 0x000ea80000300800 */
[----:B------:R-:W-:Y:S01]  /*2a170*/  STS.U16 [R14+0x11900], R21 ;  /* 0x011900150e007388 */ /* 0x000fe20000000400 */
[----:B------:R-:W2:Y:S02]  /*2a180*/  LDL.LU R9, [R1+0x298] ;  /* 0x0002980001097983 */ /* 0x000ea40000300800 */
[----:B------:R-:W-:Y:S02]  /*2a190*/  STS.U16 [R14+0x11a00], R25 ;  /* 0x011a00190e007388 */ /* 0x000fe40000000400 */
[----:B------:R-:W-:Y:S01]  /*2a1a0*/  STS.U16 [R14+0x11b00], R26 ;  /* 0x011b001a0e007388 */ /* 0x000fe20000000400 */
[----:B------:R-:W2:Y:S04]  /*2a1b0*/  LDL.LU R20, [R1+0x294] ;  /* 0x0002940001147983 */ /* 0x000ea80000300800 */
[----:B------:R-:W-:Y:S01]  /*2a1c0*/  STS.U16 [R14+0x13800], R27 ;  /* 0x0138001b0e007388 */ /* 0x000fe20000000400 */
[----:B------:R-:W2:Y:S02]  /*2a1d0*/  LDL.LU R18, [R1+0x290] ;  /* 0x0002900001127983 */ /* 0x000ea40000300800 */
[----:B------:R-:W-:Y:S02]  /*2a1e0*/  STS.U16 [R14+0x13900], R29 ;  /* 0x0139001d0e007388 */ /* 0x000fe40000000400 */
[----:B------:R-:W2:Y:S01]  /*2a1f0*/  LDL.LU R17, [R1+0x1dc] ;  /* 0x0001dc0001117983 */ /* 0x000ea20000300800 */
[----:B------:R-:W-:Y:S04]  /*2a200*/  STS.U16 [R14+0x13a00], R4 ;  /* 0x013a00040e007388 */ /* 0x000fe80000000400 */
[----:B------:R-:W2:Y:S01]  /*2a210*/  LDL.LU R13, [R1+0x1d8] ;  /* 0x0001d800010d7983 */ /* 0x000ea20000300800 */
[----:B------:R0:W-:Y:S02]  /*2a220*/  STS.U16 [R14+0x13b00], R5 ;  /* 0x013b00050e007388 */ /* 0x0001e40000000400 */
[----:B------:R-:W2:Y:S02]  /*2a230*/  LDL.LU R16, [R1+0x1d4] ;  /* 0x0001d40001107983 */ /* 0x000ea40000300800 */
[----:B------:R1:W-:Y:S01]  /*2a240*/  STS.U16 [R14+0x15800], R7 ;  /* 0x015800070e007388 */ /* 0x0003e20000000400 */
[----:B0-----:R-:W2:Y:S01]  /*2a250*/  LDL.LU R5, [R1+0x1d0] ;  /* 0x0001d00001057983 */ /* 0x001ea20000300800 */
[----:B-1----:R-:W2:Y:S03]  /*2a260*/  LDL.LU R7, [R1+0x164] ;  /* 0x0001640001077983 */ /* 0x002ea60000300800 */
[----:B------:R0:W-:Y:S04]  /*2a270*/  STS.U16 [R14+0x15900], R10 ;  /* 0x0159000a0e007388 */ /* 0x0001e80000000400 */
[----:B0-----:R-:W2:Y:S04]  /*2a280*/  LDL.LU R10, [R1+0x160] ;  /* 0x00016000010a7983 */ /* 0x001ea80000300800 */
[----:B---3--:R-:W-:Y:S01]  /*2a290*/  STS.U16 [R14+0x15a00], R0 ;  /* 0x015a00000e007388 */ /* 0x008fe20000000400 */
[----:B----4-:R-:W-:Y:S02]  /*2a2a0*/  STS.U16 [R14+0x15b00], R8 ;  /* 0x015b00080e007388 */ /* 0x010fe40000000400 */
[----:B--2---:R0:W-:Y:S02]  /*2a2b0*/  STS.U16 [R14+0x17800], R19 ;  /* 0x017800130e007388 */ /* 0x0041e40000000400 */
[----:B0-----:R-:W2:Y:S01]  /*2a2c0*/  LDL.LU R19, [R1+0x15c] ;  /* 0x00015c0001137983 */ /* 0x001ea20000300800 */
[----:B------:R-:W3:Y:S03]  /*2a2d0*/  LDL.LU R3, [R1+0x154] ;  /* 0x0001540001037983 */ /* 0x000ee60000300800 */
[----:B------:R0:W-:Y:S01]  /*2a2e0*/  STS.U16 [R14+0x17900], R11 ;  /* 0x0179000b0e007388 */ /* 0x0001e20000000400 */
[----:B------:R-:W4:Y:S02]  /*2a2f0*/  LDL.LU R8, [R1+0xf4] ;  /* 0x0000f40001087983 */ /* 0x000f240000300800 */
[----:B------:R1:W-:Y:S02]  /*2a300*/  STS.U16 [R14+0x17a00], R12 ;  /* 0x017a000c0e007388 */ /* 0x0003e40000000400 */
[----:B------:R1:W-:Y:S01]  /*2a310*/  STS.U16 [R14+0x17b00], R2 ;  /* 0x017b00020e007388 */ /* 0x0003e20000000400 */
[----:B0-----:R-:W4:Y:S01]  /*2a320*/  LDL.LU R11, [R1+0xf0] ;  /* 0x0000f000010b7983 */ /* 0x001f220000300800 */
[----:B-1----:R-:W4:Y:S02]  /*2a330*/  LDL.LU R12, [R1+0xec] ;  /* 0x0000ec00010c7983 */ /* 0x002f240000300800 */
[----:B------:R-:W4:Y:S02]  /*2a340*/  LDL.LU R21, [R1+0xe8] ;  /* 0x0000e80001157983 */ /* 0x000f240000300800 */
[----:B------:R-:W4:Y:S01]  /*2a350*/  LDL.LU R25, [R1+0xbc8] ;  /* 0x000bc80001197983 */ /* 0x000f220000300800 */
[----:B------:R-:W4:Y:S01]  /*2a360*/  LDL.LU R26, [R1+0xbc4] ;  /* 0x000bc400011a7983 */ /* 0x000f220000300800 */
[----:B------:R-:W4:Y:S02]  /*2a370*/  LDL.LU R27, [R1+0xbc0] ;  /* 0x000bc000011b7983 */ /* 0x000f240000300800 */
[----:B------:R-:W4:Y:S01]  /*2a380*/  LDL.LU R29, [R1+0xbbc] ;  /* 0x000bbc00011d7983 */ /* 0x000f220000300800 */
[----:B------:R0:W-:Y:S01]  /*2a390*/  STS.U16 [R14+0x19800], R6 ;  /* 0x019800060e007388 */ /* 0x0001e20000000400 */
[----:B------:R-:W4:Y:S02]  /*2a3a0*/  LDL.LU R4, [R1+0xbb8] ;  /* 0x000bb80001047983 */ /* 0x000f240000300800 */
[----:B------:R1:W-:Y:S02]  /*2a3b0*/  STS.U16 [R14+0x19900], R9 ;  /* 0x019900090e007388 */ /* 0x0003e40000000400 */
[----:B------:R-:W4:Y:S01]  /*2a3c0*/  LDL.LU R0, [R1+0xbb4] ;  /* 0x000bb40001007983 */ /* 0x000f220000300800 */
[----:B------:R-:W4:Y:S04]  /*2a3d0*/  LDL.LU R2, [R1+0xbb0] ;  /* 0x000bb00001027983 */ /* 0x000f280000300800 */
[----:B------:R-:W-:Y:S01]  /*2a3e0*/  STS.U16 [R14+0x19a00], R20 ;  /* 0x019a00140e007388 */ /* 0x000fe20000000400 */
[----:B------:R-:W-:Y:S02]  /*2a3f0*/  STS.U16 [R14+0x19b00], R18 ;  /* 0x019b00120e007388 */ /* 0x000fe40000000400 */
[----:B------:R-:W-:Y:S02]  /*2a400*/  STS.U16 [R14+0x1b800], R17 ;  /* 0x01b800110e007388 */ /* 0x000fe40000000400 */
[----:B------:R-:W-:Y:S01]  /*2a410*/  STS.U16 [R14+0x1b900], R13 ;  /* 0x01b9000d0e007388 */ /* 0x000fe20000000400 */
[----:B0-----:R-:W4:Y:S01]  /*2a420*/  LDL.LU R6, [R1+0xbac] ;  /* 0x000bac0001067983 */ /* 0x001f220000300800 */
[----:B-1----:R-:W4:Y:S03]  /*2a430*/  LDL.LU R9, [R1+0xba8] ;  /* 0x000ba80001097983 */ /* 0x002f260000300800 */
[----:B------:R-:W-:Y:S01]  /*2a440*/  STS.U16 [R14+0x1ba00], R16 ;  /* 0x01ba00100e007388 */ /* 0x000fe20000000400 */
[----:B------:R0:W-:Y:S02]  /*2a450*/  STS.U16 [R14+0x1bb00], R5 ;  /* 0x01bb00050e007388 */ /* 0x0001e40000000400 */
[----:B------:R1:W-:Y:S01]  /*2a460*/  STS.U16 [R14+0x1d800], R7 ;  /* 0x01d800070e007388 */ /* 0x0003e20000000400 */
[----:B0-----:R-:W4:Y:S01]  /*2a470*/  LDL.LU R5, [R1+0xba4] ;  /* 0x000ba40001057983 */ /* 0x001f220000300800 */
[----:B-1----:R-:W4:Y:S03]  /*2a480*/  LDL.LU R7, [R1+0xba0] ;  /* 0x000ba00001077983 */ /* 0x002f260000300800 */
[----:B------:R0:W-:Y:S04]  /*2a490*/  STS.U16 [R14+0x1d900], R10 ;  /* 0x01d9000a0e007388 */ /* 0x0001e80000000400 */
[----:B0-----:R-:W4:Y:S04]  /*2a4a0*/  LDL.LU R10, [R1+0xb9c] ;  /* 0x000b9c00010a7983 */ /* 0x001f280000300800 */
[----:B--2---:R0:W-:Y:S04]  /*2a4b0*/  STS.U16 [R14+0x1da00], R19 ;  /* 0x01da00130e007388 */ /* 0x0041e80000000400 */
[----:B0-----:R-:W2:Y:S01]  /*2a4c0*/  LDL.LU R19, [R1+0xb28] ;  /* 0x000b280001137983 */ /* 0x001ea20000300800 */
[----:B---3--:R0:W-:Y:S02]  /*2a4d0*/  STS.U16 [R14+0x1db00], R3 ;  /* 0x01db00030e007388 */ /* 0x0081e40000000400 */
[----:B----4-:R1:W-:Y:S01]  /*2a4e0*/  STS.U16 [R14+0x1f800], R8 ;  /* 0x01f800080e007388 */ /* 0x0103e20000000400 */
[----:B------:R3:W-:Y:S04]  /*2a4f0*/  STS.U16 [R14+0x1f900], R11 ;  /* 0x01f9000b0e007388 */ /* 0x0007e80000000400 */
[----:B------:R4:W-:Y:S01]  /*2a500*/  STS.U16 [R14+0x1fa00], R12 ;  /* 0x01fa000c0e007388 */ /* 0x0009e20000000400 */
[----:B------:R-:W-:Y:S01]  /*2a510*/  STS.U16 [R14+0x1fb00], R21 ;  /* 0x01fb00150e007388 */ /* 0x000fe20000000400 */
[----:B0-----:R-:W-:-:S02]  /*2a520*/  LOP3.LUT R3, R28, 0x70, RZ, 0x3c, !PT ;  /* 0x000000701c037812 */ /* 0x001fc400078e3cff */
[----:B-1----:R-:W2:Y:S01]  /*2a530*/  LDL.LU R8, [R1+0xb24] ;  /* 0x000b240001087983 */ /* 0x002ea20000300800 */
[----:B---3--:R-:W3:Y:S02]  /*2a540*/  LDL.LU R11, [R1+0xb20] ;  /* 0x000b2000010b7983 */ /* 0x008ee40000300800 */
[----:B----4-:R-:W4:Y:S02]  /*2a550*/  LDL.LU R12, [R1+0xb1c] ;  /* 0x000b1c00010c7983 */ /* 0x010f240000300800 */
[----:B------:R-:W3:Y:S01]  /*2a560*/  LDL.LU R28, [R1+0xa9c] ;  /* 0x000a9c00011c7983 */ /* 0x000ee20000300800 */
[----:B------:R-:W-:Y:S01]  /*2a570*/  STS.U16 [R3+0x1c00], R25 ;  /* 0x001c001903007388 */ /* 0x000fe20000000400 */
[----:B------:R-:W-:Y:S02]  /*2a580*/  STS.U16 [R3+0x1d00], R26 ;  /* 0x001d001a03007388 */ /* 0x000fe40000000400 */
[----:B------:R-:W-:Y:S02]  /*2a590*/  STS.U16 [R3+0x1e00], R27 ;  /* 0x001e001b03007388 */ /* 0x000fe40000000400 */
[----:B------:R-:W-:Y:S01]  /*2a5a0*/  STS.U16 [R3+0x1f00], R29 ;  /* 0x001f001d03007388 */ /* 0x000fe20000000400 */
[----:B------:R-:W4:Y:S04]  /*2a5b0*/  LDL.LU R15, [R1+0xa98] ;  /* 0x000a9800010f7983 */ /* 0x000f280000300800 */
[----:B------:R-:W-:Y:S01]  /*2a5c0*/  STS.U16 [R3+0x3c00], R4 ;  /* 0x003c000403007388 */ /* 0x000fe20000000400 */
[----:B------:R-:W4:Y:S02]  /*2a5d0*/  LDL.LU R20, [R1+0xa94] ;  /* 0x000a940001147983 */ /* 0x000f240000300800 */
[----:B------:R-:W-:Y:S02]  /*2a5e0*/  STS.U16 [R3+0x3d00], R0 ;  /* 0x003d000003007388 */ /* 0x000fe40000000400 */
[----:B------:R-:W4:Y:S01]  /*2a5f0*/  LDL.LU R18, [R1+0xa90] ;  /* 0x000a900001127983 */ /* 0x000f220000300800 */
[----:B------:R0:W-:Y:S04]  /*2a600*/  STS.U16 [R3+0x3e00], R2 ;  /* 0x003e000203007388 */ /* 0x0001e80000000400 */
[----:B------:R-:W4:Y:S01]  /*2a610*/  LDL.LU R17, [R1+0xa0c] ;  /* 0x000a0c0001117983 */ /* 0x000f220000300800 */
[----:B------:R1:W-:Y:S02]  /*2a620*/  STS.U16 [R3+0x3f00], R6 ;  /* 0x003f000603007388 */ /* 0x0003e40000000400 */
[----:B------:R1:W-:Y:S01]  /*2a630*/  STS.U16 [R3+0x5c00], R9 ;  /* 0x005c000903007388 */ /* 0x0003e20000000400 */
[----:B0-----:R-:W4:Y:S01]  /*2a640*/  LDL.LU R2, [R1+0xa08] ;  /* 0x000a080001027983 */ /* 0x001f220000300800 */
[----:B-1----:R-:W4:Y:S02]  /*2a650*/  LDL.LU R6, [R1+0xa04] ;  /* 0x000a040001067983 */ /* 0x002f240000300800 */
[----:B------:R-:W4:Y:S01]  /*2a660*/  LDL.LU R9, [R1+0xa00] ;  /* 0x000a000001097983 */ /* 0x000f220000300800 */
[----:B------:R-:W-:Y:S01]  /*2a670*/  STS.U16 [R3+0x5d00], R5 ;  /* 0x005d000503007388 */ /* 0x000fe20000000400 */
[----:B------:R0:W-:Y:S03]  /*2a680*/  STS.U16 [R3+0x5e00], R7 ;  /* 0x005e000703007388 */ /* 0x0001e60000000400 */
[----:B0-----:R-:W4:Y:S01]  /*2a690*/  LDL.LU R7, [R1+0x97c] ;  /* 0x00097c0001077983 */ /* 0x001f220000300800 */
[----:B------:R-:W4:Y:S02]  /*2a6a0*/  LDL.LU R13, [R1+0x978] ;  /* 0x00097800010d7983 */ /* 0x000f240000300800 */
[----:B------:R-:W4:Y:S01]  /*2a6b0*/  LDL.LU R16, [R1+0x974] ;  /* 0x0009740001107983 */ /* 0x000f220000300800 */
[----:B------:R0:W-:Y:S01]  /*2a6c0*/  STS.U16 [R3+0x5f00], R10 ;  /* 0x005f000a03007388 */ /* 0x0001e20000000400 */
[----:B------:R-:W4:Y:S03]  /*2a6d0*/  LDL.LU R4, [R1+0x970] ;  /* 0x0009700001047983 */ /* 0x000f260000300800 */
[----:B0-----:R-:W4:Y:S04]  /*2a6e0*/  LDL.LU R10, [R1+0x8f8] ;  /* 0x0008f800010a7983 */ /* 0x001f280000300800 */
[----:B--2---:R0:W-:Y:S04]  /*2a6f0*/  STS.U16 [R3+0x7c00], R19 ;  /* 0x007c001303007388 */ /* 0x0041e80000000400 */
[----:B0-----:R-:W2:Y:S01]  /*2a700*/  LDL.LU R19, [R1+0x8f4] ;  /* 0x0008f40001137983 */ /* 0x001ea20000300800 */
[----:B------:R-:W2:Y:S02]  /*2a710*/  LDL.LU R21, [R1+0x8f0] ;  /* 0x0008f00001157983 */ /* 0x000ea40000300800 */
[----:B------:R-:W2:Y:S01]  /*2a720*/  LDL.LU R25, [R1+0x8ec] ;  /* 0x0008ec0001197983 */ /* 0x000ea20000300800 */
[----:B------:R0:W-:Y:S01]  /*2a730*/  STS.U16 [R3+0x7d00], R8 ;  /* 0x007d000803007388 */ /* 0x0001e20000000400 */
[----:B------:R-:W2:Y:S02]  /*2a740*/  LDL.LU R26, [R1+0x878] ;  /* 0x00087800011a7983 */ /* 0x000ea40000300800 */
[----:B---3--:R1:W-:Y:S02]  /*2a750*/  STS.U16 [R3+0x7e00], R11 ;  /* 0x007e000b03007388 */ /* 0x0083e40000000400 */
[----:B------:R-:W3:Y:S01]  /*2a760*/  LDL.LU R27, [R1+0x874] ;  /* 0x00087400011b7983 */ /* 0x000ee20000300800 */
[----:B----4-:R4:W-:Y:S04]  /*2a770*/  STS.U16 [R3+0x7f00], R12 ;  /* 0x007f000c03007388 */ /* 0x0109e80000000400 */
[----:B------:R-:W3:Y:S01]  /*2a780*/  LDL.LU R29, [R1+0x870] ;  /* 0x00087000011d7983 */ /* 0x000ee20000300800 */
[----:B------:R-:W3:Y:S02]  /*2a790*/  LDL.LU R0, [R1+0x86c] ;  /* 0x00086c0001007983 */ /* 0x000ee40000300800 */
[----:B------:R-:W-:Y:S02]  /*2a7a0*/  STS.U16 [R3+0x9c00], R28 ;  /* 0x009c001c03007388 */ /* 0x000fe40000000400 */
[----:B------:R-:W3:Y:S01]  /*2a7b0*/  LDL.LU R5, [R1+0x7f8] ;  /* 0x0007f80001057983 */ /* 0x000ee20000300800 */
[----:B------:R-:W-:Y:S04]  /*2a7c0*/  STS.U16 [R3+0x9d00], R15 ;  /* 0x009d000f03007388 */ /* 0x000fe80000000400 */
[----:B0-----:R-:W3:Y:S01]  /*2a7d0*/  LDL.LU R8, [R1+0x7f4] ;  /* 0x0007f40001087983 */ /* 0x001ee20000300800 */
[----:B------:R-:W-:Y:S02]  /*2a7e0*/  STS.U16 [R3+0x9e00], R20 ;  /* 0x009e001403007388 */ /* 0x000fe40000000400 */
[----:B-1----:R-:W3:Y:S02]  /*2a7f0*/  LDL.LU R11, [R1+0x7f0] ;  /* 0x0007f000010b7983 */ /* 0x002ee40000300800 */
[----:B------:R-:W-:Y:S01]  /*2a800*/  STS.U16 [R3+0x9f00], R18 ;  /* 0x009f001203007388 */ /* 0x000fe20000000400 */
[----:B----4-:R-:W4:Y:S04]  /*2a810*/  LDL.LU R12, [R1+0x7ec] ;  /* 0x0007ec00010c7983 */ /* 0x010f280000300800 */
[----:B------:R-:W-:Y:S04]  /*2a820*/  STS.U16 [R3+0xbc00], R17 ;  /* 0x00bc001103007388 */ /* 0x000fe80000000400 */
[----:B------:R0:W-:Y:S01]  /*2a830*/  STS.U16 [R3+0xbd00], R2 ;  /* 0x00bd000203007388 */ /* 0x0001e20000000400 */
[----:B------:R1:W-:Y:S02]  /*2a840*/  STS.U16 [R3+0xbe00], R6 ;  /* 0x00be000603007388 */ /* 0x0003e40000000400 */
[----:B------:R1:W-:Y:S01]  /*2a850*/  STS.U16 [R3+0xbf00], R9 ;  /* 0x00bf000903007388 */ /* 0x0003e20000000400 */
[----:B0-----:R-:W4:Y:S01]  /*2a860*/  LDL.LU R2, [R1+0x3cc] ;  /* 0x0003cc0001027983 */ /* 0x001f220000300800 */
[----:B-1----:R-:W4:Y:S02]  /*2a870*/  LDL.LU R6, [R1+0x3c8] ;  /* 0x0003c80001067983 */ /* 0x002f240000300800 */
[----:B------:R-:W4:Y:S01]  /*2a880*/  LDL.LU R9, [R1+0x3c4] ;  /* 0x0003c40001097983 */ /* 0x000f220000300800 */
[----:B------:R0:W-:Y:S04]  /*2a890*/  STS.U16 [R3+0xdc00], R7 ;  /* 0x00dc000703007388 */ /* 0x0001e80000000400 */
[----:B0-----:R-:W4:Y:S01]  /*2a8a0*/  LDL.LU R7, [R1+0x3c0] ;  /* 0x0003c00001077983 */ /* 0x001f220000300800 */
[----:B------:R-:W-:Y:S02]  /*2a8b0*/  STS.U16 [R3+0xdd00], R13 ;  /* 0x00dd000d03007388 */ /* 0x000fe40000000400 */
[----:B------:R-:W-:Y:S02]  /*2a8c0*/  STS.U16 [R3+0xde00], R16 ;  /* 0x00de001003007388 */ /* 0x000fe40000000400 */
[----:B------:R0:W-:Y:S01]  /*2a8d0*/  STS.U16 [R3+0xdf00], R4 ;  /* 0x00df000403007388 */ /* 0x0001e20000000400 */
[----:B------:R1:W-:Y:S04]  /*2a8e0*/  STS.U16 [R3+0xfc00], R10 ;  /* 0x00fc000a03007388 */ /* 0x0003e80000000400 */
[----:B0-----:R-:W4:Y:S01]  /*2a8f0*/  LDL.LU R4, [R1+0x30c] ;  /* 0x00030c0001047983 */ /* 0x001f220000300800 */
[----:B-1----:R-:W4:Y:S03]  /*2a900*/  LDL.LU R10, [R1+0x308] ;  /* 0x00030800010a7983 */ /* 0x002f260000300800 */
[----:B--2---:R0:W-:Y:S04]  /*2a910*/  STS.U16 [R3+0xfd00], R19 ;  /* 0x00fd001303007388 */ /* 0x0041e80000000400 */
[----:B0-----:R-:W2:Y:S01]  /*2a920*/  LDL.LU R19, [R1+0x304] ;  /* 0x0003040001137983 */ /* 0x001ea20000300800 */
[----:B------:R-:W-:Y:S02]  /*2a930*/  STS.U16 [R3+0xfe00], R21 ;  /* 0x00fe001503007388 */ /* 0x000fe40000000400 */
[----:B------:R-:W-:Y:S02]  /*2a940*/  STS.U16 [R3+0xff00], R25 ;  /* 0x00ff001903007388 */ /* 0x000fe40000000400 */
[----:B------:R-:W-:Y:S01]  /*2a950*/  STS.U16 [R3+0x11c00], R26 ;  /* 0x011c001a03007388 */ /* 0x000fe20000000400 */
[----:B---3--:R-:W-:Y:S04]  /*2a960*/  STS.U16 [R3+0x11d00], R27 ;  /* 0x011d001b03007388 */ /* 0x008fe80000000400 */
[----:B------:R-:W-:Y:S01]  /*2a970*/  STS.U16 [R3+0x11e00], R29 ;  /* 0x011e001d03007388 */ /* 0x000fe20000000400 */
[----:B------:R-:W-:Y:S02]  /*2a980*/  STS.U16 [R3+0x11f00], R0 ;  /* 0x011f000003007388 */ /* 0x000fe40000000400 */
[----:B------:R-:W-:Y:S01]  /*2a990*/  STS.U16 [R3+0x13c00], R5 ;  /* 0x013c000503007388 */ /* 0x000fe20000000400 */
[----:B------:R-:W3:Y:S04]  /*2a9a0*/  LDL.LU R20, [R1+0x300] ;  /* 0x0003000001147983 */ /* 0x000ee80000300800 */
[----:B------:R-:W-:Y:S01]  /*2a9b0*/  STS.U16 [R3+0x13d00], R8 ;  /* 0x013d000803007388 */ /* 0x000fe20000000400 */
[----:B------:R-:W3:Y:S02]  /*2a9c0*/  LDL.LU R18, [R1+0x28c] ;  /* 0x00028c0001127983 */ /* 0x000ee40000300800 */
[----:B------:R0:W-:Y:S02]  /*2a9d0*/  STS.U16 [R3+0x13e00], R11 ;  /* 0x013e000b03007388 */ /* 0x0001e40000000400 */
[----:B------:R-:W3:Y:S01]  /*2a9e0*/  LDL.LU R17, [R1+0x288] ;  /* 0x0002880001117983 */ /* 0x000ee20000300800 */
[----:B----4-:R1:W-:Y:S04]  /*2a9f0*/  STS.U16 [R3+0x13f00], R12 ;  /* 0x013f000c03007388 */ /* 0x0103e80000000400 */
[----:B0-----:R-:W4:Y:S04]  /*2aa00*/  LDL.LU R11, [R1+0x284] ;  /* 0x00028400010b7983 */ /* 0x001f280000300800 */
[----:B-1----:R-:W4:Y:S01]  /*2aa10*/  LDL.LU R12, [R1+0x27c] ;  /* 0x00027c00010c7983 */ /* 0x002f220000300800 */
[----:B------:R-:W4:Y:S02]  /*2aa20*/  LDL.LU R0, [R1+0x1cc] ;  /* 0x0001cc0001007983 */ /* 0x000f240000300800 */
[----:B------:R-:W4:Y:S01]  /*2aa30*/  LDL.LU R5, [R1+0x1c8] ;  /* 0x0001c80001057983 */ /* 0x000f220000300800 */
[----:B------:R-:W-:Y:S01]  /*2aa40*/  STS.U16 [R3+0x15c00], R2 ;  /* 0x015c000203007388 */ /* 0x000fe20000000400 */
[----:B------:R-:W-:Y:S03]  /*2aa50*/  STS.U16 [R3+0x15d00], R6 ;  /* 0x015d000603007388 */ /* 0x000fe60000000400 */
[----:B------:R-:W4:Y:S01]  /*2aa60*/  LDL.LU R8, [R1+0x1c4] ;  /* 0x0001c40001087983 */ /* 0x000f220000300800 */
[----:B------:R0:W-:Y:S03]  /*2aa70*/  STS.U16 [R3+0x15e00], R9 ;  /* 0x015e000903007388 */ /* 0x0001e60000000400 */
[----:B0-----:R-:W4:Y:S01]  /*2aa80*/  LDL.LU R9, [R1+0x1bc] ;  /* 0x0001bc0001097983 */ /* 0x001f220000300800 */
[----:B------:R-:W4:Y:S02]  /*2aa90*/  LDL.LU R28, [R1+0x14c] ;  /* 0x00014c00011c7983 */ /* 0x000f240000300800 */
[----:B------:R-:W4:Y:S02]  /*2aaa0*/  LDL.LU R15, [R1+0x144] ;  /* 0x00014400010f7983 */ /* 0x000f240000300800 */
[----:B------:R-:W4:Y:S01]  /*2aab0*/  LDL.LU R2, [R1+0x12c] ;  /* 0x00012c0001027983 */ /* 0x000f220000300800 */
[----:B------:R0:W-:Y:S04]  /*2aac0*/  STS.U16 [R3+0x15f00], R7 ;  /* 0x015f000703007388 */ /* 0x0001e80000000400 */
[----:B------:R-:W4:Y:S04]  /*2aad0*/  LDL.LU R6, [R1+0x124] ;  /* 0x0001240001067983 */ /* 0x000f280000300800 */
[----:B0-----:R-:W4:Y:S01]  /*2aae0*/  LDL.LU R7, [R1+0xe4] ;  /* 0x0000e40001077983 */ /* 0x001f220000300800 */
[----:B------:R-:W4:Y:S02]  /*2aaf0*/  LDL.LU R13, [R1+0xdc] ;  /* 0x0000dc00010d7983 */ /* 0x000f240000300800 */
[----:B------:R-:W4:Y:S02]  /*2ab00*/  LDL.LU R16, [R1+0xd0] ;  /* 0x0000d00001107983 */ /* 0x000f240000300800 */
[----:B------:R-:W4:Y:S01]  /*2ab10*/  LDL.LU R21, [R1+0xc4] ;  /* 0x0000c40001157983 */ /* 0x000f220000300800 */
[----:B------:R-:W4:Y:S01]  /*2ab20*/  LDL.LU R25, [R1+0x98] ;  /* 0x0000980001197983 */ /* 0x000f220000300800 */
[----:B------:R-:W4:Y:S02]  /*2ab30*/  LDL.LU R26, [R1+0x90] ;  /* 0x00009000011a7983 */ /* 0x000f240000300800 */
[----:B------:R-:W4:Y:S01]  /*2ab40*/  LDL.LU R27, [R1+0x88] ;  /* 0x00008800011b7983 */ /* 0x000f220000300800 */
[----:B------:R0:W-:Y:S01]  /*2ab50*/  STS.U16 [R3+0x17c00], R4 ;  /* 0x017c000403007388 */ /* 0x0001e20000000400 */
[----:B------:R-:W4:Y:S02]  /*2ab60*/  LDL.LU R29, [R1+0x80] ;  /* 0x00008000011d7983 */ /* 0x000f240000300800 */
[----:B------:R1:W-:Y:S01]  /*2ab70*/  STS.U16 [R3+0x17d00], R10 ;  /* 0x017d000a03007388 */ /* 0x0003e20000000400 */
[----:B0-----:R-:W4:Y:S01]  /*2ab80*/  LDL.LU R4, [R1+0x68] ;  /* 0x0000680001047983 */ /* 0x001f220000300800 */
[----:B-1----:R-:W4:Y:S03]  /*2ab90*/  LDL.LU R10, [R1+0x48] ;  /* 0x00004800010a7983 */ /* 0x002f260000300800 */
[----:B--2---:R0:W-:Y:S04]  /*2aba0*/  STS.U16 [R3+0x17e00], R19 ;  /* 0x017e001303007388 */ /* 0x0041e80000000400 */
[----:B0-----:R-:W2:Y:S04]  /*2abb0*/  LDL.LU R19, [R1+0x8] ;  /* 0x0000080001137983 */ /* 0x001ea80000300800 */
[----:B---3--:R0:W-:Y:S01]  /*2abc0*/  STS.U16 [R3+0x17f00], R20 ;  /* 0x017f001403007388 */ /* 0x0081e20000000400 */
[----:B------:R1:W-:Y:S03]  /*2abd0*/  STS.U16 [R3+0x19c00], R18 ;  /* 0x019c001203007388 */ /* 0x0003e60000000400 */
[----:B------:R3:W-:Y:S04]  /*2abe0*/  STS.U16 [R3+0x19d00], R17 ;  /* 0x019d001103007388 */ /* 0x0007e80000000400 */
[----:B0-----:R-:W2:Y:S04]  /*2abf0*/  LDL.LU R20, [R1+0x410c] ;  /* 0x00410c0001147983 */ /* 0x001ea80000300800 */
[----:B----4-:R0:W-:Y:S01]  /*2ac00*/  STS.U16 [R3+0x19e00], R11 ;  /* 0x019e000b03007388 */ /* 0x0101e20000000400 */
[----:B-1----:R-:W4:Y:S02]  /*2ac10*/  LDL.LU R18, [R1+0x4108] ;  /* 0x0041080001127983 */ /* 0x002f240000300800 */
[----:B------:R1:W-:Y:S02]  /*2ac20*/  STS.U16 [R3+0x19f00], R12 ;  /* 0x019f000c03007388 */ /* 0x0003e40000000400 */
[----:B---3--:R-:W3:Y:S01]  /*2ac30*/  LDL.LU R17, [R1+0x4104] ;  /* 0x0041040001117983 */ /* 0x008ee20000300800 */
[----:B------:R1:W-:Y:S01]  /*2ac40*/  STS.U16 [R3+0x1bc00], R0 ;  /* 0x01bc000003007388 */ /* 0x0003e20000000400 */
[----:B------:R1:W-:Y:S02]  /*2ac50*/  STS.U16 [R3+0x1bd00], R5 ;  /* 0x01bd000503007388 */ /* 0x0003e40000000400 */
[----:B------:R1:W-:Y:S01]  /*2ac60*/  STS.U16 [R3+0x1be00], R8 ;  /* 0x01be000803007388 */ /* 0x0003e20000000400 */
[----:B0-----:R-:W3:Y:S01]  /*2ac70*/  LDL.LU R11, [R1+0x4100] ;  /* 0x00410000010b7983 */ /* 0x001ee20000300800 */
[----:B-1----:R-:W3:Y:S03]  /*2ac80*/  LDL.LU R12, [R1+0x40fc] ;  /* 0x0040fc00010c7983 */ /* 0x002ee60000300800 */
[----:B------:R-:W4:Y:S04]  /*2ac90*/  LDL.LU R0, [R1+0x94] ;  /* 0x0000940001007983 */ /* 0x000f280000300800 */
[----:B------:R0:W-:Y:S01]  /*2aca0*/  STS.U16 [R3+0x1bf00], R9 ;  /* 0x01bf000903007388 */ /* 0x0001e20000000400 */
[----:B------:R-:W4:Y:S02]  /*2acb0*/  LDL.LU R5, [R1+0x8c] ;  /* 0x00008c0001057983 */ /* 0x000f240000300800 */
[----:B------:R-:W-:Y:S02]  /*2acc0*/  STS.U16 [R3+0x1dc00], R28 ;  /* 0x01dc001c03007388 */ /* 0x000fe40000000400 */
[----:B------:R-:W4:Y:S01]  /*2acd0*/  LDL.LU R8, [R1+0x84] ;  /* 0x0000840001087983 */ /* 0x000f220000300800 */
[----:B------:R-:W-:Y:S01]  /*2ace0*/  STS.U16 [R3+0x1dd00], R15 ;  /* 0x01dd000f03007388 */ /* 0x000fe20000000400 */
[----:B------:R1:W-:Y:S02]  /*2acf0*/  STS.U16 [R3+0x1de00], R2 ;  /* 0x01de000203007388 */ /* 0x0003e40000000400 */
[----:B------:R1:W-:Y:S01]  /*2ad00*/  STS.U16 [R3+0x1df00], R6 ;  /* 0x01df000603007388 */ /* 0x0003e20000000400 */
[----:B0-----:R-:W4:Y:S04]  /*2ad10*/  LDL.LU R9, [R1+0x74] ;  /* 0x0000740001097983 */ /* 0x001f280000300800 */
[----:B-1----:R-:W4:Y:S04]  /*2ad20*/  LDL.LU R2, [R1+0x64] ;  /* 0x0000640001027983 */ /* 0x002f280000300800 */
[----:B------:R0:W-:Y:S01]  /*2ad30*/  STS.U16 [R3+0x1fc00], R7 ;  /* 0x01fc000703007388 */ /* 0x0001e20000000400 */
[----:B------:R-:W4:Y:S03]  /*2ad40*/  LDL.LU R6, [R1+0x44] ;  /* 0x0000440001067983 */ /* 0x000f260000300800 */
[----:B0-----:R-:W4:Y:S04]  /*2ad50*/  LDL.LU R7, [R1] ;  /* 0x0000000001077983 */ /* 0x001f280000300800 */
[----:B------:R-:W0:Y:S01]  /*2ad60*/  S2R R28, SR_TID.X ;  /* 0x00000000001c7919 */ /* 0x000e220000002100 */
[----:B------:R1:W-:Y:S02]  /*2ad70*/  STS.U16 [R3+0x1fd00], R13 ;  /* 0x01fd000d03007388 */ /* 0x0003e40000000400 */
[----:B------:R1:W-:Y:S02]  /*2ad80*/  STS.U16 [R3+0x1fe00], R16 ;  /* 0x01fe001003007388 */ /* 0x0003e40000000400 */
[----:B------:R1:W-:Y:S02]  /*2ad90*/  STS.U16 [R3+0x1ff00], R21 ;  /* 0x01ff001503007388 */ /* 0x0003e40000000400 */
[----:B-1----:R-:W4:Y:S01]  /*2ada0*/  LDL.LU R13, [R1+0x7c] ;  /* 0x00007c00010d7983 */ /* 0x002f220000300800 */
[----:B------:R-:W4:Y:S02]  /*2adb0*/  LDL.LU R16, [R1+0x78] ;  /* 0x0000780001107983 */ /* 0x000f240000300800 */
[----:B------:R-:W4:Y:S02]  /*2adc0*/  LDL.LU R3, [R1+0x70] ;  /* 0x0000700001037983 */ /* 0x000f240000300800 */
[----:B------:R-:W4:Y:S01]  /*2add0*/  LDL.LU R21, [R1+0x6c] ;  /* 0x00006c0001157983 */ /* 0x000f220000300800 */
[----:B0-----:R-:W-:-:S05]  /*2ade0*/  LOP3.LUT R28, R28, 0x7f, RZ, 0xc0, !PT ;  /* 0x0000007f1c1c7812 */ /* 0x001fca00078ec0ff */
[----:B------:R-:W-:-:S05]  /*2adf0*/  IMAD.SHL.U32 R28, R28, 0x2, RZ ;  /* 0x000000021c1c7824 */ /* 0x000fca00078e00ff */
[----:B------:R0:W-:Y:S04]  /*2ae00*/  STS.U16 [R28+0x22800], R10 ;  /* 0x0228000a1c007388 */ /* 0x0001e80000000400 */
[----:B0-----:R-:W4:Y:S04]  /*2ae10*/  LDL.LU R10, [R1+0x58] ;  /* 0x00005800010a7983 */ /* 0x001f280000300800 */
[----:B--2---:R0:W-:Y:S04]  /*2ae20*/  STS.U16 [R28+0x23000], R19 ;  /* 0x023000131c007388 */ /* 0x0041e80000000400 */
[----:B0-----:R-:W2:Y:S04]  /*2ae30*/  LDL.LU R19, [R1+0x38] ;  /* 0x0000380001137983 */ /* 0x001ea80000300800 */
[----:B------:R0:W-:Y:S04]  /*2ae40*/  STS.U16 [R28+0x20000], R25 ;  /* 0x020000191c007388 */ /* 0x0001e80000000400 */
[----:B------:R1:W-:Y:S04]  /*2ae50*/  STS.U16 [R28+0x20800], R26 ;  /* 0x0208001a1c007388 */ /* 0x0003e80000000400 */
[----:B------:R3:W-:Y:S04]  /*2ae60*/  STS.U16 [R28+0x21000], R27 ;  /* 0x0210001b1c007388 */ /* 0x0007e80000000400 */
[----:B------:R4:W-:Y:S04]  /*2ae70*/  STS.U16 [R28+0x21800], R29 ;  /* 0x0218001d1c007388 */ /* 0x0009e80000000400 */
[----:B------:R-:W-:Y:S01]  /*2ae80*/  STS.U16 [R28+0x22000], R4 ;  /* 0x022000041c007388 */ /* 0x000fe20000000400 */
[----:B------:R-:W2:Y:S01]  /*2ae90*/  LDL.LU R15, [R1+0x60] ;  /* 0x00006000010f7983 */ /* 0x000ea20000300800 */
[----:B0-----:R-:W-:-:S02]  /*2aea0*/  LOP3.LUT R25, R28, 0x10, RZ, 0x3c, !PT ;  /* 0x000000101c197812 */ /* 0x001fc400078e3cff */
[----:B-1----:R-:W2:Y:S04]  /*2aeb0*/  LDL.LU R26, [R1+0x5c] ;  /* 0x00005c00011a7983 */ /* 0x002ea80000300800 */
[----:B---3--:R-:W-:Y:S01]  /*2aec0*/  STS.U16 [R28+0x23800], R12 ;  /* 0x0238000c1c007388 */ /* 0x008fe20000000400 */
[----:B----4-:R-:W-:Y:S03]  /*2aed0*/  STS.U16 [R25+0x20100], R0 ;  /* 0x0201000019007388 */ /* 0x010fe60000000400 */
[----:B------:R-:W3:Y:S01]  /*2aee0*/  LDL.LU R27, [R1+0x54] ;  /* 0x00005400011b7983 */ /* 0x000ee20000300800 */
[----:B------:R-:W4:Y:S03]  /*2aef0*/  LDL.LU R29, [R1+0x50] ;  /* 0x00005000011d7983 */ /* 0x000f260000300800 */
[----:B------:R-:W-:Y:S01]  /*2af00*/  STS.U16 [R25+0x20900], R5 ;  /* 0x0209000519007388 */ /* 0x000fe20000000400 */
[----:B------:R0:W-:Y:S03]  /*2af10*/  STS.U16 [R25+0x21100], R8 ;  /* 0x0211000819007388 */ /* 0x0001e60000000400 */
[----:B------:R1:W-:Y:S04]  /*2af20*/  STS.U16 [R25+0x21900], R9 ;  /* 0x0219000919007388 */ /* 0x0003e80000000400 */
[----:B0-----:R-:W3:Y:S04]  /*2af30*/  LDL.LU R8, [R1+0x4c] ;  /* 0x00004c0001087983 */ /* 0x001ee80000300800 */
[----:B------:R0:W-:Y:S01]  /*2af40*/  STS.U16 [R25+0x22100], R2 ;  /* 0x0221000219007388 */ /* 0x0001e20000000400 */
[----:B------:R0:W-:Y:S03]  /*2af50*/  STS.U16 [R25+0x22900], R6 ;  /* 0x0229000619007388 */ /* 0x0001e60000000400 */
[----:B-1----:R-:W3:Y:S01]  /*2af60*/  LDL.LU R9, [R1+0x28] ;  /* 0x0000280001097983 */ /* 0x002ee20000300800 */
[----:B------:R-:W3:Y:S02]  /*2af70*/  LDL.LU R0, [R1+0x40] ;  /* 0x0000400001007983 */ /* 0x000ee40000300800 */
[----:B------:R-:W3:Y:S01]  /*2af80*/  LDL.LU R5, [R1+0x3c] ;  /* 0x00003c0001057983 */ /* 0x000ee20000300800 */
[----:B0-----:R-:W3:Y:S04]  /*2af90*/  LDL.LU R2, [R1+0x34] ;  /* 0x0000340001027983 */ /* 0x001ee80000300800 */
[----:B------:R0:W-:Y:S01]  /*2afa0*/  STS.U16 [R25+0x23100], R7 ;  /* 0x0231000719007388 */ /* 0x0001e20000000400 */
[----:B------:R-:W3:Y:S03]  /*2afb0*/  LDL.LU R6, [R1+0x30] ;  /* 0x0000300001067983 */ /* 0x000ee60000300800 */
[----:B0-----:R-:W0:Y:S01]  /*2afc0*/  S2R R7, SR_TID.X ;  /* 0x0000000000077919 */ /* 0x001e220000002100 */
[----:B------:R1:W-:Y:S01]  /*2afd0*/  STS.U16 [R25+0x23900], R11 ;  /* 0x0239000b19007388 */ /* 0x0003e20000000400 */
[----:B0-----:R-:W-:-:S02]  /*2afe0*/  LOP3.LUT R4, R7, 0x7f, RZ, 0xc0, !PT ;  /* 0x0000007f07047812 */ /* 0x001fc400078ec0ff */
[----:B------:R-:W3:Y:S01]  /*2aff0*/  LDL.LU R7, [R1+0x2c] ;  /* 0x00002c0001077983 */ /* 0x000ee20000300800 */
[----:B-1----:R-:W3:Y:S02]  /*2b000*/  LDL.LU R11, [R1+0x18] ;  /* 0x00001800010b7983 */ /* 0x002ee40000300800 */
[----:B------:R-:W3:Y:S02]  /*2b010*/  LDL.LU R12, [R1+0x14] ;  /* 0x00001400010c7983 */ /* 0x000ee40000300800 */
[----:B------:R-:W-:Y:S01]  /*2b020*/  IMAD.SHL.U32 R25, R4, 0x2, RZ ;  /* 0x0000000204197824 */ /* 0x000fe200078e00ff */
[----:B------:R-:W3:Y:S04]  /*2b030*/  LDL.LU R28, [R1+0x10] ;  /* 0x00001000011c7983 */ /* 0x000ee80000300800 */
[----:B------:R-:W-:-:S05]  /*2b040*/  LOP3.LUT R25, R25, 0x20, RZ, 0x3c, !PT ;  /* 0x0000002019197812 */ /* 0x000fca00078e3cff */
[----:B------:R0:W-:Y:S01]  /*2b050*/  STS.U16 [R25+0x20200], R13 ;  /* 0x0202000d19007388 */ /* 0x0001e20000000400 */
[----:B------:R1:W-:Y:S02]  /*2b060*/  STS.U16 [R25+0x20a00], R16 ;  /* 0x020a001019007388 */ /* 0x0003e40000000400 */
[----:B------:R1:W-:Y:S02]  /*2b070*/  STS.U16 [R25+0x21200], R3 ;  /* 0x0212000319007388 */ /* 0x0003e40000000400 */
[----:B------:R1:W-:Y:S01]  /*2b080*/  STS.U16 [R25+0x21a00], R21 ;  /* 0x021a001519007388 */ /* 0x0003e20000000400 */
[----:B------:R1:W-:Y:S04]  /*2b090*/  STS.U16 [R25+0x22200], R10 ;  /* 0x0222000a19007388 */ /* 0x0003e80000000400 */
[----:B0-----:R-:W3:Y:S01]  /*2b0a0*/  LDL.LU R13, [R1+0x40f8] ;  /* 0x0040f800010d7983 */ /* 0x001ee20000300800 */
[----:B-1----:R-:W3:Y:S03]  /*2b0b0*/  LDL.LU R16, [R1+0x40f4] ;  /* 0x0040f40001107983 */ /* 0x002ee60000300800 */
[----:B------:R-:W3:Y:S01]  /*2b0c0*/  LDL.LU R3, [R1+0x40f0] ;  /* 0x0040f00001037983 */ /* 0x000ee20000300800 */
[----:B------:R-:W3:Y:S03]  /*2b0d0*/  LDL.LU R21, [R1+0x40ec] ;  /* 0x0040ec0001157983 */ /* 0x000ee60000300800 */
[----:B------:R-:W3:Y:S04]  /*2b0e0*/  LDL.LU R10, [R1+0x40e8] ;  /* 0x0040e800010a7983 */ /* 0x000ee80000300800 */
[----:B--2---:R0:W-:Y:S04]  /*2b0f0*/  STS.U16 [R25+0x22a00], R19 ;  /* 0x022a001319007388 */ /* 0x0041e80000000400 */
[----:B0-----:R-:W2:Y:S01]  /*2b100*/  LDL.LU R19, [R1+0x40e4] ;  /* 0x0040e40001137983 */ /* 0x001ea20000300800 */
[----:B------:R-:W-:-:S05]  /*2b110*/  IMAD.SHL.U32 R4, R4, 0x2, RZ ;  /* 0x0000000204047824 */ /* 0x000fca00078e00ff */
[----:B------:R-:W-:Y:S01]  /*2b120*/  LOP3.LUT R4, R4, 0x30, RZ, 0x3c, !PT ;  /* 0x0000003004047812 */ /* 0x000fe200078e3cff */
[----:B--2---:R0:W-:Y:S01]  /*2b130*/  STS.U16 [R25+0x23200], R19 ;  /* 0x0232001319007388 */ /* 0x0041e20000000400 */
[----:B---3--:R1:W-:Y:S03]  /*2b140*/  STS.U16 [R25+0x23a00], R10 ;  /* 0x023a000a19007388 */ /* 0x0083e60000000400 */
[----:B------:R-:W-:Y:S02]  /*2b150*/  STS.U16 [R4+0x20300], R15 ;  /* 0x0203000f04007388 */ /* 0x000fe40000000400 */
[----:B------:R2:W-:Y:S01]  /*2b160*/  STS.U16 [R4+0x20b00], R26 ;  /* 0x020b001a04007388 */ /* 0x0005e20000000400 */
[----:B------:R3:W-:Y:S01]  /*2b170*/  STS.U16 [R4+0x21300], R27 ;  /* 0x0213001b04007388 */ /* 0x0007e20000000400 */
[----:B----4-:R3:W-:Y:S03]  /*2b180*/  STS.U16 [R4+0x21b00], R29 ;  /* 0x021b001d04007388 */ /* 0x0107e60000000400 */
[----:B0-----:R-:W4:Y:S01]  /*2b190*/  LDL.LU R19, [R1+0x1c] ;  /* 0x00001c0001137983 */ /* 0x001f220000300800 */
[----:B-1----:R-:W4:Y:S02]  /*2b1a0*/  LDL.LU R25, [R1+0x40e0] ;  /* 0x0040e00001197983 */ /* 0x002f240000300800 */
[----:B------:R-:W4:Y:S02]  /*2b1b0*/  LDL.LU R10, [R1+0x20] ;  /* 0x00002000010a7983 */ /* 0x000f240000300800 */
[----:B--2---:R-:W2:Y:S01]  /*2b1c0*/  LDL.LU R26, [R1+0x40dc] ;  /* 0x0040dc00011a7983 */ /* 0x004ea20000300800 */
[----:B---3--:R-:W3:Y:S01]  /*2b1d0*/  LDL.LU R27, [R1+0x40d8] ;  /* 0x0040d800011b7983 */ /* 0x008ee20000300800 */
[----:B------:R-:W2:Y:S03]  /*2b1e0*/  LDL.LU R29, [R1+0x40d4] ;  /* 0x0040d400011d7983 */ /* 0x000ea60000300800 */
[----:B------:R0:W-:Y:S01]  /*2b1f0*/  STS.U16 [R4+0x22300], R8 ;  /* 0x0223000804007388 */ /* 0x0001e20000000400 */
[----:B------:R1:W-:Y:S03]  /*2b200*/  STS.U16 [R4+0x22b00], R9 ;  /* 0x022b000904007388 */ /* 0x0003e60000000400 */
[----:B0-----:R-:W2:Y:S01]  /*2b210*/  LDL.LU R8, [R1+0x40d0] ;  /* 0x0040d00001087983 */ /* 0x001ea20000300800 */
[----:B-1----:R-:W2:Y:S03]  /*2b220*/  LDL.LU R9, [R1+0x40cc] ;  /* 0x0040cc0001097983 */ /* 0x002ea60000300800 */
[----:B------:R-:W0:Y:S02]  /*2b230*/  S2R R15, SR_TID.X ;  /* 0x00000000000f7919 */ /* 0x000e240000002100 */
[----:B0-----:R-:W-:-:S02]  /*2b240*/  LOP3.LUT R15, R15, 0x7f, RZ, 0xc0, !PT ;  /* 0x0000007f0f0f7812 */ /* 0x001fc400078ec0ff */
[----:B--2---:R0:W-:Y:S01]  /*2b250*/  STS.U16 [R4+0x23300], R9 ;  /* 0x0233000904007388 */ /* 0x0041e20000000400 */
[----:B------:R1:W-:Y:S02]  /*2b260*/  STS.U16 [R4+0x23b00], R8 ;  /* 0x023b000804007388 */ /* 0x0003e40000000400 */
[----:B0-----:R-:W-:Y:S01]  /*2b270*/  IMAD.SHL.U32 R9, R15, 0x2, RZ ;  /* 0x000000020f097824 */ /* 0x001fe200078e00ff */
[----:B-1----:R-:W2:Y:S01]  /*2b280*/  LDL.LU R4, [R1+0x40c8] ;  /* 0x0040c80001047983 */ /* 0x002ea20000300800 */
[----:B------:R-:W2:Y:S03]  /*2b290*/  LDL.LU R8, [R1+0x24] ;  /* 0x0000240001087983 */ /* 0x000ea60000300800 */
[----:B------:R-:W-:-:S05]  /*2b2a0*/  LOP3.LUT R9, R9, 0x40, RZ, 0x3c, !PT ;  /* 0x0000004009097812 */ /* 0x000fca00078e3cff */
[----:B------:R0:W-:Y:S01]  /*2b2b0*/  STS.U16 [R9+0x20400], R0 ;  /* 0x0204000009007388 */ /* 0x0001e20000000400 */
[----:B------:R1:W-:Y:S02]  /*2b2c0*/  STS.U16 [R9+0x20c00], R5 ;  /* 0x020c000509007388 */ /* 0x0003e40000000400 */
[----:B------:R3:W-:Y:S02]  /*2b2d0*/  STS.U16 [R9+0x21400], R2 ;  /* 0x0214000209007388 */ /* 0x0007e40000000400 */
[----:B------:R4:W-:Y:S01]  /*2b2e0*/  STS.U16 [R9+0x21c00], R6 ;  /* 0x021c000609007388 */ /* 0x0009e20000000400 */
[----:B------:R4:W-:Y:S04]  /*2b2f0*/  STS.U16 [R9+0x22400], R7 ;  /* 0x0224000709007388 */ /* 0x0009e80000000400 */
[----:B0-----:R-:W2:Y:S01]  /*2b300*/  LDL.LU R0, [R1+0x40c4] ;  /* 0x0040c40001007983 */ /* 0x001ea20000300800 */
[----:B-1----:R-:W2:Y:S02]  /*2b310*/  LDL.LU R5, [R1+0x40c0] ;  /* 0x0040c00001057983 */ /* 0x002ea40000300800 */
[----:B---3--:R-:W3:Y:S02]  /*2b320*/  LDL.LU R2, [R1+0x40bc] ;  /* 0x0040bc0001027983 */ /* 0x008ee40000300800 */
[----:B----4-:R-:W4:Y:S01]  /*2b330*/  LDL.LU R6, [R1+0x40b8] ;  /* 0x0040b80001067983 */ /* 0x010f220000300800 */
[----:B------:R-:W3:Y:S01]  /*2b340*/  LDL.LU R7, [R1+0x40b4] ;  /* 0x0040b40001077983 */ /* 0x000ee20000300800 */
[----:B------:R-:W-:-:S05]  /*2b350*/  IMAD.SHL.U32 R15, R15, 0x2, RZ ;  /* 0x000000020f0f7824 */ /* 0x000fca00078e00ff */
[----:B------:R-:W-:Y:S01]  /*2b360*/  LOP3.LUT R15, R15, 0x50, RZ, 0x3c, !PT ;  /* 0x000000500f0f7812 */ /* 0x000fe200078e3cff */
[----:B--2---:R-:W-:Y:S04]  /*2b370*/  STS.U16 [R9+0x22c00], R8 ;  /* 0x022c000809007388 */ /* 0x004fe80000000400 */
[----:B---3--:R-:W-:Y:S01]  /*2b380*/  STS.U16 [R9+0x23400], R7 ;  /* 0x0234000709007388 */ /* 0x008fe20000000400 */
[----:B----4-:R-:W-:Y:S02]  /*2b390*/  STS.U16 [R9+0x23c00], R6 ;  /* 0x023c000609007388 */ /* 0x010fe40000000400 */
[----:B------:R-:W-:Y:S02]  /*2b3a0*/  STS.U16 [R15+0x20500], R10 ;  /* 0x0205000a0f007388 */ /* 0x000fe40000000400 */
[----:B------:R-:W-:Y:S01]  /*2b3b0*/  STS.U16 [R15+0x20d00], R19 ;  /* 0x020d00130f007388 */ /* 0x000fe20000000400 */
[----:B------:R-:W-:Y:S01]  /*2b3c0*/  STS.U16 [R15+0x21500], R11 ;  /* 0x0215000b0f007388 */ /* 0x000fe20000000400 */
[----:B------:R-:W-:Y:S02]  /*2b3d0*/  STS.U16 [R15+0x21d00], R12 ;  /* 0x021d000c0f007388 */ /* 0x000fe40000000400 */
[----:B------:R-:W-:Y:S02]  /*2b3e0*/  STS.U16 [R15+0x22500], R28 ;  /* 0x0225001c0f007388 */ /* 0x000fe40000000400 */
[----:B------:R0:W-:Y:S01]  /*2b3f0*/  STS.U16 [R15+0x22d00], R2 ;  /* 0x022d00020f007388 */ /* 0x0001e20000000400 */
[----:B------:R-:W-:Y:S01]  /*2b400*/  STS.U16 [R15+0x23500], R5 ;  /* 0x023500050f007388 */ /* 0x000fe20000000400 */
[----:B------:R1:W-:Y:S03]  /*2b410*/  STS.U16 [R15+0x23d00], R4 ;  /* 0x023d00040f007388 */ /* 0x0003e60000000400 */
[----:B0-----:R-:W2:Y:S04]  /*2b420*/  LDL.LU R2, [R1+0x40b0] ;  /* 0x0040b00001027983 */ /* 0x001ea80000300800 */
[----:B-1----:R-:W0:Y:S01]  /*2b430*/  S2R R15, SR_TID.X ;  /* 0x00000000000f7919 */ /* 0x002e220000002100 */
[----:B------:R1:W-:Y:S02]  /*2b440*/  STS.U16 [R14+0x20600], R0 ;  /* 0x020600000e007388 */ /* 0x0003e40000000400 */
[----:B------:R-:W-:Y:S02]  /*2b450*/  STS.U16 [R14+0x20e00], R29 ;  /* 0x020e001d0e007388 */ /* 0x000fe40000000400 */
[----:B------:R-:W-:Y:S01]  /*2b460*/  STS.U16 [R14+0x21600], R27 ;  /* 0x0216001b0e007388 */ /* 0x000fe20000000400 */
[----:B------:R-:W-:Y:S01]  /*2b470*/  STS.U16 [R14+0x21e00], R26 ;  /* 0x021e001a0e007388 */ /* 0x000fe20000000400 */
[----:B------:R-:W-:Y:S02]  /*2b480*/  STS.U16 [R14+0x22600], R25 ;  /* 0x022600190e007388 */ /* 0x000fe40000000400 */
[----:B------:R-:W-:Y:S02]  /*2b490*/  STS.U16 [R14+0x22e00], R21 ;  /* 0x022e00150e007388 */ /* 0x000fe40000000400 */
[----:B------:R-:W-:Y:S01]  /*2b4a0*/  STS.U16 [R14+0x23600], R3 ;  /* 0x023600030e007388 */ /* 0x000fe20000000400 */
[----:B------:R3:W-:Y:S04]  /*2b4b0*/  STS.U16 [R14+0x23e00], R13 ;  /* 0x023e000d0e007388 */ /* 0x0007e80000000400 */
[----:B-1----:R-:W4:Y:S04]  /*2b4c0*/  LDL R0, [R1+0x510] ;  /* 0x0005100001007983 */ /* 0x002f280000100800 */
[----:B---3--:R-:W3:Y:S01]  /*2b4d0*/  LDL.LU.64 R12, [R1+0x750] ;  /* 0x00075000010c7983 */ /* 0x008ee20000300a00 */
[----:B0-----:R-:W-:-:S03]  /*2b4e0*/  LOP3.LUT R28, R15, 0x7f, RZ, 0xc0, !PT ;  /* 0x0000007f0f1c7812 */ /* 0x001fc600078ec0ff */
[----:B------:R-:W2:Y:S02]  /*2b4f0*/  LDL.LU.64 R14, [R1+0x758] ;  /* 0x00075800010e7983 */ /* 0x000ea40000300a00 */
[----:B------:R-:W-:Y:S02]  /*2b500*/  IMAD.SHL.U32 R11, R28, 0x2, RZ ;  /* 0x000000021c0b7824 */ /* 0x000fe400078e00ff */
[----:B------:R-:W0:Y:S03]  /*2b510*/  S2R R28, SR_TID.X ;  /* 0x00000000001c7919 */ /* 0x000e260000002100 */
[----:B------:R-:W-:Y:S01]  /*2b520*/  LOP3.LUT R11, R11, 0x70, RZ, 0x3c, !PT ;  /* 0x000000700b0b7812 */ /* 0x000fe200078e3cff */
[----:B------:R-:W1:Y:S04]  /*2b530*/  S2R R19, SR_TID.X ;  /* 0x0000000000137919 */ /* 0x000e680000002100 */
[----:B------:R-:W-:Y:S01]  /*2b540*/  STS.U16 [R11+0x20700], R16 ;  /* 0x020700100b007388 */ /* 0x000fe20000000400 */
[----:B0-----:R-:W-:Y:S01]  /*2b550*/  LOP3.LUT R28, R28, 0x7, RZ, 0xc0, !PT ;  /* 0x000000071c1c7812 */ /* 0x001fe200078ec0ff */
[----:B-1----:R-:W-:-:S04]  /*2b560*/  IMAD.SHL.U32 R19, R19, 0x2, RZ ;  /* 0x0000000213137824 */ /* 0x002fc800078e00ff */
[----:B------:R-:W-:-:S05]  /*2b570*/  IMAD R28, R28, 0x110, RZ ;  /* 0x000001101c1c7824 */ /* 0x000fca00078e02ff */
[----:B------:R-:W-:Y:S01]  /*2b580*/  LOP3.LUT R28, R28, 0x30, R19, 0x78, !PT ;  /* 0x000000301c1c7812 */ /* 0x000fe200078e7813 */
[----:B--2---:R-:W-:Y:S01]  /*2b590*/  STL.64 [R1+0x40a8], R14 ;  /* 0x0040a80e01007387 */ /* 0x004fe20000100a00 */
[----:B---3--:R0:W-:Y:S03]  /*2b5a0*/  STL.64 [R1+0x40a0], R12 ;  /* 0x0040a00c01007387 */ /* 0x0081e60000100a00 */
[----:B0-----:R-:W2:Y:S01]  /*2b5b0*/  LDL.LU.64 R12, [R1+0x760] ;  /* 0x00076000010c7983 */ /* 0x001ea20000300a00 */
[----:B------:R-:W2:Y:S03]  /*2b5c0*/  LDL.LU.64 R14, [R1+0x768] ;  /* 0x00076800010e7983 */ /* 0x000ea60000300a00 */
[----:B------:R-:W-:Y:S01]  /*2b5d0*/  STS.U16 [R11+0x23f00], R2 ;  /* 0x023f00020b007388 */ /* 0x000fe20000000400 */
[----:B------:R-:W-:Y:S02]  /*2b5e0*/  STS.U16 [R11+0x20f00], R17 ;  /* 0x020f00110b007388 */ /* 0x000fe40000000400 */
[----:B------:R-:W-:Y:S02]  /*2b5f0*/  STS.U16 [R11+0x21700], R18 ;  /* 0x021700120b007388 */ /* 0x000fe40000000400 */
[----:B------:R-:W-:Y:S01]  /*2b600*/  STS.U16 [R11+0x21f00], R20 ;  /* 0x021f00140b007388 */ /* 0x000fe20000000400 */
[----:B------:R-:W-:Y:S01]  /*2b610*/  STS.U16 [R11+0x22700], R22 ;  /* 0x022700160b007388 */ /* 0x000fe20000000400 */
[----:B------:R-:W-:Y:S02]  /*2b620*/  STS.U16 [R11+0x22f00], R23 ;  /* 0x022f00170b007388 */ /* 0x000fe40000000400 */
[----:B------:R-:W-:Y:S02]  /*2b630*/  STS.U16 [R11+0x23700], R24 ;  /* 0x023700180b007388 */ /* 0x000fe40000000400 */
[----:B------:R-:W-:Y:S06]  /*2b640*/  BAR.SYNC.DEFER_BLOCKING 0x0 ;  /* 0x0000000000007b1d */ /* 0x000fec0000010000 */
[----:B------:R-:W0:Y:S04]  /*2b650*/  LDSM.16.M88.4 R20, [R28+0x20000] ;  /* 0x020000001c14783b */ /* 0x000e280000000200 */
[----:B------:R-:W1:Y:S04]  /*2b660*/  LDSM.16.M88.4 R16, [R28+0x21000] ;  /* 0x021000001c10783b */ /* 0x000e680000000200 */
[----:B------:R-:W3:Y:S04]  /*2b670*/  LDSM.16.M88.4 R24, [R28+0x21800] ;  /* 0x021800001c18783b */ /* 0x000ee80000000200 */
[----:B------:R-:W3:Y:S04]  /*2b680*/  LDSM.16.M88.4 R8, [R28+0x20800] ;  /* 0x020800001c08783b */ /* 0x000ee80000000200 */
[----:B----4-:R-:W-:Y:S04]  /*2b690*/  LDSM.16.MT88.4 R4, [R0] ;  /* 0x000000000004783b */ /* 0x010fe80000004200 */
[----:B0-----:R-:W-:Y:S01]  /*2b6a0*/  STL.64 [R1+0x20], R20 ;  /* 0x0000201401007387 */ /* 0x001fe20000100a00 */
[----:B-1----:R-:W-:Y:S02]  /*2b6b0*/  STL.64 [R1], R16 ;  /* 0x0000001001007387 */ /* 0x002fe40000100a00 */
[----:B------:R-:W-:Y:S02]  /*2b6c0*/  STL.64 [R1+0x8], R18 ;  /* 0x0000081201007387 */ /* 0x000fe40000100a00 */
[----:B------:R-:W0:Y:S04]  /*2b6d0*/  LDSM.16.M88.4 R16, [R28+0x22000] ;  /* 0x022000001c10783b */ /* 0x000e280000000200 */
[----:B------:R2:W-:Y:S01]  /*2b6e0*/  STL.64 [R1+0x28], R22 ;  /* 0x0000281601007387 */ /* 0x0005e20000100a00 */
[----:B---3--:R-:W-:Y:S02]  /*2b6f0*/  STL [R1+0x3db4], R26 ;  /* 0x003db41a01007387 */ /* 0x008fe40000100800 */
[----:B------:R-:W-:Y:S02]  /*2b700*/  STL.64 [R1+0x10], R8 ;  /* 0x0000100801007387 */ /* 0x000fe40000100a00 */
[----:B------:R1:W-:Y:S01]  /*2b710*/  STL.64 [R1+0x18], R10 ;  /* 0x0000180a01007387 */ /* 0x0003e20000100a00 */
[----:B------:R3:W-:Y:S04]  /*2b720*/  STL [R1+0x3db0], R27 ;  /* 0x003db01b01007387 */ /* 0x0007e80000100800 */
[----:B0-----:R-:W-:Y:S01]  /*2b730*/  STL.64 [R1+0x30], R16 ;  /* 0x0000301001007387 */ /* 0x001fe20000100a00 */
[----:B------:R-:W-:Y:S02]  /*2b740*/  STL.64 [R1+0x38], R18 ;  /* 0x0000381201007387 */ /* 0x000fe40000100a00 */
[----:B------:R-:W-:Y:S01]  /*2b750*/  LDSM.16.M88.4 R16, [R28+0x22800] ;  /* 0x022800001c10783b */ /* 0x000fe20000000200 */
[C---:B--2---:R-:W-:Y:S01]  /*2b760*/  HMMA.16816.F32 R20, R4.reuse, R20, R12 ;  /* 0x000000140414723c */ /* 0x044fe2000000180c */
[----:B------:R-:W1:Y:S02]  /*2b770*/  LDL.LU.64 R14, [R1+0x40a8] ;  /* 0x0040a800010e7983 */ /* 0x000e640000300a00 */
[----:B------:R-:W1:Y:S11]  /*2b780*/  LDL.LU.64 R12, [R1+0x40a0] ;  /* 0x0040a000010c7983 */ /* 0x000e760000300a00 */
[----:B------:R-:W-:Y:S09]  /*2b790*/  @!UPT UIADD3 URZ, URZ, URZ, URZ ;  /* 0x0000003f3f3ff290 */ /* 0x000ff2000fffe03f */
[----:B------:R-:W-:Y:S01]  /*2b7a0*/  STL.64 [R1+0x320], R20 ;  /* 0x0003201401007387 */ /* 0x000fe20000100a00 */
[----:B------:R-:W-:Y:S02]  /*2b7b0*/  STL.64 [R1+0x328], R22 ;  /* 0x0003281601007387 */ /* 0x000fe40000100a00 */
[----:B------:R-:W-:Y:S01]  /*2b7c0*/  LDSM.16.M88.4 R20, [R28+0x23000] ;  /* 0x023000001c14783b */ /* 0x000fe20000000200 */
[----:B-1----:R-:W-:Y:S11]  /*2b7d0*/  HMMA.16816.F32 R8, R4, R8, R12 ;  /* 0x000000080408723c */ /* 0x002ff6000000180c */
[----:B------:R-:W-:Y:S11]  /*2b7e0*/  @!UPT UIADD3 URZ, URZ, URZ, URZ ;  /* 0x0000003f3f3ff290 */ /* 0x000ff6000fffe03f */
[----:B------:R-:W-:Y:S01]  /*2b7f0*/  @!UPT UIADD3 URZ, URZ, URZ, URZ ;  /* 0x0000003f3f3ff290 */ /* 0x000fe2000fffe03f */
[----:B------:R0:W-:Y:S01]  /*2b800*/  STL.64 [R1+0x310], R8 ;  /* 0x0003100801007387 */ /* 0x0001e20000100a00 */
[----:B------:R-:W-:Y:S02]  /*2b810*/  STL.64 [R1+0x4098], R6 ;  /* 0x0040980601007387 */ /* 0x000fe40000100a00 */
[----:B------:R-:W-:Y:S02]  /*2b820*/  STL.64 [R1+0x4090], R4 ;  /* 0x0040900401007387 */ /* 0x000fe40000100a00 */
[----:B------:R-:W2:Y:S01]  /*2b830*/  LDL.LU.64 R12, [R1+0x790] ;  /* 0x00079000010c7983 */ /* 0x000ea20000300a00 */
[----:B------:R-:W2:Y:S01]  /*2b840*/  LDL.LU.64 R14, [R1+0x798] ;  /* 0x00079800010e7983 */ /* 0x000ea20000300a00 */
[----:B------:R-:W-:Y:S02]  /*2b850*/  IMAD.MOV.U32 R26, RZ, RZ, R10 ;  /* 0x000000ffff1a7224 */ /* 0x000fe400078e000a */
[----:B---3--:R-:W-:Y:S01]  /*2b860*/  IMAD.MOV.U32 R27, RZ, RZ, R11 ;  /* 0x000000ffff1b7224 */ /* 0x008fe200078e000b */
[----:B------:R-:W1:Y:S04]  /*2b870*/  LDSM.16.M88.4 R4, [R28+0x23800] ;  /* 0x023800001c04783b */ /* 0x000e680000000200 */
[----:B0-----:R-:W3:Y:S01]  /*2b880*/  LDL.LU.64 R8, [R1+0x780] ;  /* 0x0007800001087983 */ /* 0x001ee20000300a00 */
[----:B------:R-:W4:Y:S02]  /*2b890*/  LDL.LU.64 R10, [R1+0x788] ;  /* 0x00078800010a7983 */ /* 0x000f240000300a00 */
[----:B-1----:R-:W-:Y:S01]  /*2b8a0*/  IMAD.MOV.U32 R3, RZ, RZ, R5 ;  /* 0x000000ffff037224 */ /* 0x002fe200078e0005 */
[----:B----4-:R-:W-:Y:S01]  /*2b8b0*/  STL.64 [R1+0x4088], R10 ;  /* 0x0040880a01007387 */ /* 0x010fe20000100a00 */
[----:B---3--:R0:W-:Y:S03]  /*2b8c0*/  STL.64 [R1+0x4080], R8 ;  /* 0x0040800801007387 */ /* 0x0081e60000100a00 */
[----:B0-----:R-:W3:Y:S01]  /*2b8d0*/  LDL.64 R8, [R1] ;  /* 0x0000000001087983 */ /* 0x001ee20000100a00 */
[----:B------:R-:W-:Y:S02]  /*2b8e0*/  STL.64 [R1+0x50], R16 ;  /* 0x0000501001007387 */ /* 0x000fe40000100a00 */
[----:B------:R0:W-:Y:S02]  /*2b8f0*/  STL.64 [R1+0x58], R18 ;  /* 0x0000581201007387 */ /* 0x0001e40000100a00 */
[----:B------:R-:W-:Y:S01]  /*2b900*/  STL.64 [R1+0x60], R20 ;  /* 0x0000601401007387 */ /* 0x000fe20000100a00 */
[----:B------:R-:W-:Y:S01]  /*2b910*/  STL.64 [R1+0x68], R22 ;  /* 0x0000681601007387 */ /* 0x000fe20000100a00 */
[----:B------:R-:W-:Y:S02]  /*2b920*/  STL [R1+0x3dbc], R27 ;  /* 0x003dbc1b01007387 */ /* 0x000fe40000100800 */
[----:B------:R-:W-:Y:S02]  /*2b930*/  STL [R1+0x3db8], R26 ;  /* 0x003db81a01007387 */ /* 0x000fe40000100800 */
[----:B------:R-:W-:Y:S01]  /*2b940*/  STL.64 [R1+0x70], R4 ;  /* 0x0000700401007387 */ /* 0x000fe20000100a00 */
[----:B------:R1:W-:Y:S01]  /*2b950*/  STL.64 [R1+0x78], R6 ;  /* 0x0000780601007387 */ /* 0x0003e20000100a00 */
[----:B0-----:R-:W-:-:S03]  /*2b960*/  IMAD.MOV.U32 R18, RZ, RZ, R4 ;  /* 0x000000ffff127224 */ /* 0x001fc600078e0004 */
[----:B-1----:R-:W2:Y:S01]  /*2b970*/  LDL.LU.64 R6, [R1+0x4098] ;  /* 0x0040980001067983 */ /* 0x002ea20000300a00 */
[----:B------:R-:W2:Y:S02]  /*2b980*/  LDL.LU.64 R4, [R1+0x4090] ;  /* 0x0040900001047983 */ /* 0x000ea40000300a00 */
[----:B------:R-:W4:Y:S02]  /*2b990*/  LDL.LU.64 R10, [R1+0x4088] ;  /* 0x00408800010a7983 */ /* 0x000f240000300a00 */
[----:B---3--:R-:W-:Y:S02]  /*2b9a0*/  IMAD.MOV.U32 R22, RZ, RZ, R8 ;  /* 0x000000ffff167224 */ /* 0x008fe400078e0008 */
[----:B------:R-:W-:Y:S01]  /*2b9b0*/  IMAD.MOV.U32 R2, RZ, RZ, R9 ;  /* 0x000000ffff027224 */ /* 0x000fe200078e0009 */
[C---:B--2---:R-:W-:Y:S01]  /*2b9c0*/  HMMA.16816.F32 R12, R4.reuse, R8, R12 ;  /* 0x00000008040c723c */ /* 0x044fe2000000180c */
[----:B------:R-:W4:Y:S11]  /*2b9d0*/  LDL.LU.64 R8, [R1+0x4080] ;  /* 0x0040800001087983 */ /* 0x000f360000300a00 */
[----:B------:R-:W-:Y:S11]  /*2b9e0*/  @!UPT UIADD3 URZ, URZ, URZ, URZ ;  /* 0x0000003f3f3ff290 */ /* 0x000ff6000fffe03f */
[----:B------:R0:W-:Y:S01]  /*2b9f0*/  STL.64 [R1+0x300], R12 ;  /* 0x0003000c01007387 */ /* 0x0001e20000100a00 */
[----:B------:R-:W-:Y:S02]  /*2ba00*/  IMAD.MOV.U32 R28, RZ, RZ, R15 ;  /* 0x000000ffff1c7224 */ /* 0x000fe400078e000f */
[----:B------:R-:W-:Y:S01]  /*2ba10*/  IMAD.MOV.U32 R29, RZ, RZ, R14 ;  /* 0x000000ffff1d7224 */ /* 0x000fe200078e000e */
[----:B0-----:R-:W2:Y:S01]  /*2ba20*/  LDL.LU.64 R12, [R1+0x5a0] ;  /* 0x0005a000010c7983 */ /* 0x001ea20000300a00 */
[----:B------:R-:W2:Y:S02]  /*2ba30*/  LDL.LU.64 R14, [R1+0x5a8] ;  /* 0x0005a800010e7983 */ /* 0x000ea40000300a00 */
[----:B------:R-:W-:Y:S02]  /*2ba40*/  STL [R1+0x4078], R22 ;  /* 0x0040781601007387 */ /* 0x000fe40000100800 */
[----:B------:R0:W-:Y:S01]  /*2ba50*/  STL.64 [R1+0x4070], R20 ;  /* 0x0040701401007387 */ /* 0x0001e20000100a00 */
[----:B------:R-:W-:Y:S01]  /*2ba60*/  STL [R1+0x3dc4], R28 ;  /* 0x003dc41c01007387 */ /* 0x000fe20000100800 */
[----:B------:R-:W-:Y:S03]  /*2ba70*/  STL [R1+0x3dc0], R29 ;  /* 0x003dc01d01007387 */ /* 0x000fe60000100800 */
[----:B0-----:R-:W3:Y:S01]  /*2ba80*/  LDL.LU.64 R20, [R1+0x590] ;  /* 0x0005900001147983 */ /* 0x001ee20000300a00 */
[----:B------:R-:W3:Y:S01]  /*2ba90*/  LDL.LU.64 R22, [R1+0x598] ;  /* 0x0005980001167983 */ /* 0x000ee20000300a00 */
[C---:B----4-:R-:W-:Y:S11]  /*2baa0*/  HMMA.16816.F32 R8, R4.reuse, R24, R8 ;  /* 0x000000180408723c */ /* 0x050ff60000001808 */
[----:B------:R-:W-:Y:S11]  /*2bab0*/  @!UPT UIADD3 URZ, URZ, URZ, URZ ;  /* 0x0000003f3f3ff290 */ /* 0x000ff6000fffe03f */
[----:B------:R-:W-:Y:S01]  /*2bac0*/  @!UPT UIADD3 URZ, URZ, URZ, URZ ;  /* 0x0000003f3f3ff290 */ /* 0x000fe2000fffe03f */
[----:B------:R-:W-:Y:S01]  /*2bad0*/  STL.64 [R1+0x2f0], R8 ;  /* 0x0002f00801007387 */ /* 0x000fe20000100a00 */
[----:B------:R-:W-:Y:S02]  /*2bae0*/  STL.64 [R1+0x2f8], R10 ;  /* 0x0002f80a01007387 */ /* 0x000fe40000100a00 */
[----:B------:R0:W-:Y:S02]  /*2baf0*/  STL.64 [R1+0x4068], R24 ;  /* 0x0040681801007387 */ /* 0x0001e40000100a00 */
[----:B------:R-:W1:Y:S01]  /*2bb00*/  LDSM.16.MT88.4 R8, [R0+0x80] ;  /* 0x000080000008783b */ /* 0x000e620000004200 */
[----:B0-----:R-:W2:Y:S04]  /*2bb10*/  LDL.64 R24, [R1+0x30] ;  /* 0x0000300001187983 */ /* 0x001ea80000100a00 */
[----:B-1----:R-:W-:Y:S01]  /*2bb20*/  STL.64 [R1+0x4050], R10 ;  /* 0x0040500a01007387 */ /* 0x002fe20000100a00 */
[----:B------:R0:W-:Y:S01]  /*2bb30*/  STL.64 [R1+0x4048], R8 ;  /* 0x0040480801007387 */ /* 0x0001e20000100a00 */
[----:B---3--:R-:W-:Y:S01]  /*2bb40*/  HMMA.16816.F32 R20, R4, R16, R20 ;  /* 0x000000100414723c */ /* 0x008fe20000001814 */
[----:B0-----:R-:W-:-:S07]  /*2bb50*/  IMAD.MOV.U32 R9, RZ, RZ, R3 ;  /* 0x000000ffff097224 */ /* 0x001fce00078e0003 */
[----:B--2---:R-:W-:Y:S11]  /*2bb60*/  HMMA.16816.F32 R12, R4, R24, R12 ;  /* 0x00000018040c723c */ /* 0x004ff6000000180c */
[----:B------:R-:W-:Y:S11]  /*2bb70*/  @!UPT UIADD3 URZ, URZ, URZ, URZ ;  /* 0x0000003f3f3ff290 */ /* 0x000ff6000fffe03f */
[----:B------:R-:W-:Y:S01]  /*2bb80*/  @!UPT UIADD3 URZ, URZ, URZ, URZ ;  /* 0x0000003f3f3ff290 */ /* 0x000fe2000fffe03f */
[----:B------:R-:W-:Y:S01]  /*2bb90*/  STL.64 [R1+0x2e0], R12 ;  /* 0x0002e00c01007387 */ /* 0x000fe20000100a00 */
[----:B------:R-:W-:Y:S02]  /*2bba0*/  STL [R1+0x2e8], R14 ;  /* 0x0002e80e01007387 */ /* 0x000fe40000100800 */
[----:B------:R-:W-:Y:S02]  /*2bbb0*/  IMAD.MOV.U32 R28, RZ, RZ, R15 ;  /* 0x000000ffff1c7224 */ /* 0x000fe400078e000f */
[----:B------:R-:W0:Y:S01]  /*2bbc0*/  LDSM.16.MT88.4 R12, [R0+0x100] ;  /* 0x00010000000c783b */ /* 0x000e220000004200 */
[----:B------:R-:W-:Y:S02]  /*2bbd0*/  IMAD.MOV.U32 R29, RZ, RZ, R24 ;  /* 0x000000ffff1d7224 */ /* 0x000fe400078e0018 */
[----:B------:R-:W-:Y:S02]  /*2bbe0*/  IMAD.MOV.U32 R3, RZ, RZ, R25 ;  /* 0x000000ffff037224 */ /* 0x000fe400078e0019 */
[----:B------:R-:W2:Y:S01]  /*2bbf0*/  LDL.LU.64 R24, [R1+0x600] ;  /* 0x0006000001187983 */ /* 0x000ea20000300a00 */
[----:B------:R-:W2:Y:S02]  /*2bc00*/  LDL.LU.64 R26, [R1+0x608] ;  /* 0x00060800011a7983 */ /* 0x000ea40000300a00 */
[----:B------:R-:W-:Y:S01]  /*2bc10*/  STL [R1+0x3dc8], R28 ;  /* 0x003dc81c01007387 */ /* 0x000fe20000100800 */
[----:B0-----:R-:W-:Y:S01]  /*2bc20*/  STL.64 [R1+0x3fe8], R14 ;  /* 0x003fe80e01007387 */ /* 0x001fe20000100a00 */
[----:B------:R0:W-:Y:S03]  /*2bc30*/  STL.64 [R1+0x3fe0], R12 ;  /* 0x003fe00c01007387 */ /* 0x0001e60000100a00 */
[----:B0-----:R-:W3:Y:S01]  /*2bc40*/  LDL.64 R12, [R1+0x20] ;  /* 0x00002000010c7983 */ /* 0x001ee20000100a00 */
[----:B------:R-:W-:Y:S02]  /*2bc50*/  STL.64 [R1+0x2d0], R20 ;  /* 0x0002d01401007387 */ /* 0x000fe40000100a00 */
[----:B------:R0:W-:Y:S02]  /*2bc60*/  STL.64 [R1+0x2d8], R22 ;  /* 0x0002d81601007387 */ /* 0x0001e40000100a00 */
[----:B0-----:R-:W4:Y:S01]  /*2bc70*/  LDL.LU R22, [R1+0x4078] ;  /* 0x0040780001167983 */ /* 0x001f220000300800 */
[----:B------:R-:W2:Y:S02]  /*2bc80*/  LDL.LU.64 R20, [R1+0x4070] ;  /* 0x0040700001147983 */ /* 0x000ea40000300a00 */
[----:B------:R-:W-:-:S02]  /*2bc90*/  IMAD.MOV.U32 R8, RZ, RZ, R18 ;  /* 0x000000ffff087224 */ /* 0x000fc400078e0012 */
[----:B------:R-:W-:Y:S02]  /*2bca0*/  IMAD.MOV.U32 R15, RZ, RZ, R16 ;  /* 0x000000ffff0f7224 */ /* 0x000fe400078e0010 */
[----:B------:R-:W-:Y:S02]  /*2bcb0*/  IMAD.MOV.U32 R14, RZ, RZ, R17 ;  /* 0x000000ffff0e7224 */ /* 0x000fe400078e0011 */
[----:B------:R-:W0:Y:S04]  /*2bcc0*/  LDSM.16.MT88.4 R16, [R0+0x180] ;  /* 0x000180000010783b */ /* 0x000e280000004200 */
[----:B------:R-:W-:Y:S04]  /*2bcd0*/  STL.64 [R1+0x4060], R14 ;  /* 0x0040600e01007387 */ /* 0x000fe80000100a00 */
[----:B---3--:R1:W-:Y:S04]  /*2bce0*/  STL.64 [R1+0x4058], R12 ;  /* 0x0040580c01007387 */ /* 0x0083e80000100a00 */
[----:B-1----:R-:W3:Y:S01]  /*2bcf0*/  LDL.LU.64 R12, [R1+0x5f0] ;  /* 0x0005f000010c7983 */ /* 0x002ee20000300a00 */
[----:B------:R-:W3:Y:S01]  /*2bd00*/  LDL.LU.64 R14, [R1+0x5f8] ;  /* 0x0005f800010e7983 */ /* 0x000ee20000300a00 */
[----:B--2---:R-:W-:Y:S02]  /*2bd10*/  HMMA.16816.F32 R24, R4, R20, R24 ;  /* 0x000000140418723c */ /* 0x004fe40000001818 */
[----:B0-----:R-:W-:Y:S01]  /*2bd20*/  STL.64 [R1+0x3f88], R18 ;  /* 0x003f881201007387 */ /* 0x001fe20000100a00 */
[----:B------:R-:W-:Y:S11]  /*2bd30*/  STL.64 [R1+0x3f80], R16 ;  /* 0x003f801001007387 */ /* 0x000ff60000100a00 */
[----:B------:R-:W-:Y:S09]  /*2bd40*/  @!UPT UIADD3 URZ, URZ, URZ, URZ ;  /* 0x0000003f3f3ff290 */ /* 0x000ff2000fffe03f */
[----:B------:R0:W-:Y:S01]  /*2bd50*/  STL.64 [R1+0x2c0], R24 ;  /* 0x0002c01801007387 */ /* 0x0001e20000100a00 */
[----:B------:R1:W-:Y:S03]  /*2bd60*/  STL.64 [R1+0x2c8], R26 ;  /* 0x0002c81a01007387 */ /* 0x0003e60000100a00 */
[----:B0-----:R-:W2:Y:S01]  /*2bd70*/  LDL.LU.64 R24, [R1+0x4068] ;  /* 0x0040680001187983 */ /* 0x001ea20000300a00 */
[----:B------:R-:W-:Y:S02]  /*2bd80*/  IMAD.MOV.U32 R17, RZ, RZ, R2 ;  /* 0x000000ffff117224 */ /* 0x000fe400078e0002 */
[----:B----4-:R-:W-:Y:S02]  /*2bd90*/  IMAD.MOV.U32 R16, RZ, RZ, R22 ;  /* 0x000000ffff107224 */ /* 0x010fe400078e0016 */
[----:B-1----:R-:W-:Y:S02]  /*2bda0*/  IMAD.MOV.U32 R26, RZ, RZ, R20 ;  /* 0x000000ffff1a7224 */ /* 0x002fe400078e0014 */
[----:B------:R-:W-:-:S02]  /*2bdb0*/  IMAD.MOV.U32 R2, RZ, RZ, R21 ;  /* 0x000000ffff027224 */ /* 0x000fc400078e0015 */
[----:B------:R-:W0:Y:S04]  /*2bdc0*/  LDSM.16.MT88.4 R20, [R0+0x200] ;  /* 0x000200000014783b */ /* 0x000e280000004200 */
[----:B------:R-:W-:Y:S01]  /*2bdd0*/  STL [R1+0x4030], R26 ;  /* 0x0040301a01007387 */ /* 0x000fe20000100800 */
[----:B---3--:R-:W-:Y:S11]  /*2bde0*/  HMMA.16816.F32 R4, R4, R8, R12 ;  /* 0x000000080404723c */ /* 0x008ff6000000180c */
[----:B------:R-:W-:Y:S11]  /*2bdf0*/  @!UPT UIADD3 URZ, URZ, URZ, URZ ;  /* 0x0000003f3f3ff290 */ /* 0x000ff6000fffe03f */
[----:B------:R-:W-:Y:S02]  /*2be00*/  @!UPT UIADD3 URZ, URZ, URZ, URZ ;  /* 0x0000003f3f3ff290 */ /* 0x000fe4000fffe03f */
[----:B------:R-:W-:Y:S01]  /*2be10*/  IMAD.MOV.U32 R28, RZ, RZ, R7 ;  /* 0x000000ffff1c7224 */ /* 0x000fe200078e0007 */
[----:B--2---:R1:W-:Y:S04]  /*2be20*/  STL.64 [R1+0x4028], R24 ;  /* 0x0040281801007387 */ /* 0x0043e80000100a00 */
[----:B-1----:R-:W2:Y:S01]  /*2be30*/  LDL.LU.64 R24, [R1+0x7d0] ;  /* 0x0007d00001187983 */ /* 0x002ea20000300a00 */
[----:B------:R-:W2:Y:S02]  /*2be40*/  LDL.LU.64 R26, [R1+0x7d8] ;  /* 0x0007d800011a7983 */ /* 0x000ea40000300a00 */
[----:B0-----:R-:W-:Y:S02]  /*2be50*/  STL.64 [R1+0x3f28], R22 ;  /* 0x003f281601007387 */ /* 0x001fe40000100a00 */
[----:B------:R0:W-:Y:S02]  /*2be60*/  STL.64 [R1+0x3f20], R20 ;  /* 0x003f201401007387 */ /* 0x0001e40000100a00 */
[----:B0-----:R-:W3:Y:S04]  /*2be70*/  LDL R20, [R1+0x10] ;  /* 0x0000100001147983 */ /* 0x001ee80000100800 */
[----:B------:R-:W3:Y:S01]  /*2be80*/  LDL R21, [R1+0x14] ;  /* 0x0000140001157983 */ /* 0x000ee20000100800 */
[----:B------:R-:W4:Y:S02]  /*2be90*/  LDL.LU.64 R14, [R1+0x4060] ;  /* 0x00406000010e7983 */ /* 0x000f240000300a00 */
[----:B------:R-:W2:Y:S02]  /*2bea0*/  LDL.LU.64 R12, [R1+0x4058] ;  /* 0x00405800010c7983 */ /* 0x000ea40000300a00 */
[----:B------:R-:W3:Y:S01]  /*2beb0*/  LDL.LU.64 R10, [R1+0x4050] ;  /* 0x00405000010a7983 */ /* 0x000ee20000300a00 */
[----:B------:R-:W3:Y:S01]  /*2bec0*/  LDL.LU.64 R8, [R1+0x4048] ;  /* 0x0040480001087983 */ /* 0x000ee20000300a00 */
[----:B------:R-:W-:Y:S02]  /*2bed0*/  STL.64 [R1+0x210], R4 ;  /* 0x0002100401007387 */ /* 0x000fe40000100a00 */
[----:B------:R-:W-:Y:S02]  /*2bee0*/  STL [R1+0x218], R6 ;  /* 0x0002180601007387 */ /* 0x000fe40000100800 */
[----:B------:R-:W0:Y:S04]  /*2bef0*/  LDSM.16.MT88.4 R4, [R0+0x280] ;  /* 0x000280000004783b */ /* 0x000e280000004200 */
[----:B------:R-:W-:Y:S04]  /*2bf00*/  STL [R1+0x3e58], R28 ;  /* 0x003e581c01007387 */ /* 0x000fe80000100800 */
[----:B0-----:R-:W-:Y:S01]  /*2bf10*/  STL.64 [R1+0x3ec0], R6 ;  /* 0x003ec00601007387 */ /* 0x001fe20000100a00 */
[----:B------:R0:W-:Y:S03]  /*2bf20*/  STL.64 [R1+0x3eb8], R4 ;  /* 0x003eb80401007387 */ /* 0x0001e60000100a00 */
[----:B0-----:R-:W3:Y:S01]  /*2bf30*/  LDL.64 R4, [R1+0x70] ;  /* 0x0000700001047983 */ /* 0x001ee20000100a00 */
[----:B--2---:R-:W-:-:S03]  /*2bf40*/  IMAD.MOV.U32 R18, RZ, RZ, R12 ;  /* 0x000000ffff127224 */ /* 0x004fc600078e000c */
[----:B---3--:R4:W-:Y:S02]  /*2bf50*/  STL.64 [R1+0x3ff0], R4 ;  /* 0x003ff00401007387 */ /* 0x0089e40000100a00 */
[----:B----4-:R-:W-:Y:S02]  /*2bf60*/  IMAD.MOV.U32 R4, RZ, RZ, R15 ;  /* 0x000000ffff047224 */ /* 0x010fe400078e000f */
[----:B------:R-:W-:-:S05]  /*2bf70*/  IMAD.MOV.U32 R5, RZ, RZ, R14 ;  /* 0x000000ffff057224 */ /* 0x000fca00078e000e */
[----:B------:R0:W-:Y:S02]  /*2bf80*/  STL.64 [R1+0x4008], R4 ;  /* 0x0040080401007387 */ /* 0x0001e40000100a00 */
[----:B0-----:R-:W-:Y:S02]  /*2bf90*/  IMAD.MOV.U32 R4, RZ, RZ, R29 ;  /* 0x000000ffff047224 */ /* 0x001fe400078e001d */
[----:B------:R-:W-:-:S05]  /*2bfa0*/  IMAD.MOV.U32 R5, RZ, RZ, R3 ;  /* 0x000000ffff057224 */ /* 0x000fca00078e0003 */
[----:B------:R0:W-:Y:S02]  /*2bfb0*/  STL.64 [R1+0x4020], R4 ;  /* 0x0040200401007387 */ /* 0x0001e40000100a00 */
[C---:B0-----:R-:W-:Y:S01]  /*2bfc0*/  HMMA.16816.F32 R4, R8.reuse, R12, R24 ;  /* 0x0000000c0804723c */ /* 0x041fe20000001818 */
[----:B------:R-:W-:Y:S11]  /*2bfd0*/  IMAD.MOV.U32 R3, RZ, RZ, R13 ;  /* 0x000000ffff037224 */ /* 0x000ff600078e000d */
[----:B------:R-:W-:Y:S11]  /*2bfe0*/  @!UPT UIADD3 URZ, URZ, URZ, URZ ;  /* 0x0000003f3f3ff290 */ /* 0x000ff6000fffe03f */
[----:B------:R-:W-:Y:S01]  /*2bff0*/  STL.64 [R1+0x200], R4 ;  /* 0x0002000401007387 */ /* 0x000fe20000100a00 */
[----:B------:R-:W-:Y:S02]  /*2c000*/  STL.64 [R1+0x208], R6 ;  /* 0x0002080601007387 */ /* 0x000fe40000100a00 */
[----:B------:R-:W-:Y:S02]  /*2c010*/  STL [R1+0x4040], R18 ;  /* 0x0040401201007387 */ /* 0x000fe40000100800 */
[----:B------:R0:W-:Y:S02]  /*2c020*/  STL.64 [R1+0x4038], R16 ;  /* 0x0040381001007387 */ /* 0x0001e40000100a00 */
[----:B0-----:R-:W2:Y:S01]  /*2c030*/  LDL.LU.64 R16, [R1+0x7c0] ;  /* 0x0007c00001107983 */ /* 0x001ea20000300a00 */
[----:B------:R-:W2:Y:S02]  /*2c040*/  LDL.LU.64 R18, [R1+0x7c8] ;  /* 0x0007c80001127983 */ /* 0x000ea40000300a00 */
[----:B------:R-:W3:Y:S02]  /*2c050*/  LDL.LU.64 R24, [R1+0x7b0] ;  /* 0x0007b00001187983 */ /* 0x000ee40000300a00 */
[----:B------:R-:W3:Y:S01]  /*2c060*/  LDL.LU.64 R26, [R1+0x7b8] ;  /* 0x0007b800011a7983 */ /* 0x000ee20000300a00 */
[----:B------:R-:W4:Y:S01]  /*2c070*/  LDL.LU.64 R4, [R1+0x7a0] ;  /* 0x0007a00001047983 */ /* 0x000f220000300a00 */
[----:B------:R-:W4:Y:S02]  /*2c080*/  LDL.LU.64 R6, [R1+0x7a8] ;  /* 0x0007a80001067983 */ /* 0x000f240000300a00 */
[----:B------:R-:W2:Y:S02]  /*2c090*/  LDL.LU.64 R12, [R1+0x570] ;  /* 0x00057000010c7983 */ /* 0x000ea40000300a00 */
[----:B------:R-:W2:Y:S02]  /*2c0a0*/  LDL.LU.64 R14, [R1+0x578] ;  /* 0x00057800010e7983 */ /* 0x000ea40000300a00 */
[----:B--2---:R-:W-:Y:S01]  /*2c0b0*/  STL.64 [R1+0x4000], R14 ;  /* 0x0040000e01007387 */ /* 0x004fe20000100a00 */
[----:B------:R0:W-:Y:S03]  /*2c0c0*/  STL.64 [R1+0x3ff8], R12 ;  /* 0x003ff80c01007387 */ /* 0x0001e60000100a00 */
[----:B0-----:R-:W2:Y:S01]  /*2c0d0*/  LDL.LU.64 R12, [R1+0x580] ;  /* 0x00058000010c7983 */ /* 0x001ea20000300a00 */
[----:B------:R-:W2:Y:S01]  /*2c0e0*/  LDL.LU.64 R14, [R1+0x588] ;  /* 0x00058800010e7983 */ /* 0x000ea20000300a00 */
[C---:B------:R-:W-:Y:S02]  /*2c0f0*/  HMMA.16816.F32 R16, R8.reuse, R20, R16 ;  /* 0x000000140810723c */ /* 0x040fe40000001810 */
[----:B--2---:R-:W-:Y:S01]  /*2c100*/  STL.64 [R1+0x4018], R14 ;  /* 0x0040180e01007387 */ /* 0x004fe20000100a00 */
[----:B------:R0:W-:Y:S03]  /*2c110*/  STL.64 [R1+0x4010], R12 ;  /* 0x0040100c01007387 */ /* 0x0001e60000100a00 */
[----:B0-----:R-:W2:Y:S01]  /*2c120*/  LDL.LU.64 R12, [R1+0x5c0] ;  /* 0x0005c000010c7983 */ /* 0x001ea20000300a00 */
[----:B------:R-:W2:Y:S11]  /*2c130*/  LDL.LU.64 R14, [R1+0x5c8] ;  /* 0x0005c800010e7983 */ /* 0x000eb60000300a00 */
[----:B------:R-:W-:Y:S05]  /*2c140*/  @!UPT UIADD3 URZ, URZ, URZ, URZ ;  /* 0x0000003f3f3ff290 */ /* 0x000fea000fffe03f */
[----:B------:R-:W-:Y:S02]  /*2c150*/  STL.64 [R1+0x1f0], R16 ;  /* 0x0001f01001007387 */ /* 0x000fe40000100a00 */
[----:B------:R0:W-:Y:S02]  /*2c160*/  STL.64 [R1+0x1f8], R18 ;  /* 0x0001f81201007387 */ /* 0x0001e40000100a00 */
[----:B0-----:R-:W2:Y:S01]  /*2c170*/  LDL.LU R18, [R1+0x4040] ;  /* 0x0040400001127983 */ /* 0x001ea20000300800 */
[----:B------:R-:W3:Y:S02]  /*2c180*/  LDL.LU.64 R16, [R1+0x4038] ;  /* 0x0040380001107983 */ /* 0x000ee40000300a00 */
[----:B------:R-:W-:Y:S01]  /*2c190*/  STL.64 [R1+0x3fc8], R20 ;  /* 0x003fc81401007387 */ /* 0x000fe20000100a00 */
[C---:B---3--:R-:W-:Y:S11]  /*2c1a0*/  HMMA.16816.F32 R24, R8.reuse, R16, R24 ;  /* 0x000000100818723c */ /* 0x048ff60000001818 */
[----:B------:R-:W-:Y:S11]  /*2c1b0*/  @!UPT UIADD3 URZ, URZ, URZ, URZ ;  /* 0x0000003f3f3ff290 */ /* 0x000ff6000fffe03f */
[----:B------:R-:W-:Y:S01]  /*2c1c0*/  @!UPT UIADD3 URZ, URZ, URZ, URZ ;  /* 0x0000003f3f3ff290 */ /* 0x000fe2000fffe03f */
[----:B------:R-:W-:Y:S01]  /*2c1d0*/  STL.64 [R1+0x1e0], R24 ;  /* 0x0001e01801007387 */ /* 0x000fe20000100a00 */
[----:B------:R0:W-:Y:S03]  /*2c1e0*/  STL.64 [R1+0x1e8], R26 ;  /* 0x0001e81a01007387 */ /* 0x0001e60000100a00 */
[----:B0-----:R-:W3:Y:S01]  /*2c1f0*/  LDL.LU R26, [R1+0x4030] ;  /* 0x00403000011a7983 */ /* 0x001ee20000300800 */
[----:B------:R-:W4:Y:S02]  /*2c200*/  LDL.LU.64 R24, [R1+0x4028] ;  /* 0x0040280001187983 */ /* 0x000f240000300a00 */
[----:B------:R0:W-:Y:S02]  /*2c210*/  STL.64 [R1+0x3fc0], R16 ;  /* 0x003fc01001007387 */ /* 0x0001e40000100a00 */
[----:B--2---:R-:W-:Y:S01]  /*2c220*/  IMAD.MOV.U32 R20, RZ, RZ, R18 ;  /* 0x000000ffff147224 */ /* 0x004fe200078e0012 */
[----:B0-----:R-:W2:Y:S01]  /*2c230*/  LDL.LU.64 R16, [R1+0x550] ;  /* 0x0005500001107983 */ /* 0x001ea20000300a00 */
[----:B------:R-:W2:Y:S01]  /*2c240*/  LDL.LU.64 R18, [R1+0x558] ;  /* 0x0005580001127983 */ /* 0x000ea20000300a00 */
[C---:B----4-:R-:W-:Y:S11]  /*2c250*/  HMMA.16816.F32 R4, R8.reuse, R24, R4 ;  /* 0x000000180804723c */ /* 0x050ff60000001804 */
[----:B------:R-:W-:Y:S11]  /*2c260*/  @!UPT UIADD3 URZ, URZ, URZ, URZ ;  /* 0x0000003f3f3ff290 */ /* 0x000ff6000fffe03f */
[----:B------:R-:W-:Y:S01]  /*2c270*/  @!UPT UIADD3 URZ, URZ, URZ, URZ ;  /* 0x0000003f3f3ff290 */ /* 0x000fe2000fffe03f */
[----:B------:R0:W-:Y:S01]  /*2c280*/  STL.64 [R1+0x1d0], R4 ;  /* 0x0001d00401007387 */ /* 0x0001e20000100a00 */
[----:B------:R1:W-:Y:S03]  /*2c290*/  STL [R1+0x1d8], R6 ;  /* 0x0001d80601007387 */ /* 0x0003e60000100800 */
[----:B0-----:R-:W1:Y:S01]  /*2c2a0*/  LDL.LU.64 R4, [R1+0x4020] ;  /* 0x0040200001047983 */ /* 0x001e620000300a00 */
[----:B------:R-:W-:Y:S02]  /*2c2b0*/  IMAD.MOV.U32 R21, RZ, RZ, R3 ;  /* 0x000000ffff157224 */ /* 0x000fe400078e0003 */
[----:B------:R-:W-:Y:S02]  /*2c2c0*/  IMAD.MOV.U32 R3, RZ, RZ, R7 ;  /* 0x000000ffff037224 */ /* 0x000fe400078e0007 */
[----:B------:R-:W-:Y:S03]  /*2c2d0*/  STL.64 [R1+0x3fb8], R24 ;  /* 0x003fb81801007387 */ /* 0x000fe60000100a00 */
[----:B------:R-:W-:Y:S01]  /*2c2e0*/  STL [R1+0x3cb8], R3 ;  /* 0x003cb80301007387 */ /* 0x000fe20000100800 */
[C---:B-1----:R-:W-:Y:S03]  /*2c2f0*/  HMMA.16816.F32 R4, R8.reuse, R4, R12 ;  /* 0x000000040804723c */ /* 0x042fe6000000180c */
[----:B------:R-:W4:Y:S01]  /*2c300*/  LDL.LU.64 R14, [R1+0x4018] ;  /* 0x00401800010e7983 */ /* 0x000f220000300a00 */
[----:B------:R-:W4:Y:S11]  /*2c310*/  LDL.LU.64 R12, [R1+0x4010] ;  /* 0x00401000010c7983 */ /* 0x000f360000300a00 */
[----:B------:R-:W-:Y:S08]  /*2c320*/  @!UPT UIADD3 URZ, URZ, URZ, URZ ;  /* 0x0000003f3f3ff290 */ /* 0x000ff0000fffe03f */
[----:B------:R0:W-:Y:S01]  /*2c330*/  STL.64 [R1+0x1c0], R4 ;  /* 0x0001c00401007387 */ /* 0x0001e20000100a00 */
[----:B------:R4:W-:Y:S03]  /*2c340*/  STL.64 [R1+0x1c8], R6 ;  /* 0x0001c80601007387 */ /* 0x0009e60000100a00 */
[----:B0-----:R-:W4:Y:S01]  /*2c350*/  LDL.LU.64 R4, [R1+0x4008] ;  /* 0x0040080001047983 */ /* 0x001f220000300a00 */
[----:B---3--:R-:W-:Y:S02]  /*2c360*/  IMAD.MOV.U32 R24, RZ, RZ, R26 ;  /* 0x000000ffff187224 */ /* 0x008fe400078e001a */
[----:B------:R-:W-:Y:S01]  /*2c370*/  IMAD.MOV.U32 R25, RZ, RZ, R2 ;  /* 0x000000ffff197224 */ /* 0x000fe200078e0002 */
[C---:B----4-:R-:W-:Y:S01]  /*2c380*/  HMMA.16816.F32 R4, R8.reuse, R4, R12 ;  /* 0x000000040804723c */ /* 0x050fe2000000180c */
[----:B------:R-:W3:Y:S01]  /*2c390*/  LDL.LU.64 R14, [R1+0x4000] ;  /* 0x00400000010e7983 */ /* 0x000ee20000300a00 */
[----:B------:R-:W3:Y:S11]  /*2c3a0*/  LDL.LU.64 R12, [R1+0x3ff8] ;  /* 0x003ff800010c7983 */ /* 0x000ef60000300a00 */
[----:B------:R-:W-:Y:S10]  /*2c3b0*/  @!UPT UIADD3 URZ, URZ, URZ, URZ ;  /* 0x0000003f3f3ff290 */ /* 0x000ff4000fffe03f */
[----:B------:R0:W-:Y:S01]  /*2c3c0*/  STL.64 [R1+0x1b0], R4 ;  /* 0x0001b00401007387 */ /* 0x0001e20000100a00 */
[----:B------:R-:W-:Y:S03]  /*2c3d0*/  STL.64 [R1+0x1b8], R6 ;  /* 0x0001b80601007387 */ /* 0x000fe60000100a00 */
[----:B0-----:R-:W2:Y:S01]  /*2c3e0*/  LDL.LU.64 R4, [R1+0x3ff0] ;  /* 0x003ff00001047983 */ /* 0x001ea20000300a00 */
[C---:B---3--:R-:W-:Y:S03]  /*2c3f0*/  HMMA.16816.F32 R24, R8.reuse, R24, R12 ;  /* 0x000000180818723c */ /* 0x048fe6000000180c */
[----:B------:R-:W3:Y:S01]  /*2c400*/  LDL.LU.64 R14, [R1+0x3fe8] ;  /* 0x003fe800010e7983 */ /* 0x000ee20000300a00 */
[----:B------:R-:W3:Y:S04]  /*2c410*/  LDL.LU.64 R12, [R1+0x3fe0] ;  /* 0x003fe000010c7983 */ /* 0x000ee80000300a00 */
[----:B--2---:R-:W-:Y:S01]  /*2c420*/  HMMA.16816.F32 R8, R8, R4, R16 ;  /* 0x000000040808723c */ /* 0x004fe20000001810 */
[----:B------:R-:W2:Y:S11]  /*2c430*/  LDL.LU.64 R16, [R1+0x740] ;  /* 0x0007400001107983 */ /* 0x000eb60000300a00 */
[----:B------:R-:W-:Y:S03]  /*2c440*/  @!UPT UIADD3 URZ, URZ, URZ, URZ ;  /* 0x0000003f3f3ff290 */ /* 0x000fe6000fffe03f */
[----:B------:R-:W-:Y:S02]  /*2c450*/  STL.64 [R1+0x1a0], R24 ;  /* 0x0001a01801007387 */ /* 0x000fe40000100a00 */
[----:B------:R-:W-:Y:S02]  /*2c460*/  STL.64 [R1+0x1a8], R26 ;  /* 0x0001a81a01007387 */ /* 0x000fe40000100a00 */
[----:B------:R-:W4:Y:S04]  /*2c470*/  LDL.LU.64 R18, [R1+0x748] ;  /* 0x0007480001127983 */ /* 0x000f280000300a00 */
[----:B------:R-:W-:Y:S01]  /*2c480*/  STL.64 [R1+0x100], R8 ;  /* 0x0001000801007387 */ /* 0x000fe20000100a00 */
[----:B------:R-:W-:Y:S03]  /*2c490*/  STL.64 [R1+0x108], R10 ;  /* 0x0001080a01007387 */ /* 0x000fe60000100a00 */
[----:B----4-:R-:W-:Y:S01]  /*2c4a0*/  STL.64 [R1+0x3fd8], R18 ;  /* 0x003fd81201007387 */ /* 0x010fe20000100a00 */
[----:B--2---:R0:W-:Y:S03]  /*2c4b0*/  STL.64 [R1+0x3fd0], R16 ;  /* 0x003fd01001007387 */ /* 0x0041e60000100a00 */
[----:B0-----:R-:W3:Y:S01]  /*2c4c0*/  LDL.LU.64 R16, [R1+0x770] ;  /* 0x0007700001107983 */ /* 0x001ee20000300a00 */
[----:B------:R-:W3:Y:S02]  /*2c4d0*/  LDL.LU.64 R18, [R1+0x778] ;  /* 0x0007780001127983 */ /* 0x000ee40000300a00 */
[----:B------:R-:W2:Y:S02]  /*2c4e0*/  LDL.LU.64 R24, [R1+0x730] ;  /* 0x0007300001187983 */ /* 0x000ea40000300a00 */
[----:B------:R-:W2:Y:S01]  /*2c4f0*/  LDL.LU.64 R26, [R1+0x738] ;  /* 0x00073800011a7983 */ /* 0x000ea20000300a00 */
[----:B------:R0:W-:Y:S04]  /*2c500*/  STL.64 [R1+0x3f90], R4 ;  /* 0x003f900401007387 */ /* 0x0001e80000100a00 */
[----:B0-----:R-:W4:Y:S01]  /*2c510*/  LDL.LU.64 R4, [R1+0x520] ;  /* 0x0005200001047983 */ /* 0x001f220000300a00 */
[----:B------:R-:W2:Y:S03]  /*2c520*/  LDL.LU.64 R6, [R1+0x528] ;  /* 0x0005280001067983 */ /* 0x000ea60000300a00 */
[----:B--2---:R-:W-:Y:S01]  /*2c530*/  STL.64 [R1+0x3fa0], R6 ;  /* 0x003fa00601007387 */ /* 0x004fe20000100a00 */
[----:B----4-:R0:W-:Y:S03]  /*2c540*/  STL.64 [R1+0x3f98], R4 ;  /* 0x003f980401007387 */ /* 0x0101e60000100a00 */
[----:B0-----:R-:W2:Y:S01]  /*2c550*/  LDL.64 R4, [R1+0x30] ;  /* 0x0000300001047983 */ /* 0x001ea20000100a00 */
[C---:B---3--:R-:W-:Y:S03]  /*2c560*/  HMMA.16816.F32 R20, R12.reuse, R20, R16 ;  /* 0x000000140c14723c */ /* 0x048fe60000001810 */
[----:B--2---:R0:W-:Y:S04]  /*2c570*/  STL.64 [R1+0x3fb0], R4 ;  /* 0x003fb00401007387 */ /* 0x0041e80000100a00 */
[----:B0-----:R-:W2:Y:S01]  /*2c580*/  LDL.LU.64 R4, [R1+0x720] ;  /* 0x0007200001047983 */ /* 0x001ea20000300a00 */
[----:B------:R-:W2:Y:S02]  /*2c590*/  LDL.LU.64 R6, [R1+0x728] ;  /* 0x0007280001067983 */ /* 0x000ea40000300a00 */
[----:B------:R-:W3:Y:S02]  /*2c5a0*/  LDL.64 R8, [R1+0x60] ;  /* 0x0000600001087983 */ /* 0x000ee40000100a00 */
[----:B---3--:R0:W-:Y:S04]  /*2c5b0*/  STL.64 [R1+0x3fa8], R8 ;  /* 0x003fa80801007387 */ /* 0x0081e80000100a00 */
[----:B0-----:R-:W3:Y:S01]  /*2c5c0*/  LDL.LU.64 R8, [R1+0x530] ;  /* 0x0005300001087983 */ /* 0x001ee20000300a00 */
[----:B------:R-:W3:Y:S02]  /*2c5d0*/  LDL.LU.64 R10, [R1+0x538] ;  /* 0x00053800010a7983 */ /* 0x000ee40000300a00 */
[----:B------:R-:W4:Y:S02]  /*2c5e0*/  LDL.LU.64 R18, [R1+0x3fd8] ;  /* 0x003fd80001127983 */ /* 0x000f240000300a00 */
[----:B------:R-:W4:Y:S02]  /*2c5f0*/  LDL.LU.64 R16, [R1+0x3fd0] ;  /* 0x003fd00001107983 */ /* 0x000f240000300a00 */
[----:B------:R0:W-:Y:S01]  /*2c600*/  STL.64 [R1+0xf0], R20 ;  /* 0x0000f01401007387 */ /* 0x0001e20000100a00 */
[----:B------:R-:W-:Y:S03]  /*2c610*/  STL.64 [R1+0xf8], R22 ;  /* 0x0000f81601007387 */ /* 0x000fe60000100a00 */
[----:B0-----:R-:W4:Y:S02]  /*2c620*/  LDL.LU.64 R20, [R1+0x3fc8] ;  /* 0x003fc80001147983 */ /* 0x001f240000300a00 */
[C---:B----4-:R-:W-:Y:S11]  /*2c630*/  HMMA.16816.F32 R16, R12.reuse, R20, R16 ;  /* 0x000000140c10723c */ /* 0x050ff60000001810 */
[----:B------:R-:W-:Y:S11]  /*2c640*/  @!UPT UIADD3 URZ, URZ, URZ, URZ ;  /* 0x0000003f3f3ff290 */ /* 0x000ff6000fffe03f */
[----:B------:R-:W-:Y:S01]  /*2c650*/  @!UPT UIADD3 URZ, URZ, URZ, URZ ;  /* 0x0000003f3f3ff290 */ /* 0x000fe2000fffe03f */
[----:B------:R0:W-:Y:S01]  /*2c660*/  STL.64 [R1+0xe0], R16 ;  /* 0x0000e01001007387 */ /* 0x0001e20000100a00 */
[----:B------:R-:W-:Y:S03]  /*2c670*/  STL.64 [R1+0xe8], R18 ;  /* 0x0000e81201007387 */ /* 0x000fe60000100a00 */
[----:B0-----:R-:W4:Y:S01]  /*2c680*/  LDL.LU.64 R16, [R1+0x3fc0] ;  /* 0x003fc00001107983 */ /* 0x001f220000300a00 */
[----:B------:R0:W-:Y:S03]  /*2c690*/  STL.64 [R1+0x3f68], R20 ;  /* 0x003f681401007387 */ /* 0x0001e60000100a00 */
[----:B0-----:R-:W2:Y:S01]  /*2c6a0*/  LDL.64 R20, [R1+0x20] ;  /* 0x0000200001147983 */ /* 0x001ea20000100a00 */
[C---:B----4-:R-:W-:Y:S03]  /*2c6b0*/  HMMA.16816.F32 R16, R12.reuse, R16, R24 ;  /* 0x000000100c10723c */ /* 0x050fe60000001818 */
[----:B------:R-:W2:Y:S11]  /*2c6c0*/  LDL.LU.64 R24, [R1+0x3fb8] ;  /* 0x003fb80001187983 */ /* 0x000eb60000300a00 */
[----:B------:R-:W-:Y:S09]  /*2c6d0*/  @!UPT UIADD3 URZ, URZ, URZ, URZ ;  /* 0x0000003f3f3ff290 */ /* 0x000ff2000fffe03f */
[----:B------:R0:W-:Y:S01]  /*2c6e0*/  STL.64 [R1+0xd0], R16 ;  /* 0x0000d01001007387 */ /* 0x0001e20000100a00 */
[----:B------:R1:W-:Y:S03]  /*2c6f0*/  STL.64 [R1+0xd8], R18 ;  /* 0x0000d81201007387 */ /* 0x0003e60000100a00 */
[----:B0-----:R-:W4:Y:S01]  /*2c700*/  LDL.LU.64 R16, [R1+0x500] ;  /* 0x0005000001107983 */ /* 0x001f220000300a00 */
[----:B-1----:R-:W4:Y:S01]  /*2c710*/  LDL.LU.64 R18, [R1+0x508] ;  /* 0x0005080001127983 */ /* 0x002f220000300a00 */
[C---:B--2---:R-:W-:Y:S11]  /*2c720*/  HMMA.16816.F32 R4, R12.reuse, R24, R4 ;  /* 0x000000180c04723c */ /* 0x044ff60000001804 */
[----:B------:R-:W-:Y:S11]  /*2c730*/  @!UPT UIADD3 URZ, URZ, URZ, URZ ;  /* 0x0000003f3f3ff290 */ /* 0x000ff6000fffe03f */
[----:B------:R-:W-:Y:S01]  /*2c740*/  @!UPT UIADD3 URZ, URZ, URZ, URZ ;  /* 0x0000003f3f3ff290 */ /* 0x000fe2000fffe03f */
[----:B------:R0:W-:Y:S01]  /*2c750*/  STL.64 [R1+0xc0], R4 ;  /* 0x0000c00401007387 */ /* 0x0001e20000100a00 */
[----:B------:R-:W-:Y:S03]  /*2c760*/  STL.64 [R1+0xc8], R6 ;  /* 0x0000c80601007387 */ /* 0x000fe60000100a00 */
[----:B0-----:R-:W3:Y:S01]  /*2c770*/  LDL.LU.64 R4, [R1+0x3fb0] ;  /* 0x003fb00001047983 */ /* 0x001ee20000300a00 */
[----:B------:R0:W-:Y:S03]  /*2c780*/  STL.64 [R1+0x3f58], R24 ;  /* 0x003f581801007387 */ /* 0x0001e60000100a00 */
[----:B0-----:R-:W2:Y:S01]  /*2c790*/  LDL.64 R24, [R1] ;  /* 0x0000000001187983 */ /* 0x001ea20000100a00 */
[----:B---3--:R-:W-:Y:S01]  /*2c7a0*/  HMMA.16816.F32 R8, R12, R4, R8 ;  /* 0x000000040c08723c */ /* 0x008fe20000001808 */
[----:B------:R-:W-:-:S02]  /*2c7b0*/  IMAD.MOV.U32 R3, RZ, RZ, R4 ;  /* 0x000000ffff037224 */ /* 0x000fc400078e0004 */
[----:B------:R-:W-:Y:S01]  /*2c7c0*/  IMAD.MOV.U32 R2, RZ, RZ, R5 ;  /* 0x000000ffff027224 */ /* 0x000fe200078e0005 */
[----:B--2---:R0:W-:Y:S04]  /*2c7d0*/  STL.64 [R1+0x3f60], R24 ;  /* 0x003f601801007387 */ /* 0x0041e80000100a00 */
[----:B0-----:R-:W2:Y:S11]  /*2c7e0*/  LDL.64 R24, [R1+0x50] ;  /* 0x0000500001187983 */ /* 0x001eb60000100a00 */
[----:B------:R-:W-:Y:S04]  /*2c7f0*/  @!UPT UIADD3 URZ, URZ, URZ, URZ ;  /* 0x0000003f3f3ff290 */ /* 0x000fe8000fffe03f */
[----:B------:R0:W-:Y:S02]  /*2c800*/  STL.64 [R1+0x190], R8 ;  /* 0x0001900801007387 */ /* 0x0001e40000100a00 */
[----:B------:R-:W-:Y:S01]  /*2c810*/  STL.64 [R1+0x198], R10 ;  /* 0x0001980a01007387 */ /* 0x000fe20000100a00 */
[----:B0-----:R-:W4:Y:S01]  /*2c820*/  LDL.LU.64 R8, [R1+0x3fa8] ;  /* 0x003fa80001087983 */ /* 0x001f220000300a00 */
[----:B------:R-:W2:Y:S02]  /*2c830*/  LDL.LU.64 R6, [R1+0x3fa0] ;  /* 0x003fa00001067983 */ /* 0x000ea40000300a00 */
[----:B------:R-:W2:Y:S02]  /*2c840*/  LDL.LU.64 R4, [R1+0x3f98] ;  /* 0x003f980001047983 */ /* 0x000ea40000300a00 */
[C---:B--2---:R-:W-:Y:S11]  /*2c850*/  HMMA.16816.F32 R4, R12.reuse, R24, R4 ;  /* 0x000000180c04723c */ /* 0x044ff60000001804 */
[----:B------:R-:W-:Y:S11]  /*2c860*/  @!UPT UIADD3 URZ, URZ, URZ, URZ ;  /* 0x0000003f3f3ff290 */ /* 0x000ff6000fffe03f */
[----:B------:R-:W-:Y:S01]  /*2c870*/  @!UPT UIADD3 URZ, URZ, URZ, URZ ;  /* 0x0000003f3f3ff290 */ /* 0x000fe2000fffe03f */
[----:B------:R0:W-:Y:S01]  /*2c880*/  STL.64 [R1+0x2b0], R4 ;  /* 0x0002b00401007387 */ /* 0x0001e20000100a00 */
[----:B------:R1:W-:Y:S03]  /*2c890*/  STL.64 [R1+0x2b8], R6 ;  /* 0x0002b80601007387 */ /* 0x0003e60000100a00 */
[----:B0-----:R-:W2:Y:S01]  /*2c8a0*/  LDL.LU.64 R4, [R1+0x3f90] ;  /* 0x003f900001047983 */ /* 0x001ea20000300a00 */
[----:B-1----:R-:W-:Y:S02]  /*2c8b0*/  IMAD.MOV.U32 R7, RZ, RZ, R24 ;  /* 0x000000ffff077224 */ /* 0x002fe400078e0018 */
[----:B------:R-:W-:Y:S02]  /*2c8c0*/  IMAD.MOV.U32 R6, RZ, RZ, R25 ;  /* 0x000000ffff067224 */ /* 0x000fe400078e0019 */
[----:B------:R-:W3:Y:S01]  /*2c8d0*/  LDL.LU.64 R24, [R1+0x700] ;  /* 0x0007000001187983 */ /* 0x000ee20000300a00 */
[----:B------:R-:W2:Y:S01]  /*2c8e0*/  LDL.LU.64 R26, [R1+0x708] ;  /* 0x00070800011a7983 */ /* 0x000ea20000300a00 */
[----:B----4-:R-:W-:Y:S02]  /*2c8f0*/  HMMA.16816.F32 R16, R12, R8, R16 ;  /* 0x000000080c10723c */ /* 0x010fe40000001810 */
[----:B--2---:R-:W-:Y:S01]  /*2c900*/  STL.64 [R1+0x3f78], R26 ;  /* 0x003f781a01007387 */ /* 0x004fe20000100a00 */
[----:B---3--:R0:W-:Y:S03]  /*2c910*/  STL.64 [R1+0x3f70], R24 ;  /* 0x003f701801007387 */ /* 0x0081e60000100a00 */
[----:B0-----:R-:W2:Y:S01]  /*2c920*/  LDL.LU.64 R24, [R1+0x710] ;  /* 0x0007100001187983 */ /* 0x001ea20000300a00 */
[----:B------:R-:W2:Y:S11]  /*2c930*/  LDL.LU.64 R26, [R1+0x718] ;  /* 0x00071800011a7983 */ /* 0x000eb60000300a00 */
[----:B------:R-:W-:Y:S05]  /*2c940*/  @!UPT UIADD3 URZ, URZ, URZ, URZ ;  /* 0x0000003f3f3ff290 */ /* 0x000fea000fffe03f */
[----:B------:R-:W-:Y:S02]  /*2c950*/  STL.64 [R1+0x3d0], R16 ;  /* 0x0003d01001007387 */ /* 0x000fe40000100a00 */
[----:B------:R0:W-:Y:S02]  /*2c960*/  STL.64 [R1+0x3d8], R18 ;  /* 0x0003d81201007387 */ /* 0x0001e40000100a00 */
[----:B0-----:R-:W2:Y:S01]  /*2c970*/  LDL.LU.64 R18, [R1+0x3f88] ;  /* 0x003f880001127983 */ /* 0x001ea20000300a00 */
[----:B------:R-:W2:Y:S02]  /*2c980*/  LDL.LU.64 R16, [R1+0x3f80] ;  /* 0x003f800001107983 */ /* 0x000ea40000300a00 */
[----:B------:R0:W-:Y:S02]  /*2c990*/  STL.64 [R1+0x3f38], R8 ;  /* 0x003f380801007387 */ /* 0x0001e40000100a00 */
[----:B0-----:R-:W3:Y:S01]  /*2c9a0*/  LDL.LU.64 R8, [R1+0x4f0] ;  /* 0x0004f00001087983 */ /* 0x001ee20000300a00 */
[----:B------:R-:W3:Y:S01]  /*2c9b0*/  LDL.LU.64 R10, [R1+0x4f8] ;  /* 0x0004f800010a7983 */ /* 0x000ee20000300a00 */
[----:B--2---:R-:W-:Y:S08]  /*2c9c0*/  HMMA.16816.F32 R24, R16, R20, R24 ;  /* 0x000000141018723c */ /* 0x004ff00000001818 */
[----:B---3--:R-:W-:Y:S07]  /*2c9d0*/  HMMA.16816.F32 R12, R12, R4, R8 ;  /* 0x000000040c0c723c */ /* 0x008fee0000001808 */
[----:B------:R-:W-:-:S02]  /*2c9e0*/  IMAD.MOV.U32 R8, RZ, RZ, R7 ;  /* 0x000000ffff087224 */ /* 0x000fc400078e0007 */
[----:B------:R-:W-:Y:S11]  /*2c9f0*/  IMAD.MOV.U32 R9, RZ, RZ, R6 ;  /* 0x000000ffff097224 */ /* 0x000ff600078e0006 */
[----:B------:R-:W-:Y:S03]  /*2ca00*/  @!UPT UIADD3 URZ, URZ, URZ, URZ ;  /* 0x0000003f3f3ff290 */ /* 0x000fe6000fffe03f */
[----:B------:R-:W-:Y:S01]  /*2ca10*/  STL.64 [R1+0x3c0], R12 ;  /* 0x0003c00c01007387 */ /* 0x000fe20000100a00 */
[----:B------:R-:W-:Y:S02]  /*2ca20*/  STL.64 [R1+0x3c8], R14 ;  /* 0x0003c80e01007387 */ /* 0x000fe40000100a00 */
[----:B------:R0:W-:Y:S02]  /*2ca30*/  STL.64 [R1+0x3f50], R8 ;  /* 0x003f500801007387 */ /* 0x0001e40000100a00 */
[----:B0-----:R-:W2:Y:S01]  /*2ca40*/  LDL.LU.64 R8, [R1+0x6e0] ;  /* 0x0006e00001087983 */ /* 0x001ea20000300a00 */
[----:B------:R-:W2:Y:S02]  /*2ca50*/  LDL.LU.64 R10, [R1+0x6e8] ;  /* 0x0006e800010a7983 */ /* 0x000ea40000300a00 */
[----:B------:R0:W-:Y:S02]  /*2ca60*/  STL.64 [R1+0x3f30], R4 ;  /* 0x003f300401007387 */ /* 0x0001e40000100a00 */
[----:B------:R-:W-:-:S02]  /*2ca70*/  IMAD.MOV.U32 R12, RZ, RZ, R3 ;  /* 0x000000ffff0c7224 */ /* 0x000fc400078e0003 */
[----:B------:R-:W-:Y:S02]  /*2ca80*/  IMAD.MOV.U32 R13, RZ, RZ, R2 ;  /* 0x000000ffff0d7224 */ /* 0x000fe400078e0002 */
[----:B------:R-:W-:Y:S02]  /*2ca90*/  IMAD.MOV.U32 R3, RZ, RZ, R20 ;  /* 0x000000ffff037224 */ /* 0x000fe400078e0014 */
[----:B------:R-:W-:Y:S01]  /*2caa0*/  IMAD.MOV.U32 R2, RZ, RZ, R21 ;  /* 0x000000ffff027224 */ /* 0x000fe200078e0015 */
[----:B0-----:R-:W3:Y:S01]  /*2cab0*/  LDL.LU.64 R4, [R1+0x6f0] ;  /* 0x0006f00001047983 */ /* 0x001ee20000300a00 */
[----:B------:R-:W3:Y:S02]  /*2cac0*/  LDL.LU.64 R6, [R1+0x6f8] ;  /* 0x0006f80001067983 */ /* 0x000ee40000300a00 */
[----:B------:R-:W-:Y:S02]  /*2cad0*/  STL.64 [R1+0x440], R24 ;  /* 0x0004401801007387 */ /* 0x000fe40000100a00 */
[----:B------:R0:W-:Y:S02]  /*2cae0*/  STL.64 [R1+0x448], R26 ;  /* 0x0004481a01007387 */ /* 0x0001e40000100a00 */
[----:B0-----:R-:W4:Y:S01]  /*2caf0*/  LDL.LU.64 R26, [R1+0x3f78] ;  /* 0x003f7800011a7983 */ /* 0x001f220000300a00 */
[----:B------:R-:W4:Y:S02]  /*2cb00*/  LDL.LU.64 R24, [R1+0x3f70] ;  /* 0x003f700001187983 */ /* 0x000f240000300a00 */
[----:B------:R-:W4:Y:S02]  /*2cb10*/  LDL.LU.64 R20, [R1+0x3f68] ;  /* 0x003f680001147983 */ /* 0x000f240000300a00 */
[C---:B----4-:R-:W-:Y:S01]  /*2cb20*/  HMMA.16816.F32 R20, R16.reuse, R20, R24 ;  /* 0x000000141014723c */ /* 0x050fe20000001818 */
[----:B------:R-:W3:Y:S11]  /*2cb30*/  LDL.LU.64 R24, [R1+0x3f60] ;  /* 0x003f600001187983 */ /* 0x000ef60000300a00 */
[----:B------:R-:W-:Y:S11]  /*2cb40*/  @!UPT UIADD3 URZ, URZ, URZ, URZ ;  /* 0x0000003f3f3ff290 */ /* 0x000ff6000fffe03f */
[----:B------:R0:W-:Y:S01]  /*2cb50*/  STL.64 [R1+0x430], R20 ;  /* 0x0004301401007387 */ /* 0x0001e20000100a00 */
[----:B------:R1:W-:Y:S03]  /*2cb60*/  STL.64 [R1+0x438], R22 ;  /* 0x0004381601007387 */ /* 0x0003e60000100a00 */
[----:B0-----:R-:W4:Y:S01]  /*2cb70*/  LDL.LU.64 R20, [R1+0x400] ;  /* 0x0004000001147983 */ /* 0x001f220000300a00 */
[----:B-1----:R-:W4:Y:S01]  /*2cb80*/  LDL.LU.64 R22, [R1+0x408] ;  /* 0x0004080001167983 */ /* 0x002f220000300a00 */
[C---:B---3--:R-:W-:Y:S11]  /*2cb90*/  HMMA.16816.F32 R4, R16.reuse, R24, R4 ;  /* 0x000000181004723c */ /* 0x048ff60000001804 */
[----:B------:R-:W-:Y:S11]  /*2cba0*/  @!UPT UIADD3 URZ, URZ, URZ, URZ ;  /* 0x0000003f3f3ff290 */ /* 0x000ff6000fffe03f */
[----:B------:R-:W-:Y:S01]  /*2cbb0*/  @!UPT UIADD3 URZ, URZ, URZ, URZ ;  /* 0x0000003f3f3ff290 */ /* 0x000fe2000fffe03f */
[----:B------:R0:W-:Y:S01]  /*2cbc0*/  STL.64 [R1+0x420], R4 ;  /* 0x0004200401007387 */ /* 0x0001e20000100a00 */
[----:B------:R-:W-:Y:S02]  /*2cbd0*/  STL.64 [R1+0x428], R6 ;  /* 0x0004280601007387 */ /* 0x000fe40000100a00 */
[----:B0-----:R-:W-:Y:S02]  /*2cbe0*/  IMAD.MOV.U32 R5, RZ, RZ, R24 ;  /* 0x000000ffff057224 */ /* 0x001fe400078e0018 */
[----:B------:R-:W-:Y:S02]  /*2cbf0*/  IMAD.MOV.U32 R4, RZ, RZ, R25 ;  /* 0x000000ffff047224 */ /* 0x000fe400078e0019 */
[----:B------:R-:W2:Y:S02]  /*2cc00*/  LDL.LU.64 R24, [R1+0x3f58] ;  /* 0x003f580001187983 */ /* 0x000ea40000300a00 */
[C---:B--2---:R-:W-:Y:S11]  /*2cc10*/  HMMA.16816.F32 R8, R16.reuse, R24, R8 ;  /* 0x000000181008723c */ /* 0x044ff60000001808 */
[----:B------:R-:W-:Y:S11]  /*2cc20*/  @!UPT UIADD3 URZ, URZ, URZ, URZ ;  /* 0x0000003f3f3ff290 */ /* 0x000ff6000fffe03f */
[----:B------:R-:W-:Y:S01]  /*2cc30*/  @!UPT UIADD3 URZ, URZ, URZ, URZ ;  /* 0x0000003f3f3ff290 */ /* 0x000fe2000fffe03f */
[----:B------:R0:W-:Y:S01]  /*2cc40*/  STL.64 [R1+0x410], R8 ;  /* 0x0004100801007387 */ /* 0x0001e20000100a00 */
[----:B------:R-:W-:Y:S03]  /*2cc50*/  STL.64 [R1+0x418], R10 ;  /* 0x0004180a01007387 */ /* 0x000fe60000100a00 */
[----:B0-----:R-:W2:Y:S01]  /*2cc60*/  LDL.LU.64 R8, [R1+0x3f50] ;  /* 0x003f500001087983 */ /* 0x001ea20000300a00 */
[----:B------:R0:W-:Y:S02]  /*2cc70*/  STL.64 [R1+0x3ee0], R24 ;  /* 0x003ee01801007387 */ /* 0x0001e40000100a00 */
[----:B0-----:R-:W-:Y:S02]  /*2cc80*/  IMAD.MOV.U32 R24, RZ, RZ, R5 ;  /* 0x000000ffff187224 */ /* 0x001fe400078e0005 */
[----:B------:R-:W-:Y:S02]  /*2cc90*/  IMAD.MOV.U32 R25, RZ, RZ, R4 ;  /* 0x000000ffff197224 */ /* 0x000fe400078e0004 */
[----:B------:R-:W3:Y:S01]  /*2cca0*/  LDL.LU.64 R4, [R1+0x4e0] ;  /* 0x0004e00001047983 */ /* 0x000ee20000300a00 */
[----:B------:R-:W2:Y:S01]  /*2ccb0*/  LDL.LU.64 R6, [R1+0x4e8] ;  /* 0x0004e80001067983 */ /* 0x000ea20000300a00 */
[C---:B----4-:R-:W-:Y:S02]  /*2ccc0*/  HMMA.16816.F32 R20, R16.reuse, R12, R20 ;  /* 0x0000000c1014723c */ /* 0x050fe40000001814 */
[----:B--2---:R-:W-:Y:S01]  /*2ccd0*/  STL.64 [R1+0x3f48], R6 ;  /* 0x003f480601007387 */ /* 0x004fe20000100a00 */
[----:B---3--:R0:W-:Y:S03]  /*2cce0*/  STL.64 [R1+0x3f40], R4 ;  /* 0x003f400401007387 */ /* 0x0081e60000100a00 */
[----:B0-----:R-:W2:Y:S01]  /*2ccf0*/  LDL.LU.64 R4, [R1+0x3f0] ;  /* 0x0003f00001047983 */ /* 0x001ea20000300a00 */
[----:B------:R-:W2:Y:S02]  /*2cd00*/  LDL.LU.64 R6, [R1+0x3f8] ;  /* 0x0003f80001067983 */ /* 0x000ea40000300a00 */
[----:B------:R0:W-:Y:S02]  /*2cd10*/  STL.64 [R1+0x3ef0], R24 ;  /* 0x003ef01801007387 */ /* 0x0001e40000100a00 */
[----:B0-----:R-:W3:Y:S04]  /*2cd20*/  LDL.64 R24, [R1+0x10] ;  /* 0x0000100001187983 */ /* 0x001ee80000100a00 */
[----:B---3--:R-:W-:Y:S08]  /*2cd30*/  STL.64 [R1+0x3f08], R24 ;  /* 0x003f081801007387 */ /* 0x008ff00000100a00 */
[----:B------:R0:W-:Y:S02]  /*2cd40*/  STL.64 [R1+0x400], R20 ;  /* 0x0004001401007387 */ /* 0x0001e40000100a00 */
[----:B------:R1:W-:Y:S01]  /*2cd50*/  STL.64 [R1+0x408], R22 ;  /* 0x0004081601007387 */ /* 0x0003e20000100a00 */
[----:B0-----:R-:W3:Y:S01]  /*2cd60*/  LDL.LU.64 R20, [R1+0x4d0] ;  /* 0x0004d00001147983 */ /* 0x001ee20000300a00 */
[----:B-1----:R-:W3:Y:S02]  /*2cd70*/  LDL.LU.64 R22, [R1+0x4d8] ;  /* 0x0004d80001167983 */ /* 0x002ee40000300a00 */
[----:B------:R0:W-:Y:S02]  /*2cd80*/  STL.64 [R1+0x3ee8], R12 ;  /* 0x003ee80c01007387 */ /* 0x0001e40000100a00 */
[----:B0-----:R-:W4:Y:S01]  /*2cd90*/  LDL.LU.64 R12, [R1+0x6b0] ;  /* 0x0006b000010c7983 */ /* 0x001f220000300a00 */
[----:B------:R-:W3:Y:S01]  /*2cda0*/  LDL.LU.64 R14, [R1+0x6b8] ;  /* 0x0006b800010e7983 */ /* 0x000ee20000300a00 */
[C---:B--2---:R-:W-:Y:S02]  /*2cdb0*/  HMMA.16816.F32 R8, R16.reuse, R8, R4 ;  /* 0x000000081008723c */ /* 0x044fe40000001804 */
[----:B---3--:R-:W-:Y:S01]  /*2cdc0*/  STL.64 [R1+0x3f00], R14 ;  /* 0x003f000e01007387 */ /* 0x008fe20000100a00 */
[----:B----4-:R0:W-:Y:S03]  /*2cdd0*/  STL.64 [R1+0x3ef8], R12 ;  /* 0x003ef80c01007387 */ /* 0x0101e60000100a00 */
[----:B0-----:R-:W2:Y:S01]  /*2cde0*/  LDL.LU.64 R12, [R1+0x6c0] ;  /* 0x0006c000010c7983 */ /* 0x001ea20000300a00 */
[----:B------:R-:W3:Y:S03]  /*2cdf0*/  LDL.LU.64 R14, [R1+0x6c8] ;  /* 0x0006c800010e7983 */ /* 0x000ee60000300a00 */
[----:B---3--:R-:W-:Y:S01]  /*2ce00*/  STL.64 [R1+0x3f18], R14 ;  /* 0x003f180e01007387 */ /* 0x008fe20000100a00 */
[----:B--2---:R0:W-:Y:S03]  /*2ce10*/  STL.64 [R1+0x3f10], R12 ;  /* 0x003f100c01007387 */ /* 0x0041e60000100a00 */
[----:B0-----:R-:W2:Y:S01]  /*2ce20*/  LDL.LU.64 R12, [R1+0x6d0] ;  /* 0x0006d000010c7983 */ /* 0x001ea20000300a00 */
[----:B------:R-:W2:Y:S02]  /*2ce30*/  LDL.LU.64 R14, [R1+0x6d8] ;  /* 0x0006d800010e7983 */ /* 0x000ea40000300a00 */
[----:B------:R-:W3:Y:S02]  /*2ce40*/  LDL.LU.64 R6, [R1+0x3f48] ;  /* 0x003f480001067983 */ /* 0x000ee40000300a00 */
[----:B------:R-:W3:Y:S04]  /*2ce50*/  LDL.LU.64 R4, [R1+0x3f40] ;  /* 0x003f400001047983 */ /* 0x000ee80000300a00 */
[----:B------:R0:W-:Y:S01]  /*2ce60*/  STL.64 [R1+0x3f0], R8 ;  /* 0x0003f00801007387 */ /* 0x0001e20000100a00 */
[----:B------:R-:W-:Y:S03]  /*2ce70*/  STL.64 [R1+0x3f8], R10 ;  /* 0x0003f80a01007387 */ /* 0x000fe60000100a00 */
[----:B0-----:R-:W3:Y:S02]  /*2ce80*/  LDL.LU.64 R8, [R1+0x3f38] ;  /* 0x003f380001087983 */ /* 0x001ee40000300a00 */
[C---:B---3--:R-:W-:Y:S11]  /*2ce90*/  HMMA.16816.F32 R4, R16.reuse, R8, R4 ;  /* 0x000000081004723c */ /* 0x048ff60000001804 */
[----:B------:R-:W-:Y:S11]  /*2cea0*/  @!UPT UIADD3 URZ, URZ, URZ, URZ ;  /* 0x0000003f3f3ff290 */ /* 0x000ff6000fffe03f */
[----:B------:R-:W-:Y:S01]  /*2ceb0*/  @!UPT UIADD3 URZ, URZ, URZ, URZ ;  /* 0x0000003f3f3ff290 */ /* 0x000fe2000fffe03f */
[----:B------:R0:W-:Y:S01]  /*2cec0*/  STL.64 [R1+0x3e0], R4 ;  /* 0x0003e00401007387 */ /* 0x0001e20000100a00 */
[----:B------:R-:W-:Y:S03]  /*2ced0*/  STL.64 [R1+0x3e8], R6 ;  /* 0x0003e80601007387 */ /* 0x000fe60000100a00 */
[----:B0-----:R-:W3:Y:S01]  /*2cee0*/  LDL.LU.64 R4, [R1+0x3f30] ;  /* 0x003f300001047983 */ /* 0x001ee20000300a00 */
[----:B------:R0:W-:Y:S03]  /*2cef0*/  STL.64 [R1+0x3ed8], R8 ;  /* 0x003ed80801007387 */ /* 0x0001e60000100a00 */
[----:B0-----:R-:W4:Y:S01]  /*2cf00*/  LDL.LU.64 R8, [R1+0x360] ;  /* 0x0003600001087983 */ /* 0x001f220000300a00 */
[----:B------:R-:W4:Y:S01]  /*2cf10*/  LDL.LU.64 R10, [R1+0x368] ;  /* 0x00036800010a7983 */ /* 0x000f220000300a00 */
[----:B---3--:R-:W-:Y:S02]  /*2cf20*/  HMMA.16816.F32 R16, R16, R4, R20 ;  /* 0x000000041010723c */ /* 0x008fe40000001814 */
[----:B------:R-:W2:Y:S01]  /*2cf30*/  LDL.LU.64 R22, [R1+0x3f28] ;  /* 0x003f280001167983 */ /* 0x000ea20000300a00 */
[----:B------:R-:W2:Y:S02]  /*2cf40*/  LDL.LU.64 R20, [R1+0x3f20] ;  /* 0x003f200001147983 */ /* 0x000ea40000300a00 */
[----:B------:R-:W-:-:S02]  /*2cf50*/  IMAD.MOV.U32 R24, RZ, RZ, R3 ;  /* 0x000000ffff187224 */ /* 0x000fc400078e0003 */
[----:B------:R-:W-:Y:S01]  /*2cf60*/  IMAD.MOV.U32 R25, RZ, RZ, R2 ;  /* 0x000000ffff197224 */ /* 0x000fe200078e0002 */
[----:B------:R0:W-:Y:S04]  /*2cf70*/  STL.64 [R1+0x3ed0], R4 ;  /* 0x003ed00401007387 */ /* 0x0001e80000100a00 */
[----:B0-----:R-:W3:Y:S11]  /*2cf80*/  LDL.LU.64 R4, [R1+0x6a0] ;  /* 0x0006a00001047983 */ /* 0x001ef60000300a00 */
[----:B------:R0:W-:Y:S01]  /*2cf90*/  STL.64 [R1+0x3b0], R16 ;  /* 0x0003b01001007387 */ /* 0x0001e20000100a00 */
[----:B------:R-:W-:Y:S02]  /*2cfa0*/  STL.64 [R1+0x3b8], R18 ;  /* 0x0003b81201007387 */ /* 0x000fe40000100a00 */
[----:B------:R-:W3:Y:S01]  /*2cfb0*/  LDL.LU.64 R6, [R1+0x6a8] ;  /* 0x0006a80001067983 */ /* 0x000ee20000300a00 */
[----:B0-----:R-:W3:Y:S01]  /*2cfc0*/  LDL.64 R16, [R1+0x50] ;  /* 0x0000500001107983 */ /* 0x001ee20000100a00 */
[C---:B--2---:R-:W-:Y:S03]  /*2cfd0*/  HMMA.16816.F32 R24, R20.reuse, R24, R12 ;  /* 0x000000181418723c */ /* 0x044fe6000000180c */
[----:B------:R-:W2:Y:S01]  /*2cfe0*/  LDL.LU.64 R14, [R1+0x3f18] ;  /* 0x003f1800010e7983 */ /* 0x000ea20000300a00 */
[----:B------:R-:W2:Y:S11]  /*2cff0*/  LDL.LU.64 R12, [R1+0x3f10] ;  /* 0x003f1000010c7983 */ /* 0x000eb60000300a00 */
[----:B------:R-:W-:Y:S08]  /*2d000*/  @!UPT UIADD3 URZ, URZ, URZ, URZ ;  /* 0x0000003f3f3ff290 */ /* 0x000ff0000fffe03f */
[----:B------:R0:W-:Y:S01]  /*2d010*/  STL.64 [R1+0x3a0], R24 ;  /* 0x0003a01801007387 */ /* 0x0001e20000100a00 */
[----:B------:R-:W-:Y:S03]  /*2d020*/  STL.64 [R1+0x3a8], R26 ;  /* 0x0003a81a01007387 */ /* 0x000fe60000100a00 */
[----:B0-----:R-:W2:Y:S02]  /*2d030*/  LDL.LU.64 R24, [R1+0x3f08] ;  /* 0x003f080001187983 */ /* 0x001ea40000300a00 */
[C---:B--2---:R-:W-:Y:S01]  /*2d040*/  HMMA.16816.F32 R12, R20.reuse, R24, R12 ;  /* 0x00000018140c723c */ /* 0x044fe2000000180c */
[----:B------:R-:W-:Y:S02]  /*2d050*/  IMAD.MOV.U32 R3, RZ, RZ, R24 ;  /* 0x000000ffff037224 */ /* 0x000fe400078e0018 */
[----:B------:R-:W-:Y:S11]  /*2d060*/  IMAD.MOV.U32 R2, RZ, RZ, R25 ;  /* 0x000000ffff027224 */ /* 0x000ff600078e0019 */
[----:B------:R-:W-:Y:S09]  /*2d070*/  @!UPT UIADD3 URZ, URZ, URZ, URZ ;  /* 0x0000003f3f3ff290 */ /* 0x000ff2000fffe03f */
[----:B------:R-:W-:Y:S01]  /*2d080*/  STL.64 [R1+0x390], R12 ;  /* 0x0003900c01007387 */ /* 0x000fe20000100a00 */
[----:B------:R0:W-:Y:S03]  /*2d090*/  STL.64 [R1+0x398], R14 ;  /* 0x0003980e01007387 */ /* 0x0001e60000100a00 */
[----:B0-----:R-:W2:Y:S01]  /*2d0a0*/  LDL.LU.64 R14, [R1+0x3f00] ;  /* 0x003f0000010e7983 */ /* 0x001ea20000300a00 */
[----:B------:R-:W2:Y:S02]  /*2d0b0*/  LDL.LU.64 R12, [R1+0x3ef8] ;  /* 0x003ef800010c7983 */ /* 0x000ea40000300a00 */
[----:B------:R-:W2:Y:S02]  /*2d0c0*/  LDL.LU.64 R24, [R1+0x3ef0] ;  /* 0x003ef00001187983 */ /* 0x000ea40000300a00 */
[C---:B--2---:R-:W-:Y:S01]  /*2d0d0*/  HMMA.16816.F32 R24, R20.reuse, R24, R12 ;  /* 0x000000181418723c */ /* 0x044fe2000000180c */
[----:B------:R-:W4:Y:S11]  /*2d0e0*/  LDL.LU.64 R12, [R1+0x3ee8] ;  /* 0x003ee800010c7983 */ /* 0x000f360000300a00 */
[----:B------:R-:W-:Y:S11]  /*2d0f0*/  @!UPT UIADD3 URZ, URZ, URZ, URZ ;  /* 0x0000003f3f3ff290 */ /* 0x000ff6000fffe03f */
[----:B------:R0:W-:Y:S01]  /*2d100*/  STL.64 [R1+0x380], R24 ;  /* 0x0003801801007387 */ /* 0x0001e20000100a00 */
[----:B------:R-:W-:Y:S03]  /*2d110*/  STL.64 [R1+0x388], R26 ;  /* 0x0003881a01007387 */ /* 0x000fe60000100a00 */
[----:B0-----:R-:W3:Y:S02]  /*2d120*/  LDL.LU.64 R24, [R1+0x3ee0] ;  /* 0x003ee00001187983 */ /* 0x001ee40000300a00 */
[C---:B---3--:R-:W-:Y:S02]  /*2d130*/  HMMA.16816.F32 R4, R20.reuse, R24, R4 ;  /* 0x000000181404723c */ /* 0x048fe40000001804 */
[----:B------:R-:W-:Y:S11]  /*2d140*/  STL.64 [R1+0x3e80], R24 ;  /* 0x003e801801007387 */ /* 0x000ff60000100a00 */
[----:B------:R-:W-:Y:S10]  /*2d150*/  @!UPT UIADD3 URZ, URZ, URZ, URZ ;  /* 0x0000003f3f3ff290 */ /* 0x000ff4000fffe03f */
[----:B------:R-:W-:Y:S01]  /*2d160*/  STL.64 [R1+0x370], R4 ;  /* 0x0003700401007387 */ /* 0x000fe20000100a00 */
[----:B------:R4:W-:Y:S02]  /*2d170*/  STL.64 [R1+0x378], R6 ;  /* 0x0003780601007387 */ /* 0x0009e40000100a00 */
[----:B----4-:R-:W-:Y:S01]  /*2d180*/  HMMA.16816.F32 R4, R20, R12, R8 ;  /* 0x0000000c1404723c */ /* 0x010fe20000001808 */
[----:B------:R-:W2:Y:S01]  /*2d190*/  LDL.LU.64 R8, [R1+0x350] ;  /* 0x0003500001087983 */ /* 0x000ea20000300a00 */
[----:B------:R-:W2:Y:S11]  /*2d1a0*/  LDL.LU.64 R10, [R1+0x358] ;  /* 0x00035800010a7983 */ /* 0x000eb60000300a00 */
[----:B------:R-:W-:Y:S10]  /*2d1b0*/  @!UPT UIADD3 URZ, URZ, URZ, URZ ;  /* 0x0000003f3f3ff290 */ /* 0x000ff4000fffe03f */
[----:B------:R0:W-:Y:S01]  /*2d1c0*/  STL.64 [R1+0x360], R4 ;  /* 0x0003600401007387 */ /* 0x0001e20000100a00 */
[----:B------:R1:W-:Y:S02]  /*2d1d0*/  STL.64 [R1+0x368], R6 ;  /* 0x0003680601007387 */ /* 0x0003e40000100a00 */
[----:B------:R3:W-:Y:S01]  /*2d1e0*/  STL.64 [R1+0x3e88], R12 ;  /* 0x003e880c01007387 */ /* 0x0007e20000100a00 */
[----:B0-----:R-:W4:Y:S01]  /*2d1f0*/  LDL.LU.64 R4, [R1+0x340] ;  /* 0x0003400001047983 */ /* 0x001f220000300a00 */
[----:B-1----:R-:W4:Y:S02]  /*2d200*/  LDL.LU.64 R6, [R1+0x348] ;  /* 0x0003480001067983 */ /* 0x002f240000300a00 */
[----:B---3--:R-:W-:Y:S02]  /*2d210*/  IMAD.MOV.U32 R12, RZ, RZ, R3 ;  /* 0x000000ffff0c7224 */ /* 0x008fe400078e0003 */
[----:B------:R-:W-:-:S05]  /*2d220*/  IMAD.MOV.U32 R13, RZ, RZ, R2 ;  /* 0x000000ffff0d7224 */ /* 0x000fca00078e0002 */
[----:B------:R0:W-:Y:S04]  /*2d230*/  STL.64 [R1+0x3ea0], R12 ;  /* 0x003ea00c01007387 */ /* 0x0001e80000100a00 */
[----:B0-----:R-:W3:Y:S04]  /*2d240*/  LDL.LU.64 R12, [R1+0x20] ;  /* 0x00002000010c7983 */ /* 0x001ee80000300a00 */
[----:B---3--:R0:W-:Y:S04]  /*2d250*/  STL.64 [R1+0x3ec8], R12 ;  /* 0x003ec80c01007387 */ /* 0x0081e80000100a00 */
[----:B0-----:R-:W3:Y:S01]  /*2d260*/  LDL.LU.64 R12, [R1+0x250] ;  /* 0x00025000010c7983 */ /* 0x001ee20000300a00 */
[----:B------:R-:W3:Y:S02]  /*2d270*/  LDL.LU.64 R14, [R1+0x258] ;  /* 0x00025800010e7983 */ /* 0x000ee40000300a00 */
[----:B------:R-:W3:Y:S02]  /*2d280*/  LDL.LU.64 R24, [R1+0x630] ;  /* 0x0006300001187983 */ /* 0x000ee40000300a00 */
[----:B------:R-:W3:Y:S01]  /*2d290*/  LDL.LU.64 R26, [R1+0x638] ;  /* 0x00063800011a7983 */ /* 0x000ee20000300a00 */
[C---:B--2---:R-:W-:Y:S01]  /*2d2a0*/  HMMA.16816.F32 R8, R20.reuse, R16, R8 ;  /* 0x000000101408723c */ /* 0x044fe20000001808 */
[----:B---3--:R-:W-:Y:S01]  /*2d2b0*/  STL.64 [R1+0x3e98], R26 ;  /* 0x003e981a01007387 */ /* 0x008fe20000100a00 */
[----:B------:R0:W-:Y:S03]  /*2d2c0*/  STL.64 [R1+0x3e90], R24 ;  /* 0x003e901801007387 */ /* 0x0001e60000100a00 */
[----:B0-----:R-:W2:Y:S01]  /*2d2d0*/  LDL.LU.64 R24, [R1+0x640] ;  /* 0x0006400001187983 */ /* 0x001ea20000300a00 */
[----:B------:R-:W3:Y:S03]  /*2d2e0*/  LDL.LU.64 R26, [R1+0x648] ;  /* 0x00064800011a7983 */ /* 0x000ee60000300a00 */
[----:B---3--:R-:W-:Y:S01]  /*2d2f0*/  STL.64 [R1+0x3eb0], R26 ;  /* 0x003eb01a01007387 */ /* 0x008fe20000100a00 */
[----:B--2---:R0:W-:Y:S03]  /*2d300*/  STL.64 [R1+0x3ea8], R24 ;  /* 0x003ea81801007387 */ /* 0x0041e60000100a00 */
[----:B0-----:R-:W2:Y:S01]  /*2d310*/  LDL.LU.64 R24, [R1+0x650] ;  /* 0x0006500001187983 */ /* 0x001ea20000300a00 */
[----:B------:R-:W2:Y:S09]  /*2d320*/  LDL.LU.64 R26, [R1+0x658] ;  /* 0x00065800011a7983 */ /* 0x000eb20000300a00 */
[----:B------:R0:W-:Y:S02]  /*2d330*/  STL.64 [R1+0x350], R8 ;  /* 0x0003500801007387 */ /* 0x0001e40000100a00 */
[----:B------:R-:W-:Y:S01]  /*2d340*/  STL.64 [R1+0x358], R10 ;  /* 0x0003580a01007387 */ /* 0x000fe20000100a00 */
[----:B0-----:R-:W4:Y:S02]  /*2d350*/  LDL.LU.64 R8, [R1+0x3ed8] ;  /* 0x003ed80001087983 */ /* 0x001f240000300a00 */
[C---:B----4-:R-:W-:Y:S11]  /*2d360*/  HMMA.16816.F32 R4, R20.reuse, R8, R4 ;  /* 0x000000081404723c */ /* 0x050ff60000001804 */
[----:B------:R-:W-:Y:S11]  /*2d370*/  @!UPT UIADD3 URZ, URZ, URZ, URZ ;  /* 0x0000003f3f3ff290 */ /* 0x000ff6000fffe03f */
[----:B------:R-:W-:Y:S01]  /*2d380*/  @!UPT UIADD3 URZ, URZ, URZ, URZ ;  /* 0x0000003f3f3ff290 */ /* 0x000fe2000fffe03f */
[----:B------:R0:W-:Y:S01]  /*2d390*/  STL.64 [R1+0x340], R4 ;  /* 0x0003400401007387 */ /* 0x0001e20000100a00 */
[----:B------:R1:W-:Y:S03]  /*2d3a0*/  STL.64 [R1+0x348], R6 ;  /* 0x0003480601007387 */ /* 0x0003e60000100a00 */
[----:B0-----:R-:W3:Y:S01]  /*2d3b0*/  LDL.LU.64 R4, [R1+0x3ed0] ;  /* 0x003ed00001047983 */ /* 0x001ee20000300a00 */
[----:B------:R-:W-:Y:S02]  /*2d3c0*/  IMAD.MOV.U32 R3, RZ, RZ, R8 ;  /* 0x000000ffff037224 */ /* 0x000fe400078e0008 */
[----:B------:R-:W-:Y:S02]  /*2d3d0*/  IMAD.MOV.U32 R2, RZ, RZ, R9 ;  /* 0x000000ffff027224 */ /* 0x000fe400078e0009 */
[----:B------:R-:W4:Y:S01]  /*2d3e0*/  LDL.LU.64 R8, [R1+0x620] ;  /* 0x0006200001087983 */ /* 0x000f220000300a00 */
[----:B------:R-:W4:Y:S01]  /*2d3f0*/  LDL.LU.64 R10, [R1+0x628] ;  /* 0x00062800010a7983 */ /* 0x000f220000300a00 */
[----:B---3--:R-:W-:Y:S02]  /*2d400*/  HMMA.16816.F32 R20, R20, R4, R12 ;  /* 0x000000041414723c */ /* 0x008fe4000000180c */
[----:B------:R-:W2:Y:S01]  /*2d410*/  LDL.LU.64 R12, [R1+0x3ec8] ;  /* 0x003ec800010c7983 */ /* 0x000ea20000300a00 */
[----:B------:R-:W-:-:S02]  /*2d420*/  IMAD.MOV.U32 R28, RZ, RZ, R4 ;  /* 0x000000ffff1c7224 */ /* 0x000fc400078e0004 */
[----:B------:R-:W-:Y:S11]  /*2d430*/  IMAD.MOV.U32 R29, RZ, RZ, R5 ;  /* 0x000000ffff1d7224 */ /* 0x000ff600078e0005 */
[----:B------:R-:W-:Y:S07]  /*2d440*/  @!UPT UIADD3 URZ, URZ, URZ, URZ ;  /* 0x0000003f3f3ff290 */ /* 0x000fee000fffe03f */
[----:B------:R-:W-:Y:S01]  /*2d450*/  STL.64 [R1+0x2a0], R20 ;  /* 0x0002a01401007387 */ /* 0x000fe20000100a00 */
[----:B------:R0:W-:Y:S02]  /*2d460*/  STL.64 [R1+0x2a8], R22 ;  /* 0x0002a81601007387 */ /* 0x0001e40000100a00 */
[----:B-1----:R-:W2:Y:S02]  /*2d470*/  LDL.LU.64 R6, [R1+0x3ec0] ;  /* 0x003ec00001067983 */ /* 0x002ea40000300a00 */
[----:B------:R-:W2:Y:S02]  /*2d480*/  LDL.LU.64 R4, [R1+0x3eb8] ;  /* 0x003eb80001047983 */ /* 0x000ea40000300a00 */
[C---:B--2---:R-:W-:Y:S01]  /*2d490*/  HMMA.16816.F32 R24, R4.reuse, R12, R24 ;  /* 0x0000000c0418723c */ /* 0x044fe20000001818 */
[----:B0-----:R-:W-:Y:S02]  /*2d4a0*/  IMAD.MOV.U32 R23, RZ, RZ, R12 ;  /* 0x000000ffff177224 */ /* 0x001fe400078e000c */
[----:B------:R-:W-:Y:S11]  /*2d4b0*/  IMAD.MOV.U32 R22, RZ, RZ, R13 ;  /* 0x000000ffff167224 */ /* 0x000ff600078e000d */
[----:B------:R-:W-:Y:S09]  /*2d4c0*/  @!UPT UIADD3 URZ, URZ, URZ, URZ ;  /* 0x0000003f3f3ff290 */ /* 0x000ff2000fffe03f */
[----:B------:R-:W-:Y:S01]  /*2d4d0*/  STL.64 [R1+0x290], R24 ;  /* 0x0002901801007387 */ /* 0x000fe20000100a00 */
[----:B------:R0:W-:Y:S03]  /*2d4e0*/  STL.64 [R1+0x298], R26 ;  /* 0x0002981a01007387 */ /* 0x0001e60000100a00 */
[----:B0-----:R-:W2:Y:S01]  /*2d4f0*/  LDL.LU.64 R26, [R1+0x3eb0] ;  /* 0x003eb000011a7983 */ /* 0x001ea20000300a00 */
[----:B------:R-:W2:Y:S02]  /*2d500*/  LDL.LU.64 R24, [R1+0x3ea8] ;  /* 0x003ea80001187983 */ /* 0x000ea40000300a00 */
[----:B------:R-:W2:Y:S02]  /*2d510*/  LDL.LU.64 R12, [R1+0x3ea0] ;  /* 0x003ea000010c7983 */ /* 0x000ea40000300a00 */
[----:B------:R-:W-:Y:S02]  /*2d520*/  IMAD.MOV.U32 R20, RZ, RZ, R3 ;  /* 0x000000ffff147224 */ /* 0x000fe400078e0003 */
[----:B------:R-:W-:Y:S01]  /*2d530*/  IMAD.MOV.U32 R21, RZ, RZ, R2 ;  /* 0x000000ffff157224 */ /* 0x000fe200078e0002 */
[----:B------:R-:W-:Y:S04]  /*2d540*/  STL.64 [R1+0x3e78], R22 ;  /* 0x003e781601007387 */ /* 0x000fe80000100a00 */
[----:B------:R0:W-:Y:S04]  /*2d550*/  STL.64 [R1+0x3e70], R20 ;  /* 0x003e701401007387 */ /* 0x0001e80000100a00 */
[----:B0-----:R-:W3:Y:S01]  /*2d560*/  LDL.64 R20, [R1] ;  /* 0x0000000001147983 */ /* 0x001ee20000100a00 */
[C---:B--2---:R-:W-:Y:S03]  /*2d570*/  HMMA.16816.F32 R12, R4.reuse, R12, R24 ;  /* 0x0000000c040c723c */ /* 0x044fe60000001818 */
[----:B------:R-:W3:Y:S01]  /*2d580*/  LDL.LU.64 R26, [R1+0x3e98] ;  /* 0x003e9800011a7983 */ /* 0x000ee20000300a00 */
[----:B------:R-:W3:Y:S11]  /*2d590*/  LDL.LU.64 R24, [R1+0x3e90] ;  /* 0x003e900001187983 */ /* 0x000ef60000300a00 */
[----:B------:R-:W-:Y:S08]  /*2d5a0*/  @!UPT UIADD3 URZ, URZ, URZ, URZ ;  /* 0x0000003f3f3ff290 */ /* 0x000ff0000fffe03f */
[----:B------:R0:W-:Y:S01]  /*2d5b0*/  STL.64 [R1+0x280], R12 ;  /* 0x0002800c01007387 */ /* 0x0001e20000100a00 */
[----:B------:R-:W-:Y:S03]  /*2d5c0*/  STL.64 [R1+0x288], R14 ;  /* 0x0002880e01007387 */ /* 0x000fe60000100a00 */
[----:B0-----:R-:W2:Y:S01]  /*2d5d0*/  LDL.LU.64 R12, [R1+0x3e88] ;  /* 0x003e8800010c7983 */ /* 0x001ea20000300a00 */
[C---:B---3--:R-:W-:Y:S11]  /*2d5e0*/  HMMA.16816.F32 R24, R4.reuse, R20, R24 ;  /* 0x000000140418723c */ /* 0x048ff60000001818 */
[----:B------:R-:W-:Y:S11]  /*2d5f0*/  @!UPT UIADD3 URZ, URZ, URZ, URZ ;  /* 0x0000003f3f3ff290 */ /* 0x000ff6000fffe03f */
[----:B------:R-:W-:Y:S01]  /*2d600*/  @!UPT UIADD3 URZ, URZ, URZ, URZ ;  /* 0x0000003f3f3ff290 */ /* 0x000fe2000fffe03f */
[----:B------:R0:W-:Y:S01]  /*2d610*/  STL.64 [R1+0x270], R24 ;  /* 0x0002701801007387 */ /* 0x0001e20000100a00 */
[----:B------:R1:W-:Y:S03]  /*2d620*/  STL.64 [R1+0x278], R26 ;  /* 0x0002781a01007387 */ /* 0x0003e60000100a00 */
[----:B0-----:R-:W4:Y:S01]  /*2d630*/  LDL.LU.64 R24, [R1+0x3e80] ;  /* 0x003e800001187983 */ /* 0x001f220000300a00 */
[----:B-1----:R-:W-:Y:S02]  /*2d640*/  IMAD.MOV.U32 R27, RZ, RZ, R20 ;  /* 0x000000ffff1b7224 */ /* 0x002fe400078e0014 */
[----:B------:R-:W-:Y:S02]  /*2d650*/  IMAD.MOV.U32 R26, RZ, RZ, R21 ;  /* 0x000000ffff1a7224 */ /* 0x000fe400078e0015 */
[----:B------:R-:W3:Y:S01]  /*2d660*/  LDL.LU.64 R20, [R1+0x230] ;  /* 0x0002300001147983 */ /* 0x000ee20000300a00 */
[----:B------:R-:W3:Y:S01]  /*2d670*/  LDL.LU.64 R22, [R1+0x238] ;  /* 0x0002380001167983 */ /* 0x000ee20000300a00 */
[C---:B----4-:R-:W-:Y:S02]  /*2d680*/  HMMA.16816.F32 R8, R4.reuse, R24, R8 ;  /* 0x000000180408723c */ /* 0x050fe40000001808 */
[----:B------:R0:W-:Y:S01]  /*2d690*/  STL.64 [R1+0x3e38], R24 ;  /* 0x003e381801007387 */ /* 0x0001e20000100a00 */
[----:B------:R1:W-:Y:S11]  /*2d6a0*/  STL.64 [R1+0x3e50], R26 ;  /* 0x003e501a01007387 */ /* 0x0003f60000100a00 */
[----:B------:R-:W-:Y:S09]  /*2d6b0*/  @!UPT UIADD3 URZ, URZ, URZ, URZ ;  /* 0x0000003f3f3ff290 */ /* 0x000ff2000fffe03f */
[----:B------:R-:W-:Y:S01]  /*2d6c0*/  STL.64 [R1+0x260], R8 ;  /* 0x0002600801007387 */ /* 0x000fe20000100a00 */
[----:B------:R-:W-:Y:S02]  /*2d6d0*/  STL.64 [R1+0x268], R10 ;  /* 0x0002680a01007387 */ /* 0x000fe40000100a00 */
[----:B0-----:R-:W2:Y:S02]  /*2d6e0*/  LDL.LU.64 R24, [R1+0x240] ;  /* 0x0002400001187983 */ /* 0x001ea40000300a00 */
[----:B-1----:R-:W2:Y:S01]  /*2d6f0*/  LDL.LU.64 R26, [R1+0x248] ;  /* 0x00024800011a7983 */ /* 0x002ea20000300a00 */
[----:B------:R-:W0:Y:S01]  /*2d700*/  LDSM.16.MT88.4 R8, [R0+0x300] ;  /* 0x000300000008783b */ /* 0x000e220000004200 */
[C---:B---3--:R-:W-:Y:S03]  /*2d710*/  HMMA.16816.F32 R20, R4.reuse, R16, R20 ;  /* 0x000000100414723c */ /* 0x048fe60000001814 */
[----:B0-----:R-:W-:Y:S01]  /*2d720*/  STL.64 [R1+0x3e68], R10 ;  /* 0x003e680a01007387 */ /* 0x001fe20000100a00 */
[----:B------:R0:W-:Y:S03]  /*2d730*/  STL.64 [R1+0x3e60], R8 ;  /* 0x003e600801007387 */ /* 0x0001e60000100a00 */
[----:B0-----:R-:W3:Y:S01]  /*2d740*/  LDL.LU.64 R8, [R1+0x4c0] ;  /* 0x0004c00001087983 */ /* 0x001ee20000300a00 */
[----:B------:R-:W3:Y:S01]  /*2d750*/  LDL.LU.64 R10, [R1+0x4c8] ;  /* 0x0004c800010a7983 */ /* 0x000ee20000300a00 */
[----:B--2---:R-:W-:Y:S02]  /*2d760*/  HMMA.16816.F32 R12, R4, R12, R24 ;  /* 0x0000000c040c723c */ /* 0x004fe40000001818 */
[----:B------:R-:W2:Y:S01]  /*2d770*/  LDL.LU.64 R24, [R1+0x4b0] ;  /* 0x0004b00001187983 */ /* 0x000ea20000300a00 */
[----:B------:R-:W2:Y:S11]  /*2d780*/  LDL.LU.64 R26, [R1+0x4b8] ;  /* 0x0004b800011a7983 */ /* 0x000eb60000300a00 */
[----:B------:R-:W-:Y:S09]  /*2d790*/  @!UPT UIADD3 URZ, URZ, URZ, URZ ;  /* 0x0000003f3f3ff290 */ /* 0x000ff2000fffe03f */
[----:B------:R-:W-:Y:S01]  /*2d7a0*/  STL.64 [R1+0x250], R12 ;  /* 0x0002500c01007387 */ /* 0x000fe20000100a00 */
[----:B------:R-:W-:Y:S02]  /*2d7b0*/  STL.64 [R1+0x258], R14 ;  /* 0x0002580e01007387 */ /* 0x000fe40000100a00 */
[----:B------:R-:W0:Y:S02]  /*2d7c0*/  LDSM.16.MT88.4 R12, [R0+0x380] ;  /* 0x00038000000c783b */ /* 0x000e240000004200 */
[----:B0-----:R-:W-:Y:S02]  /*2d7d0*/  STL.64 [R1+0x3dd8], R14 ;  /* 0x003dd80e01007387 */ /* 0x001fe40000100a00 */
[----:B------:R0:W-:Y:S02]  /*2d7e0*/  STL.64 [R1+0x3dd0], R12 ;  /* 0x003dd00c01007387 */ /* 0x0001e40000100a00 */
[----:B0-----:R-:W4:Y:S01]  /*2d7f0*/  LDL.LU.64 R12, [R1+0x10] ;  /* 0x00001000010c7983 */ /* 0x001f220000300a00 */
[----:B------:R-:W-:Y:S02]  /*2d800*/  STL.64 [R1+0x240], R20 ;  /* 0x0002401401007387 */ /* 0x000fe40000100a00 */
[----:B------:R0:W-:Y:S02]  /*2d810*/  STL.64 [R1+0x248], R22 ;  /* 0x0002481601007387 */ /* 0x0001e40000100a00 */
[----:B0-----:R-:W2:Y:S01]  /*2d820*/  LDL.LU.64 R22, [R1+0x3e78] ;  /* 0x003e780001167983 */ /* 0x001ea20000300a00 */
[----:B------:R-:W3:Y:S02]  /*2d830*/  LDL.LU.64 R20, [R1+0x3e70] ;  /* 0x003e700001147983 */ /* 0x000ee40000300a00 */
[----:B------:R-:W-:-:S02]  /*2d840*/  IMAD.MOV.U32 R3, RZ, RZ, R16 ;  /* 0x000000ffff037224 */ /* 0x000fc400078e0010 */
[----:B------:R-:W-:Y:S02]  /*2d850*/  IMAD.MOV.U32 R2, RZ, RZ, R17 ;  /* 0x000000ffff027224 */ /* 0x000fe400078e0011 */
[----:B------:R-:W0:Y:S04]  /*2d860*/  LDSM.16.MT88.4 R16, [R0+0x4000] ;  /* 0x004000000010783b */ /* 0x000e280000004200 */
[----:B0-----:R-:W-:Y:S01]  /*2d870*/  STL.64 [R1+0x3d58], R18 ;  /* 0x003d581201007387 */ /* 0x001fe20000100a00 */
[----:B------:R2:W-:Y:S02]  /*2d880*/  STL.64 [R1+0x3d50], R16 ;  /* 0x003d501001007387 */ /* 0x0005e40000100a00 */
[----:B--2---:R-:W-:Y:S02]  /*2d890*/  IMAD.MOV.U32 R16, RZ, RZ, R23 ;  /* 0x000000ffff107224 */ /* 0x004fe400078e0017 */
[----:B------:R-:W-:-:S02]  /*2d8a0*/  IMAD.MOV.U32 R17, RZ, RZ, R22 ;  /* 0x000000ffff117224 */ /* 0x000fc400078e0016 */
[C---:B---3--:R-:W-:Y:S01]  /*2d8b0*/  HMMA.16816.F32 R20, R4.reuse, R20, R8 ;  /* 0x000000140414723c */ /* 0x048fe20000001808 */
[----:B------:R-:W2:Y:S01]  /*2d8c0*/  LDL.LU.64 R10, [R1+0x3e68] ;  /* 0x003e6800010a7983 */ /* 0x000ea20000300a00 */
[----:B------:R-:W2:Y:S11]  /*2d8d0*/  LDL.LU.64 R8, [R1+0x3e60] ;  /* 0x003e600001087983 */ /* 0x000eb60000300a00 */
[----:B------:R-:W-:Y:S10]  /*2d8e0*/  @!UPT UIADD3 URZ, URZ, URZ, URZ ;  /* 0x0000003f3f3ff290 */ /* 0x000ff4000fffe03f */
[----:B------:R-:W-:Y:S01]  /*2d8f0*/  STL.64 [R1+0x230], R20 ;  /* 0x0002301401007387 */ /* 0x000fe20000100a00 */
[----:B------:R-:W-:Y:S02]  /*2d900*/  STL.64 [R1+0x238], R22 ;  /* 0x0002381601007387 */ /* 0x000fe40000100a00 */
[----:B------:R-:W0:Y:S02]  /*2d910*/  LDSM.16.MT88.4 R20, [R0+0x4080] ;  /* 0x004080000014783b */ /* 0x000e240000004200 */
[----:B0-----:R-:W-:Y:S02]  /*2d920*/  STL.64 [R1+0x3cc8], R22 ;  /* 0x003cc81601007387 */ /* 0x001fe40000100a00 */
[----:B------:R0:W-:Y:S02]  /*2d930*/  STL.64 [R1+0x3cc0], R20 ;  /* 0x003cc01401007387 */ /* 0x0001e40000100a00 */
[----:B0-----:R-:W-:Y:S02]  /*2d940*/  IMAD.MOV.U32 R20, RZ, RZ, R28 ;  /* 0x000000ffff147224 */ /* 0x001fe400078e001c */
[----:B------:R-:W-:Y:S01]  /*2d950*/  IMAD.MOV.U32 R21, RZ, RZ, R29 ;  /* 0x000000ffff157224 */ /* 0x000fe200078e001d */
[----:B------:R-:W3:Y:S06]  /*2d960*/  LDL.LU R28, [R1+0x3e58] ;  /* 0x003e5800011c7983 */ /* 0x000eec0000300800 */
[----:B------:R-:W-:Y:S01]  /*2d970*/  HMMA.16816.F32 R4, R4, R20, R24 ;  /* 0x000000140404723c */ /* 0x000fe20000001818 */
[----:B------:R-:W2:Y:S11]  /*2d980*/  LDL.LU.64 R26, [R1+0x3e50] ;  /* 0x003e5000011a7983 */ /* 0x000eb60000300a00 */
[----:B------:R-:W-:Y:S11]  /*2d990*/  @!UPT UIADD3 URZ, URZ, URZ, URZ ;  /* 0x0000003f3f3ff290 */ /* 0x000ff6000fffe03f */
[----:B------:R-:W-:Y:S01]  /*2d9a0*/  STL.64 [R1+0x180], R4 ;  /* 0x0001800401007387 */ /* 0x000fe20000100a00 */
[----:B------:R-:W-:Y:S02]  /*2d9b0*/  STL.64 [R1+0x188], R6 ;  /* 0x0001880601007387 */ /* 0x000fe40000100a00 */
[----:B------:R-:W0:Y:S04]  /*2d9c0*/  LDSM.16.MT88.4 R4, [R0+0x4100] ;  /* 0x004100000004783b */ /* 0x000e280000004200 */
[----:B------:R-:W4:Y:S01]  /*2d9d0*/  LDL.LU.64 R20, [R1+0x680] ;  /* 0x0006800001147983 */ /* 0x000f220000300a00 */
[----:B------:R-:W4:Y:S01]  /*2d9e0*/  LDL.LU.64 R22, [R1+0x688] ;  /* 0x0006880001167983 */ /* 0x000f220000300a00 */
[----:B------:R-:W-:Y:S03]  /*2d9f0*/  STL [R1+0x3cbc], R0 ;  /* 0x003cbc0001007387 */ /* 0x000fe60000100800 */
[----:B0-----:R-:W-:Y:S01]  /*2da00*/  STL.64 [R1+0x3c50], R6 ;  /* 0x003c500601007387 */ /* 0x001fe20000100a00 */
[----:B------:R0:W-:Y:S03]  /*2da10*/  STL.64 [R1+0x3c48], R4 ;  /* 0x003c480401007387 */ /* 0x0001e60000100a00 */
[----:B0-----:R-:W2:Y:S01]  /*2da20*/  LDL.LU.64 R4, [R1+0x70] ;  /* 0x0000700001047983 */ /* 0x001ea20000300a00 */
[----:B------:R-:W2:Y:S03]  /*2da30*/  LDL.64 R6, [R1+0x78] ;  /* 0x0000780001067983 */ /* 0x000ea60000100a00 */
[----:B--2---:R-:W-:Y:S01]  /*2da40*/  STL.64 [R1+0x3de8], R6 ;  /* 0x003de80601007387 */ /* 0x004fe20000100a00 */
[----:B------:R0:W-:Y:S03]  /*2da50*/  STL.64 [R1+0x3de0], R4 ;  /* 0x003de00401007387 */ /* 0x0001e60000100a00 */
[----:B0-----:R-:W2:Y:S04]  /*2da60*/  LDL.LU.64 R4, [R1+0x60] ;  /* 0x0000600001047983 */ /* 0x001ea80000300a00 */
[----:B--2---:R0:W-:Y:S02]  /*2da70*/  STL.64 [R1+0x3df8], R4 ;  /* 0x003df80401007387 */ /* 0x0041e40000100a00 */
[----:B0-----:R-:W-:-:S02]  /*2da80*/  IMAD.MOV.U32 R4, RZ, RZ, R3 ;  /* 0x000000ffff047224 */ /* 0x001fc400078e0003 */
[----:B------:R-:W-:-:S05]  /*2da90*/  IMAD.MOV.U32 R5, RZ, RZ, R2 ;  /* 0x000000ffff057224 */ /* 0x000fca00078e0002 */
[----:B------:R0:W-:Y:S04]  /*2daa0*/  STL.64 [R1+0x3e10], R4 ;  /* 0x003e100401007387 */ /* 0x0001e80000100a00 */
[----:B0-----:R-:W2:Y:S01]  /*2dab0*/  LDL.LU.64 R4, [R1+0x690] ;  /* 0x0006900001047983 */ /* 0x001ea20000300a00 */
[----:B------:R-:W2:Y:S02]  /*2dac0*/  LDL.LU.64 R6, [R1+0x698] ;  /* 0x0006980001067983 */ /* 0x000ea40000300a00 */
[C---:B--2---:R-:W-:Y:S11]  /*2dad0*/  HMMA.16816.F32 R4, R8.reuse, R16, R4 ;  /* 0x000000100804723c */ /* 0x044ff60000001804 */
[----:B------:R-:W-:Y:S11]  /*2dae0*/  @!UPT UIADD3 URZ, URZ, URZ, URZ ;  /* 0x0000003f3f3ff290 */ /* 0x000ff6000fffe03f */
[----:B------:R-:W-:Y:S01]  /*2daf0*/  @!UPT UIADD3 URZ, URZ, URZ, URZ ;  /* 0x0000003f3f3ff290 */ /* 0x000fe2000fffe03f */
[----:B------:R-:W-:Y:S01]  /*2db00*/  STL.64 [R1+0x170], R4 ;  /* 0x0001700401007387 */ /* 0x000fe20000100a00 */
[----:B------:R4:W-:Y:S02]  /*2db10*/  STL [R1+0x178], R6 ;  /* 0x0001780601007387 */ /* 0x0009e40000100800 */
[----:B------:R-:W-:Y:S02]  /*2db20*/  IMAD.MOV.U32 R2, RZ, RZ, R7 ;  /* 0x000000ffff027224 */ /* 0x000fe400078e0007 */
[----:B----4-:R-:W-:Y:S01]  /*2db30*/  HMMA.16816.F32 R4, R8, R12, R20 ;  /* 0x0000000c0804723c */ /* 0x010fe20000001814 */
[----:B------:R-:W-:Y:S02]  /*2db40*/  STL.64 [R1+0x3df0], R16 ;  /* 0x003df01001007387 */ /* 0x000fe40000100a00 */
[----:B------:R-:W-:Y:S11]  /*2db50*/  STL [R1+0x3a58], R2 ;  /* 0x003a580201007387 */ /* 0x000ff60000100800 */
[----:B------:R-:W-:Y:S09]  /*2db60*/  @!UPT UIADD3 URZ, URZ, URZ, URZ ;  /* 0x0000003f3f3ff290 */ /* 0x000ff2000fffe03f */
[----:B------:R0:W-:Y:S01]  /*2db70*/  STL.64 [R1+0x160], R4 ;  /* 0x0001600401007387 */ /* 0x0001e20000100a00 */
[----:B------:R1:W-:Y:S03]  /*2db80*/  STL.64 [R1+0x168], R6 ;  /* 0x0001680601007387 */ /* 0x0003e60000100a00 */
[----:B0-----:R-:W2:Y:S01]  /*2db90*/  LDL.LU.64 R4, [R1+0x4a0] ;  /* 0x0004a00001047983 */ /* 0x001ea20000300a00 */
[----:B-1----:R-:W4:Y:S03]  /*2dba0*/  LDL.LU.64 R6, [R1+0x4a8] ;  /* 0x0004a80001067983 */ /* 0x002f260000300a00 */
[----:B----4-:R-:W-:Y:S01]  /*2dbb0*/  STL.64 [R1+0x3e30], R6 ;  /* 0x003e300601007387 */ /* 0x010fe20000100a00 */
[----:B--2---:R0:W-:Y:S03]  /*2dbc0*/  STL.64 [R1+0x3e28], R4 ;  /* 0x003e280401007387 */ /* 0x0041e60000100a00 */
[----:B0-----:R-:W2:Y:S01]  /*2dbd0*/  LDL.LU.64 R4, [R1+0x660] ;  /* 0x0006600001047983 */ /* 0x001ea20000300a00 */
[----:B------:R-:W4:Y:S03]  /*2dbe0*/  LDL.LU.64 R6, [R1+0x668] ;  /* 0x0006680001067983 */ /* 0x000f260000300a00 */
[----:B----4-:R-:W-:Y:S01]  /*2dbf0*/  STL.64 [R1+0x3e48], R6 ;  /* 0x003e480601007387 */ /* 0x010fe20000100a00 */
[----:B--2---:R0:W-:Y:S03]  /*2dc00*/  STL.64 [R1+0x3e40], R4 ;  /* 0x003e400401007387 */ /* 0x0041e60000100a00 */
[----:B0-----:R-:W2:Y:S01]  /*2dc10*/  LDL.LU.64 R4, [R1+0x670] ;  /* 0x0006700001047983 */ /* 0x001ea20000300a00 */
[----:B------:R-:W2:Y:S02]  /*2dc20*/  LDL.LU.64 R6, [R1+0x678] ;  /* 0x0006780001067983 */ /* 0x000ea40000300a00 */
[----:B------:R-:W4:Y:S02]  /*2dc30*/  LDL.LU.64 R16, [R1+0x480] ;  /* 0x0004800001107983 */ /* 0x000f240000300a00 */
[----:B------:R-:W2:Y:S02]  /*2dc40*/  LDL.LU.64 R18, [R1+0x488] ;  /* 0x0004880001127983 */ /* 0x000ea40000300a00 */
[----:B------:R-:W-:-:S02]  /*2dc50*/  IMAD.MOV.U32 R24, RZ, RZ, R27 ;  /* 0x000000ffff187224 */ /* 0x000fc400078e001b */
[----:B------:R-:W-:Y:S01]  /*2dc60*/  IMAD.MOV.U32 R25, RZ, RZ, R26 ;  /* 0x000000ffff197224 */ /* 0x000fe200078e001a */
[----:B--2---:R-:W-:Y:S01]  /*2dc70*/  STL.64 [R1+0x3e08], R18 ;  /* 0x003e081201007387 */ /* 0x004fe20000100a00 */
[----:B----4-:R0:W-:Y:S03]  /*2dc80*/  STL.64 [R1+0x3e00], R16 ;  /* 0x003e001001007387 */ /* 0x0101e60000100a00 */
[----:B0-----:R-:W2:Y:S01]  /*2dc90*/  LDL.LU.64 R16, [R1+0x490] ;  /* 0x0004900001107983 */ /* 0x001ea20000300a00 */
[----:B------:R-:W4:Y:S01]  /*2dca0*/  LDL.LU.64 R18, [R1+0x498] ;  /* 0x0004980001127983 */ /* 0x000f220000300a00 */
[----:B------:R-:W-:Y:S01]  /*2dcb0*/  HMMA.16816.F32 R24, R8, R24, R4 ;  /* 0x000000180818723c */ /* 0x000fe20000001804 */
[----:B------:R-:W-:Y:S02]  /*2dcc0*/  IMAD.MOV.U32 R3, RZ, RZ, R12 ;  /* 0x000000ffff037224 */ /* 0x000fe400078e000c */
[----:B------:R-:W-:Y:S01]  /*2dcd0*/  IMAD.MOV.U32 R0, RZ, RZ, R13 ;  /* 0x000000ffff007224 */ /* 0x000fe200078e000d */
[----:B----4-:R-:W-:Y:S01]  /*2dce0*/  STL.64 [R1+0x3e20], R18 ;  /* 0x003e201201007387 */ /* 0x010fe20000100a00 */
[----:B--2---:R0:W-:Y:S03]  /*2dcf0*/  STL.64 [R1+0x3e18], R16 ;  /* 0x003e181001007387 */ /* 0x0041e60000100a00 */
[----:B0-----:R-:W2:Y:S01]  /*2dd00*/  LDL.LU.64 R16, [R1+0x30] ;  /* 0x0000300001107983 */ /* 0x001ea20000300a00 */
[----:B------:R-:W4:Y:S02]  /*2dd10*/  LDL.LU.64 R12, [R1+0x470] ;  /* 0x00047000010c7983 */ /* 0x000f240000300a00 */
[----:B------:R-:W4:Y:S02]  /*2dd20*/  LDL.LU.64 R14, [R1+0x478] ;  /* 0x00047800010e7983 */ /* 0x000f240000300a00 */
[----:B------:R-:W2:Y:S01]  /*2dd30*/  LDL.LU.64 R20, [R1+0x610] ;  /* 0x0006100001147983 */ /* 0x000ea20000300a00 */
[----:B------:R-:W2:Y:S01]  /*2dd40*/  LDL.LU.64 R22, [R1+0x618] ;  /* 0x0006180001167983 */ /* 0x000ea20000300a00 */
[----:B------:R-:W2:Y:S02]  /*2dd50*/  LDL.LU.64 R6, [R1+0x3e48] ;  /* 0x003e480001067983 */ /* 0x000ea40000300a00 */
[----:B------:R-:W2:Y:S06]  /*2dd60*/  LDL.LU.64 R4, [R1+0x3e40] ;  /* 0x003e400001047983 */ /* 0x000eac0000300a00 */
[----:B------:R0:W-:Y:S01]  /*2dd70*/  STL.64 [R1+0x150], R24 ;  /* 0x0001501801007387 */ /* 0x0001e20000100a00 */
[----:B------:R-:W-:Y:S04]  /*2dd80*/  STL [R1+0x158], R26 ;  /* 0x0001581a01007387 */ /* 0x000fe80000100800 */
[----:B0-----:R-:W2:Y:S01]  /*2dd90*/  LDL.LU.64 R24, [R1+0x3e38] ;  /* 0x003e380001187983 */ /* 0x001ea20000300a00 */
[----:B------:R-:W-:-:S05]  /*2dda0*/  IMAD.MOV.U32 R2, RZ, RZ, R27 ;  /* 0x000000ffff027224 */ /* 0x000fca00078e001b */
[----:B------:R-:W-:Y:S01]  /*2ddb0*/  STL [R1+0x3a5c], R2 ;  /* 0x003a5c0201007387 */ /* 0x000fe20000100800 */
[C---:B--2---:R-:W-:Y:S11]  /*2ddc0*/  HMMA.16816.F32 R4, R8.reuse, R24, R4 ;  /* 0x000000180804723c */ /* 0x044ff60000001804 */
[----:B------:R-:W-:Y:S11]  /*2ddd0*/  @!UPT UIADD3 URZ, URZ, URZ, URZ ;  /* 0x0000003f3f3ff290 */ /* 0x000ff6000fffe03f */
[----:B------:R-:W-:Y:S01]  /*2dde0*/  @!UPT UIADD3 URZ, URZ, URZ, URZ ;  /* 0x0000003f3f3ff290 */ /* 0x000fe2000fffe03f */
[----:B------:R-:W-:Y:S01]  /*2ddf0*/  STL.64 [R1+0x140], R4 ;  /* 0x0001400401007387 */ /* 0x000fe20000100a00 */
[----:B------:R0:W-:Y:S03]  /*2de00*/  STL.64 [R1+0x148], R6 ;  /* 0x0001480601007387 */ /* 0x0001e60000100a00 */
[----:B0-----:R-:W2:Y:S01]  /*2de10*/  LDL.LU.64 R6, [R1+0x3e30] ;  /* 0x003e300001067983 */ /* 0x001ea20000300a00 */
[----:B------:R-:W2:Y:S02]  /*2de20*/  LDL.LU.64 R4, [R1+0x3e28] ;  /* 0x003e280001047983 */ /* 0x000ea40000300a00 */
[----:B------:R-:W-:Y:S02]  /*2de30*/  IMAD.MOV.U32 R27, RZ, RZ, R16 ;  /* 0x000000ffff1b7224 */ /* 0x000fe400078e0010 */
[----:B------:R-:W-:Y:S01]  /*2de40*/  IMAD.MOV.U32 R26, RZ, RZ, R17 ;  /* 0x000000ffff1a7224 */ /* 0x000fe200078e0011 */
[----:B------:R-:W3:Y:S01]  /*2de50*/  LDL.LU.64 R18, [R1+0x3e20] ;  /* 0x003e200001127983 */ /* 0x000ee20000300a00 */
[----:B--2---:R-:W-:Y:S03]  /*2de60*/  HMMA.16816.F32 R4, R8, R16, R4 ;  /* 0x000000100804723c */ /* 0x004fe60000001804 */
[----:B------:R-:W3:Y:S11]  /*2de70*/  LDL.LU.64 R16, [R1+0x3e18] ;  /* 0x003e180001107983 */ /* 0x000ef60000300a00 */
[----:B------:R-:W-:Y:S09]  /*2de80*/  @!UPT UIADD3 URZ, URZ, URZ, URZ ;  /* 0x0000003f3f3ff290 */ /* 0x000ff2000fffe03f */
[----:B------:R0:W-:Y:S01]  /*2de90*/  STL.64 [R1+0x130], R4 ;  /* 0x0001300401007387 */ /* 0x0001e20000100a00 */
[----:B------:R3:W-:Y:S03]  /*2dea0*/  STL [R1+0x138], R6 ;  /* 0x0001380601007387 */ /* 0x0007e60000100800 */
[----:B0-----:R-:W3:Y:S01]  /*2deb0*/  LDL.LU.64 R4, [R1+0x3e10] ;  /* 0x003e100001047983 */ /* 0x001ee20000300a00 */
[----:B------:R-:W-:-:S05]  /*2dec0*/  IMAD.MOV.U32 R2, RZ, RZ, R7 ;  /* 0x000000ffff027224 */ /* 0x000fca00078e0007 */
[----:B------:R-:W-:Y:S01]  /*2ded0*/  STL [R1+0x3b78], R2 ;  /* 0x003b780201007387 */ /* 0x000fe20000100800 */
[C---:B---3--:R-:W-:Y:S03]  /*2dee0*/  HMMA.16816.F32 R4, R8.reuse, R4, R16 ;  /* 0x000000040804723c */ /* 0x048fe60000001810 */
        /* <DEDUP_REMOVED lines=10> */
[----:B------:R0:W-:Y:S01]  /*2df90*/  STL.64 [R1+0x110], R16 ;  /* 0x0001101001007387 */ /* 0x0001e20000100a00 */
[----:B------:R-:W-:Y:S03]  /*2dfa0*/  STL.64 [R1+0x118], R18 ;  /* 0x0001181201007387 */ /* 0x000fe60000100a00 */
[----:B0-----:R-:W2:Y:S01]  /*2dfb0*/  LDL.LU.64 R16, [R1+0x3df0] ;  /* 0x003df00001107983 */ /* 0x001ea20000300a00 */
[----:B------:R-:W3:Y:S02]  /*2dfc0*/  LDL.LU.64 R6, [R1+0x3de8] ;  /* 0x003de80001067983 */ /* 0x000ee40000300a00 */
[----:B------:R-:W4:Y:S02]  /*2dfd0*/  LDL.LU.64 R4, [R1+0x3de0] ;  /* 0x003de00001047983 */ /* 0x000f240000300a00 */
[----:B----4-:R-:W-:Y:S01]  /*2dfe0*/  HMMA.16816.F32 R8, R8, R4, R12 ;  /* 0x000000040808723c */ /* 0x010fe2000000180c */
[----:B------:R-:W2:Y:S01]  /*2dff0*/  LDL.LU.64 R14, [R1+0x3dd8] ;  /* 0x003dd800010e7983 */ /* 0x000ea20000300a00 */
[----:B------:R-:W2:Y:S02]  /*2e000*/  LDL.LU.64 R12, [R1+0x3dd0] ;  /* 0x003dd000010c7983 */ /* 0x000ea40000300a00 */
[----:B---3--:R-:W-:Y:S02]  /*2e010*/  STL.64 [R1+0x3d68], R6 ;  /* 0x003d680601007387 */ /* 0x008fe40000100a00 */
[----:B------:R2:W-:Y:S11]  /*2e020*/  STL.64 [R1+0x3d60], R4 ;  /* 0x003d600401007387 */ /* 0x0005f60000100a00 */
[----:B------:R-:W-:Y:S06]  /*2e030*/  @!UPT UIADD3 URZ, URZ, URZ, URZ ;  /* 0x0000003f3f3ff290 */ /* 0x000fec000fffe03f */
[----:B------:R-:W-:Y:S01]  /*2e040*/  STL.64 [R1+0xb0], R8 ;  /* 0x0000b00801007387 */ /* 0x000fe20000100a00 */
[----:B------:R-:W-:Y:S01]  /*2e050*/  STL.64 [R1+0xb8], R10 ;  /* 0x0000b80a01007387 */ /* 0x000fe20000100a00 */
[----:B--2---:R-:W-:Y:S02]  /*2e060*/  HMMA.16816.F32 R4, R12, R16, R20 ;  /* 0x000000100c04723c */ /* 0x004fe40000001814 */
[----:B------:R-:W2:Y:S11]  /*2e070*/  LDL.LU R20, [R1+0x2c0] ;  /* 0x0002c00001147983 */ /* 0x000eb60000300800 */
[----:B------:R-:W-:Y:S10]  /*2e080*/  @!UPT UIADD3 URZ, URZ, URZ, URZ ;  /* 0x0000003f3f3ff290 */ /* 0x000ff4000fffe03f */
[----:B------:R-:W-:Y:S01]  /*2e090*/  STL.64 [R1+0xa0], R4 ;  /* 0x0000a00401007387 */ /* 0x000fe20000100a00 */
[----:B------:R-:W-:Y:S02]  /*2e0a0*/  STL.64 [R1+0xa8], R6 ;  /* 0x0000a80601007387 */ /* 0x000fe40000100a00 */
[----:B------:R-:W2:Y:S02]  /*2e0b0*/  LDL.LU R21, [R1+0x2c4] ;  /* 0x0002c40001157983 */ /* 0x000ea40000300800 */
[----:B------:R-:W3:Y:S01]  /*2e0c0*/  LDL.LU R22, [R1+0x2c8] ;  /* 0x0002c80001167983 */ /* 0x000ee20000300800 */
[----:B------:R-:W3:Y:S04]  /*2e0d0*/  LDL.LU R23, [R1+0x2cc] ;  /* 0x0002cc0001177983 */ /* 0x000ee80000300800 */
[----:B---3--:R-:W-:Y:S01]  /*2e0e0*/  STL.64 [R1+0x3cd8], R22 ;  /* 0x003cd81601007387 */ /* 0x008fe20000100a00 */
[----:B--2---:R0:W-:Y:S03]  /*2e0f0*/  STL.64 [R1+0x3cd0], R20 ;  /* 0x003cd01401007387 */ /* 0x0041e60000100a00 */
[----:B0-----:R-:W2:Y:S01]  /*2e100*/  LDL.LU.64 R20, [R1+0x50] ;  /* 0x0000500001147983 */ /* 0x001ea20000300a00 */
[----:B------:R-:W3:Y:S02]  /*2e110*/  LDL.64 R22, [R1+0x58] ;  /* 0x0000580001167983 */ /* 0x000ee40000100a00 */
[----:B------:R-:W-:Y:S01]  /*2e120*/  IMAD.MOV.U32 R11, RZ, RZ, R28 ;  /* 0x000000ffff0b7224 */ /* 0x000fe200078e001c */
[----:B---3--:R-:W-:Y:S01]  /*2e130*/  STL.64 [R1+0x3d90], R22 ;  /* 0x003d901601007387 */ /* 0x008fe20000100a00 */
[----:B--2---:R-:W-:Y:S02]  /*2e140*/  STL.64 [R1+0x3d88], R20 ;  /* 0x003d881401007387 */ /* 0x004fe40000100a00 */
[----:B------:R-:W2:Y:S02]  /*2e150*/  LDL.LU R8, [R1+0x210] ;  /* 0x0002100001087983 */ /* 0x000ea40000300800 */
[----:B------:R-:W2:Y:S01]  /*2e160*/  LDL.LU R9, [R1+0x214] ;  /* 0x0002140001097983 */ /* 0x000ea20000300800 */
[----:B------:R-:W3:Y:S01]  /*2e170*/  LDL.LU R10, [R1+0x218] ;  /* 0x00021800010a7983 */ /* 0x000ee20000300800 */
[----:B------:R-:W4:Y:S03]  /*2e180*/  LDL.LU R28, [R1+0x3dc8] ;  /* 0x003dc800011c7983 */ /* 0x000f260000300800 */
[----:B---3--:R-:W-:Y:S01]  /*2e190*/  STL.64 [R1+0x3ce8], R10 ;  /* 0x003ce80a01007387 */ /* 0x008fe20000100a00 */
[----:B--2---:R0:W-:Y:S03]  /*2e1a0*/  STL.64 [R1+0x3ce0], R8 ;  /* 0x003ce00801007387 */ /* 0x0041e60000100a00 */
[----:B0-----:R-:W2:Y:S01]  /*2e1b0*/  LDL.LU R8, [R1+0x2d0] ;  /* 0x0002d00001087983 */ /* 0x001ea20000300800 */
[----:B------:R-:W2:Y:S02]  /*2e1c0*/  LDL.LU R9, [R1+0x2d4] ;  /* 0x0002d40001097983 */ /* 0x000ea40000300800 */
[----:B------:R-:W3:Y:S02]  /*2e1d0*/  LDL.LU R10, [R1+0x2d8] ;  /* 0x0002d800010a7983 */ /* 0x000ee40000300800 */
[----:B------:R-:W3:Y:S02]  /*2e1e0*/  LDL.LU R11, [R1+0x2dc] ;  /* 0x0002dc00010b7983 */ /* 0x000ee40000300800 */
[----:B---3--:R-:W-:Y:S01]  /*2e1f0*/  STL.64 [R1+0x3cf8], R10 ;  /* 0x003cf80a01007387 */ /* 0x008fe20000100a00 */
[----:B--2---:R0:W-:Y:S03]  /*2e200*/  STL.64 [R1+0x3cf0], R8 ;  /* 0x003cf00801007387 */ /* 0x0041e60000100a00 */
[----:B0-----:R-:W2:Y:S01]  /*2e210*/  LDL.LU R8, [R1+0x2e0] ;  /* 0x0002e00001087983 */ /* 0x001ea20000300800 */
[----:B------:R-:W2:Y:S02]  /*2e220*/  LDL.LU R9, [R1+0x2e4] ;  /* 0x0002e40001097983 */ /* 0x000ea40000300800 */
[----:B------:R-:W3:Y:S02]  /*2e230*/  LDL.LU R10, [R1+0x2e8] ;  /* 0x0002e800010a7983 */ /* 0x000ee40000300800 */
[----:B----4-:R-:W-:-:S02]  /*2e240*/  IMAD.MOV.U32 R11, RZ, RZ, R28 ;  /* 0x000000ffff0b7224 */ /* 0x010fc400078e001c */
[----:B------:R-:W4:Y:S01]  /*2e250*/  LDL.LU R28, [R1+0x3dc4] ;  /* 0x003dc400011c7983 */ /* 0x000f220000300800 */
[----:B------:R-:W4:Y:S02]  /*2e260*/  LDL.LU.64 R16, [R1+0x560] ;  /* 0x0005600001107983 */ /* 0x000f240000300a00 */
[----:B------:R-:W4:Y:S01]  /*2e270*/  LDL.LU.64 R18, [R1+0x568] ;  /* 0x0005680001127983 */ /* 0x000f220000300a00 */
[----:B---3--:R-:W-:Y:S01]  /*2e280*/  STL.64 [R1+0x3d08], R10 ;  /* 0x003d080a01007387 */ /* 0x008fe20000100a00 */
[----:B--2---:R0:W-:Y:S03]  /*2e290*/  STL.64 [R1+0x3d00], R8 ;  /* 0x003d000801007387 */ /* 0x0041e60000100a00 */
[----:B0-----:R-:W2:Y:S01]  /*2e2a0*/  LDL.LU R8, [R1+0x2f0] ;  /* 0x0002f00001087983 */ /* 0x001ea20000300800 */
[----:B------:R-:W2:Y:S02]  /*2e2b0*/  LDL.LU R9, [R1+0x2f4] ;  /* 0x0002f40001097983 */ /* 0x000ea40000300800 */
[----:B------:R-:W3:Y:S02]  /*2e2c0*/  LDL.LU R10, [R1+0x2f8] ;  /* 0x0002f800010a7983 */ /* 0x000ee40000300800 */
[----:B------:R-:W3:Y:S02]  /*2e2d0*/  LDL.LU R11, [R1+0x2fc] ;  /* 0x0002fc00010b7983 */ /* 0x000ee40000300800 */
[----:B------:R-:W-:-:S02]  /*2e2e0*/  IMAD.MOV.U32 R20, RZ, RZ, R27 ;  /* 0x000000ffff147224 */ /* 0x000fc400078e001b */
[----:B------:R-:W-:Y:S02]  /*2e2f0*/  IMAD.MOV.U32 R21, RZ, RZ, R26 ;  /* 0x000000ffff157224 */ /* 0x000fe400078e001a */
[----:B------:R-:W-:Y:S02]  /*2e300*/  IMAD.MOV.U32 R4, RZ, RZ, R29 ;  /* 0x000000ffff047224 */ /* 0x000fe400078e001d */
[----:B------:R-:W-:Y:S01]  /*2e310*/  IMAD.MOV.U32 R5, RZ, RZ, R2 ;  /* 0x000000ffff057224 */ /* 0x000fe200078e0002 */
[----:B------:R-:W4:Y:S01]  /*2e320*/  LDL.LU R29, [R1+0x3dc0] ;  /* 0x003dc000011d7983 */ /* 0x000f220000300800 */
[----:B------:R-:W4:Y:S02]  /*2e330*/  LDL.LU R27, [R1+0x3dbc] ;  /* 0x003dbc00011b7983 */ /* 0x000f240000300800 */
[----:B------:R-:W4:Y:S02]  /*2e340*/  LDL.LU R26, [R1+0x3db8] ;  /* 0x003db800011a7983 */ /* 0x000f240000300800 */
[----:B------:R-:W-:Y:S01]  /*2e350*/  STL.64 [R1+0x3da8], R20 ;  /* 0x003da81401007387 */ /* 0x000fe20000100a00 */
[----:B------:R0:W-:Y:S04]  /*2e360*/  STL.64 [R1+0x3d80], R4 ;  /* 0x003d800401007387 */ /* 0x0001e80000100a00 */
[----:B0-----:R-:W4:Y:S01]  /*2e370*/  LDL.LU.64 R4, [R1+0x5b0] ;  /* 0x0005b00001047983 */ /* 0x001f220000300a00 */
[----:B------:R-:W4:Y:S03]  /*2e380*/  LDL.LU.64 R6, [R1+0x5b8] ;  /* 0x0005b80001067983 */ /* 0x000f260000300a00 */
[----:B---3--:R-:W-:Y:S01]  /*2e390*/  STL.64 [R1+0x3d18], R10 ;  /* 0x003d180a01007387 */ /* 0x008fe20000100a00 */
[----:B--2---:R0:W-:Y:S03]  /*2e3a0*/  STL.64 [R1+0x3d10], R8 ;  /* 0x003d100801007387 */ /* 0x0041e60000100a00 */
[----:B0-----:R-:W2:Y:S01]  /*2e3b0*/  LDL.LU.64 R8, [R1] ;  /* 0x0000000001087983 */ /* 0x001ea20000300a00 */
[----:B------:R-:W3:Y:S02]  /*2e3c0*/  LDL.64 R10, [R1+0x8] ;  /* 0x00000800010a7983 */ /* 0x000ee40000100a00 */
[----:B------:R-:W-:-:S02]  /*2e3d0*/  IMAD.MOV.U32 R20, RZ, RZ, R3 ;  /* 0x000000ffff147224 */ /* 0x000fc400078e0003 */
[----:B------:R-:W-:-:S07]  /*2e3e0*/  IMAD.MOV.U32 R21, RZ, RZ, R0 ;  /* 0x000000ffff157224 */ /* 0x000fce00078e0000 */
[C---:B----4-:R-:W-:Y:S11]  /*2e3f0*/  HMMA.16816.F32 R20, R12.reuse, R20, R4 ;  /* 0x000000140c14723c */ /* 0x050ff60000001804 */
[----:B------:R-:W-:Y:S11]  /*2e400*/  @!UPT UIADD3 URZ, URZ, URZ, URZ ;  /* 0x0000003f3f3ff290 */ /* 0x000ff6000fffe03f */
[----:B------:R-:W-:Y:S01]  /*2e410*/  @!UPT UIADD3 URZ, URZ, URZ, URZ ;  /* 0x0000003f3f3ff290 */ /* 0x000fe2000fffe03f */
[----:B------:R0:W-:Y:S01]  /*2e420*/  STL.64 [R1+0x90], R20 ;  /* 0x0000901401007387 */ /* 0x0001e20000100a00 */
[----:B------:R1:W-:Y:S03]  /*2e430*/  STL.64 [R1+0x98], R22 ;  /* 0x0000981601007387 */ /* 0x0003e60000100a00 */
[----:B0-----:R-:W4:Y:S01]  /*2e440*/  LDL.LU.64 R20, [R1+0x540] ;  /* 0x0005400001147983 */ /* 0x001f220000300a00 */
[----:B-1----:R-:W4:Y:S01]  /*2e450*/  LDL.LU.64 R22, [R1+0x548] ;  /* 0x0005480001167983 */ /* 0x002f220000300a00 */
[C---:B--2---:R-:W-:Y:S11]  /*2e460*/  HMMA.16816.F32 R4, R12.reuse, R8, R16 ;  /* 0x000000080c04723c */ /* 0x044ff60000001810 */
[----:B------:R-:W-:Y:S11]  /*2e470*/  @!UPT UIADD3 URZ, URZ, URZ, URZ ;  /* 0x0000003f3f3ff290 */ /* 0x000ff6000fffe03f */
[----:B------:R-:W-:Y:S01]  /*2e480*/  @!UPT UIADD3 URZ, URZ, URZ, URZ ;  /* 0x0000003f3f3ff290 */ /* 0x000fe2000fffe03f */
[----:B------:R-:W-:Y:S01]  /*2e490*/  STL.64 [R1+0x80], R4 ;  /* 0x0000800401007387 */ /* 0x000fe20000100a00 */
[----:B------:R-:W-:Y:S02]  /*2e4a0*/  STL.64 [R1+0x88], R6 ;  /* 0x0000880601007387 */ /* 0x000fe40000100a00 */
[----:B---3--:R0:W-:Y:S02]  /*2e4b0*/  STL.64 [R1+0x3d28], R10 ;  /* 0x003d280a01007387 */ /* 0x0081e40000100a00 */
[----:B------:R-:W2:Y:S01]  /*2e4c0*/  LDL.LU R8, [R1+0x310] ;  /* 0x0003100001087983 */ /* 0x000ea20000300800 */
[----:B------:R-:W2:Y:S01]  /*2e4d0*/  LDL.LU R9, [R1+0x314] ;  /* 0x0003140001097983 */ /* 0x000ea20000300800 */
[----:B0-----:R-:W-:Y:S02]  /*2e4e0*/  IMAD.MOV.U32 R10, RZ, RZ, R26 ;  /* 0x000000ffff0a7224 */ /* 0x001fe400078e001a */
[----:B------:R-:W-:Y:S01]  /*2e4f0*/  IMAD.MOV.U32 R11, RZ, RZ, R27 ;  /* 0x000000ffff0b7224 */ /* 0x000fe200078e001b */
[----:B------:R-:W3:Y:S01]  /*2e500*/  LDL.LU R26, [R1+0x3db4] ;  /* 0x003db400011a7983 */ /* 0x000ee20000300800 */
[----:B------:R-:W3:Y:S02]  /*2e510*/  LDL.LU R27, [R1+0x3db0] ;  /* 0x003db000011b7983 */ /* 0x000ee40000300800 */
[----:B------:R-:W2:Y:S02]  /*2e520*/  LDL.LU.64 R4, [R1+0x330] ;  /* 0x0003300001047983 */ /* 0x000ea40000300a00 */
[----:B------:R-:W2:Y:S01]  /*2e530*/  LDL.LU.64 R6, [R1+0x338] ;  /* 0x0003380001067983 */ /* 0x000ea20000300a00 */
[C---:B----4-:R-:W-:Y:S01]  /*2e540*/  HMMA.16816.F32 R20, R12.reuse, R24, R20 ;  /* 0x000000180c14723c */ /* 0x050fe20000001814 */
[----:B--2---:R-:W-:Y:S01]  /*2e550*/  STL.64 [R1+0x3da0], R6 ;  /* 0x003da00601007387 */ /* 0x004fe20000100a00 */
[----:B------:R0:W-:Y:S03]  /*2e560*/  STL.64 [R1+0x3d98], R4 ;  /* 0x003d980401007387 */ /* 0x0001e60000100a00 */
[----:B0-----:R-:W2:Y:S01]  /*2e570*/  LDL.LU.64 R4, [R1+0x220] ;  /* 0x0002200001047983 */ /* 0x001ea20000300a00 */
[----:B------:R-:W2:Y:S02]  /*2e580*/  LDL.LU.64 R6, [R1+0x228] ;  /* 0x0002280001067983 */ /* 0x000ea40000300a00 */
[----:B------:R-:W4:Y:S02]  /*2e590*/  LDL.LU.64 R16, [R1+0x460] ;  /* 0x0004600001107983 */ /* 0x000f240000300a00 */
[----:B------:R-:W2:Y:S02]  /*2e5a0*/  LDL.LU.64 R18, [R1+0x468] ;  /* 0x0004680001127983 */ /* 0x000ea40000300a00 */
[----:B--2---:R-:W-:Y:S01]  /*2e5b0*/  STL.64 [R1+0x3d78], R18 ;  /* 0x003d781201007387 */ /* 0x004fe20000100a00 */
[----:B----4-:R0:W-:Y:S03]  /*2e5c0*/  STL.64 [R1+0x3d70], R16 ;  /* 0x003d701001007387 */ /* 0x0101e60000100a00 */
[----:B0-----:R-:W2:Y:S01]  /*2e5d0*/  LDL.LU.64 R16, [R1+0x450] ;  /* 0x0004500001107983 */ /* 0x001ea20000300a00 */
[----:B------:R-:W2:Y:S02]  /*2e5e0*/  LDL.LU.64 R18, [R1+0x458] ;  /* 0x0004580001127983 */ /* 0x000ea40000300a00 */
[----:B------:R0:W-:Y:S02]  /*2e5f0*/  STL.64 [R1+0x3d40], R10 ;  /* 0x003d400a01007387 */ /* 0x0001e40000100a00 */
[----:B------:R-:W-:Y:S01]  /*2e600*/  STL.64 [R1+0x3d38], R8 ;  /* 0x003d380801007387 */ /* 0x000fe20000100a00 */
[----:B0-----:R-:W4:Y:S01]  /*2e610*/  LDL.64 R10, [R1+0x28] ;  /* 0x00002800010a7983 */ /* 0x001f220000100a00 */
[----:B------:R0:W-:Y:S02]  /*2e620*/  STL.64 [R1+0x40], R20 ;  /* 0x0000401401007387 */ /* 0x0001e40000100a00 */
[----:B------:R-:W-:Y:S01]  /*2e630*/  STL.64 [R1+0x48], R22 ;  /* 0x0000481601007387 */ /* 0x000fe20000100a00 */
[----:B0-----:R-:W2:Y:S01]  /*2e640*/  LDL.LU.64 R20, [R1+0x3da8] ;  /* 0x003da80001147983 */ /* 0x001ea20000300a00 */
[----:B---3--:R0:W-:Y:S03]  /*2e650*/  STL.64 [R1+0x3d30], R26 ;  /* 0x003d301a01007387 */ /* 0x0081e60000100a00 */
[----:B0-----:R-:W3:Y:S01]  /*2e660*/  LDL.64 R26, [R1+0x18] ;  /* 0x00001800011a7983 */ /* 0x001ee20000100a00 */
[C---:B--2---:R-:W-:Y:S03]  /*2e670*/  HMMA.16816.F32 R20, R12.reuse, R20, R4 ;  /* 0x000000140c14723c */ /* 0x044fe60000001804 */
[----:B---3--:R0:W-:Y:S01]  /*2e680*/  STL.64 [R1+0x3d48], R26 ;  /* 0x003d481a01007387 */ /* 0x0081e20000100a00 */
[----:B------:R-:W2:Y:S02]  /*2e690*/  LDL.LU R24, [R1+0x320] ;  /* 0x0003200001187983 */ /* 0x000ea40000300800 */
[----:B------:R-:W2:Y:S01]  /*2e6a0*/  LDL.LU R25, [R1+0x324] ;  /* 0x0003240001197983 */ /* 0x000ea20000300800 */
[----:B0-----:R-:W2:Y:S01]  /*2e6b0*/  LDL.LU R26, [R1+0x328] ;  /* 0x00032800011a7983 */ /* 0x001ea20000300800 */
[----:B------:R-:W2:Y:S02]  /*2e6c0*/  LDL.LU R27, [R1+0x32c] ;  /* 0x00032c00011b7983 */ /* 0x000ea40000300800 */
[----:B------:R-:W3:Y:S02]  /*2e6d0*/  LDL.LU.64 R6, [R1+0x3da0] ;  /* 0x003da00001067983 */ /* 0x000ee40000300a00 */
[----:B------:R-:W3:Y:S11]  /*2e6e0*/  LDL.LU.64 R4, [R1+0x3d98] ;  /* 0x003d980001047983 */ /* 0x000ef60000300a00 */
[----:B------:R-:W-:Y:S01]  /*2e6f0*/  STL.64 [R1+0x220], R20 ;  /* 0x0002201401007387 */ /* 0x000fe20000100a00 */
[----:B------:R0:W-:Y:S03]  /*2e700*/  STL.64 [R1+0x228], R22 ;  /* 0x0002281601007387 */ /* 0x0001e60000100a00 */
[----:B0-----:R-:W2:Y:S01]  /*2e710*/  LDL.LU.64 R22, [R1+0x3d90] ;  /* 0x003d900001167983 */ /* 0x001ea20000300a00 */
[----:B------:R-:W3:Y:S02]  /*2e720*/  LDL.LU.64 R20, [R1+0x3d88] ;  /* 0x003d880001147983 */ /* 0x000ee40000300a00 */
[C---:B---3--:R-:W-:Y:S11]  /*2e730*/  HMMA.16816.F32 R4, R12.reuse, R20, R4 ;  /* 0x000000140c04723c */ /* 0x048ff60000001804 */
[----:B------:R-:W-:Y:S11]  /*2e740*/  @!UPT UIADD3 URZ, URZ, URZ, URZ ;  /* 0x0000003f3f3ff290 */ /* 0x000ff6000fffe03f */
[----:B------:R-:W-:Y:S01]  /*2e750*/  @!UPT UIADD3 URZ, URZ, URZ, URZ ;  /* 0x0000003f3f3ff290 */ /* 0x000fe2000fffe03f */
[----:B------:R0:W-:Y:S01]  /*2e760*/  STL.64 [R1+0x330], R4 ;  /* 0x0003300401007387 */ /* 0x0001e20000100a00 */
[----:B------:R1:W-:Y:S03]  /*2e770*/  STL.64 [R1+0x338], R6 ;  /* 0x0003380601007387 */ /* 0x0003e60000100a00 */
[----:B0-----:R-:W1:Y:S01]  /*2e780*/  LDL.LU.64 R4, [R1+0x3d80] ;  /* 0x003d800001047983 */ /* 0x001e620000300a00 */
[----:B--2---:R-:W-:Y:S02]  /*2e790*/  STL.64 [R1+0x3d20], R22 ;  /* 0x003d201601007387 */ /* 0x004fe40000100a00 */
[----:B------:R-:W2:Y:S02]  /*2e7a0*/  LDL.LU R20, [R1+0x300] ;  /* 0x0003000001147983 */ /* 0x000ea40000300800 */
[----:B------:R-:W2:Y:S01]  /*2e7b0*/  LDL.LU R21, [R1+0x304] ;  /* 0x0003040001157983 */ /* 0x000ea20000300800 */
[C---:B-1----:R-:W-:Y:S01]  /*2e7c0*/  HMMA.16816.F32 R4, R12.reuse, R4, R16 ;  /* 0x000000040c04723c */ /* 0x042fe20000001810 */
[----:B------:R-:W3:Y:S01]  /*2e7d0*/  LDL.LU.64 R18, [R1+0x3d78] ;  /* 0x003d780001127983 */ /* 0x000ee20000300a00 */
[----:B------:R-:W3:Y:S11]  /*2e7e0*/  LDL.LU.64 R16, [R1+0x3d70] ;  /* 0x003d700001107983 */ /* 0x000ef60000300a00 */
[----:B------:R-:W-:Y:S10]  /*2e7f0*/  @!UPT UIADD3 URZ, URZ, URZ, URZ ;  /* 0x0000003f3f3ff290 */ /* 0x000ff4000fffe03f */
[----:B------:R-:W-:Y:S01]  /*2e800*/  STL.64 [R1+0x450], R4 ;  /* 0x0004500401007387 */ /* 0x000fe20000100a00 */
[----:B------:R0:W-:Y:S03]  /*2e810*/  STL.64 [R1+0x458], R6 ;  /* 0x0004580601007387 */ /* 0x0001e60000100a00 */
[----:B0-----:R-:W2:Y:S01]  /*2e820*/  LDL.LU.64 R6, [R1+0x3d68] ;  /* 0x003d680001067983 */ /* 0x001ea20000300a00 */
[----:B------:R-:W3:Y:S02]  /*2e830*/  LDL.LU.64 R4, [R1+0x3d60] ;  /* 0x003d600001047983 */ /* 0x000ee40000300a00 */
[----:B---3--:R-:W-:Y:S01]  /*2e840*/  HMMA.16816.F32 R12, R12, R4, R16 ;  /* 0x000000040c0c723c */ /* 0x008fe20000001810 */
[----:B------:R-:W3:Y:S01]  /*2e850*/  LDL.LU.64 R18, [R1+0x3d58] ;  /* 0x003d580001127983 */ /* 0x000ee20000300a00 */
[----:B------:R-:W3:Y:S02]  /*2e860*/  LDL.LU.64 R16, [R1+0x3d50] ;  /* 0x003d500001107983 */ /* 0x000ee40000300a00 */
[----:B----4-:R-:W-:-:S03]  /*2e870*/  IMAD.MOV.U32 R2, RZ, RZ, R11 ;  /* 0x000000ffff027224 */ /* 0x010fc600078e000b */
[----:B------:R-:W-:Y:S11]  /*2e880*/  IMAD.MOV.U32 R4, RZ, RZ, R10 ;  /* 0x000000ffff047224 */ /* 0x000ff600078e000a */
[----:B------:R-:W-:Y:S05]  /*2e890*/  @!UPT UIADD3 URZ, URZ, URZ, URZ ;  /* 0x0000003f3f3ff290 */ /* 0x000fea000fffe03f */
[----:B------:R-:W-:Y:S01]  /*2e8a0*/  STL.64 [R1+0x460], R12 ;  /* 0x0004600c01007387 */ /* 0x000fe20000100a00 */
[----:B------:R0:W-:Y:S03]  /*2e8b0*/  STL.64 [R1+0x468], R14 ;  /* 0x0004680e01007387 */ /* 0x0001e60000100a00 */
[----:B0-----:R-:W4:Y:S01]  /*2e8c0*/  LDL.64 R14, [R1+0x38] ;  /* 0x00003800010e7983 */ /* 0x001f220000100a00 */
[C---:B---3--:R-:W-:Y:S11]  /*2e8d0*/  HMMA.16816.F32 R24, R16.reuse, R10, R24 ;  /* 0x0000000a1018723c */ /* 0x048ff60000001818 */
[----:B------:R-:W-:Y:S11]  /*2e8e0*/  @!UPT UIADD3 URZ, URZ, URZ, URZ ;  /* 0x0000003f3f3ff290 */ /* 0x000ff6000fffe03f */
[----:B------:R-:W-:Y:S01]  /*2e8f0*/  @!UPT UIADD3 URZ, URZ, URZ, URZ ;  /* 0x0000003f3f3ff290 */ /* 0x000fe2000fffe03f */
[----:B------:R-:W-:Y:S01]  /*2e900*/  STL.64 [R1+0x320], R24 ;  /* 0x0003201801007387 */ /* 0x000fe20000100a00 */
[----:B------:R0:W-:Y:S03]  /*2e910*/  STL.64 [R1+0x328], R26 ;  /* 0x0003281a01007387 */ /* 0x0001e60000100a00 */
[----:B0-----:R-:W3:Y:S01]  /*2e920*/  LDL.LU.64 R26, [R1+0x3d48] ;  /* 0x003d4800011a7983 */ /* 0x001ee20000300a00 */
[----:B------:R-:W3:Y:S02]  /*2e930*/  LDL.LU.64 R10, [R1+0x3d40] ;  /* 0x003d4000010a7983 */ /* 0x000ee40000300a00 */
[----:B------:R-:W3:Y:S02]  /*2e940*/  LDL.LU.64 R8, [R1+0x3d38] ;  /* 0x003d380001087983 */ /* 0x000ee40000300a00 */
[----:B---3--:R-:W-:Y:S01]  /*2e950*/  HMMA.16816.F32 R8, R16, R26, R8 ;  /* 0x0000001a1008723c */ /* 0x008fe20000001808 */
[----:B------:R-:W-:-:S02]  /*2e960*/  IMAD.MOV.U32 R13, RZ, RZ, R26 ;  /* 0x000000ffff0d7224 */ /* 0x000fc400078e001a */
[----:B------:R-:W-:Y:S02]  /*2e970*/  IMAD.MOV.U32 R12, RZ, RZ, R27 ;  /* 0x000000ffff0c7224 */ /* 0x000fe400078e001b */
[----:B------:R-:W3:Y:S11]  /*2e980*/  LDL.LU.64 R26, [R1+0x3d30] ;  /* 0x003d3000011a7983 */ /* 0x000ef60000300a00 */
[----:B------:R-:W-:Y:S07]  /*2e990*/  @!UPT UIADD3 URZ, URZ, URZ, URZ ;  /* 0x0000003f3f3ff290 */ /* 0x000fee000fffe03f */
[----:B------:R-:W-:Y:S01]  /*2e9a0*/  STL.64 [R1+0x310], R8 ;  /* 0x0003100801007387 */ /* 0x000fe20000100a00 */
[----:B------:R-:W-:Y:S02]  /*2e9b0*/  IMAD.MOV.U32 R25, RZ, RZ, R10 ;  /* 0x000000ffff197224 */ /* 0x000fe400078e000a */
[----:B------:R-:W-:Y:S02]  /*2e9c0*/  IMAD.MOV.U32 R24, RZ, RZ, R11 ;  /* 0x000000ffff187224 */ /* 0x000fe400078e000b */
[----:B------:R-:W2:Y:S01]  /*2e9d0*/  LDL.LU.64 R10, [R1+0x3d28] ;  /* 0x003d2800010a7983 */ /* 0x000ea20000300a00 */
[----:B------:R-:W-:Y:S02]  /*2e9e0*/  IMAD.MOV.U32 R22, RZ, RZ, R29 ;  /* 0x000000ffff167224 */ /* 0x000fe400078e001d */
[----:B------:R-:W-:-:S07]  /*2e9f0*/  IMAD.MOV.U32 R23, RZ, RZ, R28 ;  /* 0x000000ffff177224 */ /* 0x000fce00078e001c */
[C---:B--2---:R-:W-:Y:S01]  /*2ea00*/  HMMA.16816.F32 R20, R16.reuse, R10, R20 ;  /* 0x0000000a1014723c */ /* 0x044fe20000001814 */
[----:B------:R-:W-:Y:S02]  /*2ea10*/  IMAD.MOV.U32 R0, RZ, RZ, R10 ;  /* 0x000000ffff007224 */ /* 0x000fe400078e000a */
[----:B------:R-:W-:Y:S11]  /*2ea20*/  IMAD.MOV.U32 R3, RZ, RZ, R11 ;  /* 0x000000ffff037224 */ /* 0x000ff600078e000b */
[----:B------:R-:W-:Y:S09]  /*2ea30*/  @!UPT UIADD3 URZ, URZ, URZ, URZ ;  /* 0x0000003f3f3ff290 */ /* 0x000ff2000fffe03f */
[----:B------:R-:W-:Y:S01]  /*2ea40*/  STL.64 [R1+0x300], R20 ;  /* 0x0003001401007387 */ /* 0x000fe20000100a00 */
[----:B------:R0:W-:Y:S03]  /*2ea50*/  STL.64 [R1+0x308], R22 ;  /* 0x0003081601007387 */ /* 0x0001e60000100a00 */
[----:B0-----:R-:W2:Y:S01]  /*2ea60*/  LDL.LU.64 R22, [R1+0x3d20] ;  /* 0x003d200001167983 */ /* 0x001ea20000300a00 */
[----:B------:R-:W3:Y:S02]  /*2ea70*/  LDL.LU.64 R10, [R1+0x3d18] ;  /* 0x003d1800010a7983 */ /* 0x000ee40000300a00 */
[----:B------:R-:W3:Y:S02]  /*2ea80*/  LDL.LU.64 R8, [R1+0x3d10] ;  /* 0x003d100001087983 */ /* 0x000ee40000300a00 */
[C---:B---3--:R-:W-:Y:S11]  /*2ea90*/  HMMA.16816.F32 R8, R16.reuse, R26, R8 ;  /* 0x0000001a1008723c */ /* 0x048ff60000001808 */
[----:B------:R-:W-:Y:S11]  /*2eaa0*/  @!UPT UIADD3 URZ, URZ, URZ, URZ ;  /* 0x0000003f3f3ff290 */ /* 0x000ff6000fffe03f */
[----:B------:R-:W-:Y:S01]  /*2eab0*/  @!UPT UIADD3 URZ, URZ, URZ, URZ ;  /* 0x0000003f3f3ff290 */ /* 0x000fe2000fffe03f */
[----:B------:R-:W-:Y:S01]  /*2eac0*/  STL.64 [R1+0x2f0], R8 ;  /* 0x0002f00801007387 */ /* 0x000fe20000100a00 */
[----:B------:R0:W-:Y:S03]  /*2ead0*/  STL.64 [R1+0x2f8], R10 ;  /* 0x0002f80a01007387 */ /* 0x0001e60000100a00 */
[----:B0-----:R-:W4:Y:S01]  /*2eae0*/  LDL.LU.64 R10, [R1+0x3d08] ;  /* 0x003d0800010a7983 */ /* 0x001f220000300a00 */
[----:B------:R-:W4:Y:S02]  /*2eaf0*/  LDL.LU.64 R8, [R1+0x3d00] ;  /* 0x003d000001087983 */ /* 0x000f240000300a00 */
[----:B------:R0:W-:Y:S02]  /*2eb00*/  STL.64 [R1+0x3c98], R26 ;  /* 0x003c981a01007387 */ /* 0x0001e40000100a00 */
[----:B------:R-:W-:Y:S01]  /*2eb10*/  STL.64 [R1+0x3c90], R24 ;  /* 0x003c901801007387 */ /* 0x000fe20000100a00 */
[----:B0-----:R-:W3:Y:S01]  /*2eb20*/  LDL.64 R26, [R1+0x68] ;  /* 0x00006800011a7983 */ /* 0x001ee20000100a00 */
[C---:B----4-:R-:W-:Y:S11]  /*2eb30*/  HMMA.16816.F32 R8, R16.reuse, R14, R8 ;  /* 0x0000000e1008723c */ /* 0x050ff60000001808 */
[----:B------:R-:W-:Y:S11]  /*2eb40*/  @!UPT UIADD3 URZ, URZ, URZ, URZ ;  /* 0x0000003f3f3ff290 */ /* 0x000ff6000fffe03f */
[----:B------:R-:W-:Y:S01]  /*2eb50*/  @!UPT UIADD3 URZ, URZ, URZ, URZ ;  /* 0x0000003f3f3ff290 */ /* 0x000fe2000fffe03f */
[----:B------:R-:W-:Y:S01]  /*2eb60*/  STL.64 [R1+0x2e0], R8 ;  /* 0x0002e00801007387 */ /* 0x000fe20000100a00 */
[----:B------:R0:W-:Y:S03]  /*2eb70*/  STL.64 [R1+0x2e8], R10 ;  /* 0x0002e80a01007387 */ /* 0x0001e60000100a00 */
[----:B0-----:R-:W4:Y:S01]  /*2eb80*/  LDL.LU.64 R10, [R1+0x3cf8] ;  /* 0x003cf800010a7983 */ /* 0x001f220000300a00 */
[----:B------:R-:W4:Y:S02]  /*2eb90*/  LDL.LU.64 R8, [R1+0x3cf0] ;  /* 0x003cf00001087983 */ /* 0x000f240000300a00 */
[----:B------:R-:W-:Y:S02]  /*2eba0*/  STL.64 [R1+0x3c88], R14 ;  /* 0x003c880e01007387 */ /* 0x000fe40000100a00 */
[----:B--2---:R-:W-:Y:S02]  /*2ebb0*/  IMAD.MOV.U32 R29, RZ, RZ, R22 ;  /* 0x000000ffff1d7224 */ /* 0x004fe400078e0016 */
[----:B------:R-:W-:Y:S01]  /*2ebc0*/  IMAD.MOV.U32 R28, RZ, RZ, R23 ;  /* 0x000000ffff1c7224 */ /* 0x000fe200078e0017 */
[----:B----4-:R-:W-:Y:S11]  /*2ebd0*/  HMMA.16816.F32 R8, R16, R22, R8 ;  /* 0x000000161008723c */ /* 0x010ff60000001808 */
[----:B------:R-:W-:Y:S11]  /*2ebe0*/  @!UPT UIADD3 URZ, URZ, URZ, URZ ;  /* 0x0000003f3f3ff290 */ /* 0x000ff6000fffe03f */
[----:B------:R-:W-:Y:S01]  /*2ebf0*/  @!UPT UIADD3 URZ, URZ, URZ, URZ ;  /* 0x0000003f3f3ff290 */ /* 0x000fe2000fffe03f */
[----:B------:R-:W-:Y:S01]  /*2ec00*/  STL.64 [R1+0x2d0], R8 ;  /* 0x0002d00801007387 */ /* 0x000fe20000100a00 */
[----:B------:R0:W-:Y:S03]  /*2ec10*/  STL.64 [R1+0x2d8], R10 ;  /* 0x0002d80a01007387 */ /* 0x0001e60000100a00 */
[----:B0-----:R-:W2:Y:S01]  /*2ec20*/  LDL.LU.64 R10, [R1+0x3ce8] ;  /* 0x003ce800010a7983 */ /* 0x001ea20000300a00 */
[----:B------:R-:W2:Y:S02]  /*2ec30*/  LDL.LU.64 R8, [R1+0x3ce0] ;  /* 0x003ce00001087983 */ /* 0x000ea40000300a00 */
[----:B------:R-:W4:Y:S02]  /*2ec40*/  LDL.LU.64 R22, [R1+0x3cd8] ;  /* 0x003cd80001167983 */ /* 0x000f240000300a00 */
[----:B------:R-:W4:Y:S02]  /*2ec50*/  LDL.LU.64 R20, [R1+0x3cd0] ;  /* 0x003cd00001147983 */ /* 0x000f240000300a00 */
[----:B------:R-:W-:-:S02]  /*2ec60*/  IMAD.MOV.U32 R14, RZ, RZ, R4 ;  /* 0x000000ffff0e7224 */ /* 0x000fc400078e0004 */
[----:B---3--:R-:W-:Y:S01]  /*2ec70*/  IMAD.MOV.U32 R4, RZ, RZ, R26 ;  /* 0x000000ffff047224 */ /* 0x008fe200078e001a */
[C---:B----4-:R-:W-:Y:S08]  /*2ec80*/  HMMA.16816.F32 R20, R16.reuse, R26, R20 ;  /* 0x0000001a1014723c */ /* 0x050ff00000001814 */
[----:B--2---:R-:W-:Y:S11]  /*2ec90*/  HMMA.16816.F32 R8, R16, R6, R8 ;  /* 0x000000061008723c */ /* 0x004ff60000001808 */
[----:B------:R-:W-:Y:S04]  /*2eca0*/  @!UPT UIADD3 URZ, URZ, URZ, URZ ;  /* 0x0000003f3f3ff290 */ /* 0x000fe8000fffe03f */
[----:B------:R-:W-:Y:S01]  /*2ecb0*/  STL.64 [R1+0x2c0], R20 ;  /* 0x0002c01401007387 */ /* 0x000fe20000100a00 */
[----:B------:R0:W-:Y:S03]  /*2ecc0*/  STL.64 [R1+0x2c8], R22 ;  /* 0x0002c81601007387 */ /* 0x0001e60000100a00 */
[----:B0-----:R-:W2:Y:S01]  /*2ecd0*/  LDL.LU.64 R22, [R1+0x3cc8] ;  /* 0x003cc80001167983 */ /* 0x001ea20000300a00 */
[----:B------:R-:W2:Y:S02]  /*2ece0*/  LDL.LU.64 R20, [R1+0x3cc0] ;  /* 0x003cc00001147983 */ /* 0x000ea40000300a00 */
[----:B------:R-:W-:Y:S02]  /*2ecf0*/  STL.64 [R1+0x3c60], R6 ;  /* 0x003c600601007387 */ /* 0x000fe40000100a00 */
[----:B------:R0:W-:Y:S01]  /*2ed00*/  STL [R1+0x3ca0], R4 ;  /* 0x003ca00401007387 */ /* 0x0001e20000100800 */
[----:B------:R-:W-:Y:S01]  /*2ed10*/  STL.64 [R1+0x210], R8 ;  /* 0x0002100801007387 */ /* 0x000fe20000100a00 */
[----:B------:R-:W-:Y:S03]  /*2ed20*/  STL.64 [R1+0x218], R10 ;  /* 0x0002180a01007387 */ /* 0x000fe60000100a00 */
[----:B0-----:R-:W3:Y:S01]  /*2ed30*/  LDL.LU R4, [R1+0x1f0] ;  /* 0x0001f00001047983 */ /* 0x001ee20000300800 */
[----:B------:R-:W3:Y:S02]  /*2ed40*/  LDL.LU R5, [R1+0x1f4] ;  /* 0x0001f40001057983 */ /* 0x000ee40000300800 */
[----:B------:R-:W4:Y:S02]  /*2ed50*/  LDL.LU R6, [R1+0x1f8] ;  /* 0x0001f80001067983 */ /* 0x000f240000300800 */
[----:B------:R-:W4:Y:S02]  /*2ed60*/  LDL.LU R7, [R1+0x1fc] ;  /* 0x0001fc0001077983 */ /* 0x000f240000300800 */
[----:B----4-:R-:W-:Y:S01]  /*2ed70*/  STL.64 [R1+0x3cb0], R6 ;  /* 0x003cb00601007387 */ /* 0x010fe20000100a00 */
[----:B---3--:R0:W-:Y:S03]  /*2ed80*/  STL.64 [R1+0x3ca8], R4 ;  /* 0x003ca80401007387 */ /* 0x0081e60000100a00 */
[----:B0-----:R-:W2:Y:S01]  /*2ed90*/  LDL.LU R4, [R1+0x200] ;  /* 0x0002000001047983 */ /* 0x001ea20000300800 */
[----:B------:R-:W2:Y:S02]  /*2eda0*/  LDL.LU R5, [R1+0x204] ;  /* 0x0002040001057983 */ /* 0x000ea40000300800 */
[----:B------:R-:W2:Y:S02]  /*2edb0*/  LDL.LU R6, [R1+0x208] ;  /* 0x0002080001067983 */ /* 0x000ea40000300800 */
[----:B------:R-:W2:Y:S01]  /*2edc0*/  LDL.LU R7, [R1+0x20c] ;  /* 0x00020c0001077983 */ /* 0x000ea20000300800 */
[----:B------:R-:W3:Y:S01]  /*2edd0*/  LDL.LU R8, [R1+0xc0] ;  /* 0x0000c00001087983 */ /* 0x000ee20000300800 */
[----:B------:R-:W3:Y:S02]  /*2ede0*/  LDL.LU R9, [R1+0xc4] ;  /* 0x0000c40001097983 */ /* 0x000ee40000300800 */
[----:B------:R-:W4:Y:S02]  /*2edf0*/  LDL.LU R10, [R1+0xc8] ;  /* 0x0000c800010a7983 */ /* 0x000f240000300800 */
[----:B------:R-:W4:Y:S01]  /*2ee00*/  LDL.LU R11, [R1+0xcc] ;  /* 0x0000cc00010b7983 */ /* 0x000f220000300800 */
[----:B------:R-:W2:Y:S01]  /*2ee10*/  LDL.LU R24, [R1+0x1e0] ;  /* 0x0001e00001187983 */ /* 0x000ea20000300800 */
[----:B------:R-:W-:-:S02]  /*2ee20*/  IMAD.MOV.U32 R15, RZ, RZ, R2 ;  /* 0x000000ffff0f7224 */ /* 0x000fc400078e0002 */
[----:B------:R-:W2:Y:S02]  /*2ee30*/  LDL.LU R25, [R1+0x1e4] ;  /* 0x0001e40001197983 */ /* 0x000ea40000300800 */
[----:B------:R-:W-:Y:S01]  /*2ee40*/  IMAD.MOV.U32 R2, RZ, RZ, R27 ;  /* 0x000000ffff027224 */ /* 0x000fe200078e001b */
[----:B------:R-:W2:Y:S01]  /*2ee50*/  LDL.LU R26, [R1+0x1e8] ;  /* 0x0001e800011a7983 */ /* 0x000ea20000300800 */
[----:B------:R-:W2:Y:S02]  /*2ee60*/  LDL.LU R27, [R1+0x1ec] ;  /* 0x0001ec00011b7983 */ /* 0x000ea40000300800 */
[----:B------:R-:W-:Y:S02]  /*2ee70*/  IMAD.MOV.U32 R18, RZ, RZ, R29 ;  /* 0x000000ffff127224 */ /* 0x000fe400078e001d */
[----:B------:R-:W-:Y:S01]  /*2ee80*/  IMAD.MOV.U32 R19, RZ, RZ, R28 ;  /* 0x000000ffff137224 */ /* 0x000fe200078e001c */
[----:B----4-:R0:W-:Y:S01]  /*2ee90*/  STL.64 [R1+0x3c10], R10 ;  /* 0x003c100a01007387 */ /* 0x0101e20000100a00 */
[----:B---3--:R-:W-:Y:S02]  /*2eea0*/  STL.64 [R1+0x3c08], R8 ;  /* 0x003c080801007387 */ /* 0x008fe40000100a00 */
[----:B0-----:R-:W-:-:S02]  /*2eeb0*/  IMAD.MOV.U32 R10, RZ, RZ, R0 ;  /* 0x000000ffff0a7224 */ /* 0x001fc400078e0000 */
[----:B------:R-:W-:Y:S01]  /*2eec0*/  IMAD.MOV.U32 R11, RZ, RZ, R3 ;  /* 0x000000ffff0b7224 */ /* 0x000fe200078e0003 */
[----:B------:R-:W3:Y:S01]  /*2eed0*/  LDL.LU R0, [R1+0x3cbc] ;  /* 0x003cbc0001007983 */ /* 0x000ee20000300800 */
[----:B------:R-:W4:Y:S02]  /*2eee0*/  LDL.LU R3, [R1+0x3cb8] ;  /* 0x003cb80001037983 */ /* 0x000f240000300800 */
[----:B------:R0:W-:Y:S02]  /*2eef0*/  STL.64 [R1+0x3c80], R18 ;  /* 0x003c801201007387 */ /* 0x0001e40000100a00 */
[----:B0-----:R-:W-:Y:S02]  /*2ef00*/  IMAD.MOV.U32 R18, RZ, RZ, R13 ;  /* 0x000000ffff127224 */ /* 0x001fe400078e000d */
[----:B------:R-:W-:Y:S02]  /*2ef10*/  IMAD.MOV.U32 R19, RZ, RZ, R12 ;  /* 0x000000ffff137224 */ /* 0x000fe400078e000c */
[C---:B--2---:R-:W-:Y:S01]  /*2ef20*/  HMMA.16816.F32 R12, R20.reuse, R14, R4 ;  /* 0x0000000e140c723c */ /* 0x044fe20000001804 */
[----:B------:R-:W2:Y:S01]  /*2ef30*/  LDL.LU.64 R6, [R1+0x3cb0] ;  /* 0x003cb00001067983 */ /* 0x000ea20000300a00 */
[----:B------:R-:W2:Y:S11]  /*2ef40*/  LDL.LU.64 R4, [R1+0x3ca8] ;  /* 0x003ca80001047983 */ /* 0x000eb60000300a00 */
[----:B------:R-:W-:Y:S10]  /*2ef50*/  @!UPT UIADD3 URZ, URZ, URZ, URZ ;  /* 0x0000003f3f3ff290 */ /* 0x000ff4000fffe03f */
[----:B------:R0:W-:Y:S01]  /*2ef60*/  STL.64 [R1+0x200], R12 ;  /* 0x0002000c01007387 */ /* 0x0001e20000100a00 */
[----:B------:R-:W-:Y:S02]  /*2ef70*/  IMAD.MOV.U32 R28, RZ, RZ, R15 ;  /* 0x000000ffff1c7224 */ /* 0x000fe400078e000f */
[----:B------:R-:W-:Y:S01]  /*2ef80*/  IMAD.MOV.U32 R29, RZ, RZ, R14 ;  /* 0x000000ffff1d7224 */ /* 0x000fe200078e000e */
[----:B0-----:R-:W3:Y:S01]  /*2ef90*/  LDL.LU R12, [R1+0x1d0] ;  /* 0x0001d000010c7983 */ /* 0x001ee20000300800 */
[----:B------:R-:W3:Y:S02]  /*2efa0*/  LDL.LU R13, [R1+0x1d4] ;  /* 0x0001d400010d7983 */ /* 0x000ee40000300800 */
[----:B------:R-:W3:Y:S02]  /*2efb0*/  LDL.LU R14, [R1+0x1d8] ;  /* 0x0001d800010e7983 */ /* 0x000ee40000300800 */
[----:B------:R-:W-:Y:S01]  /*2efc0*/  STL [R1+0x3bf8], R28 ;  /* 0x003bf81c01007387 */ /* 0x000fe20000100800 */
[----:B------:R-:W-:Y:S01]  /*2efd0*/  STL [R1+0x3b7c], R29 ;  /* 0x003b7c1d01007387 */ /* 0x000fe20000100800 */
[C---:B--2---:R-:W-:Y:S03]  /*2efe0*/  HMMA.16816.F32 R16, R20.reuse, R18, R4 ;  /* 0x000000121410723c */ /* 0x044fe60000001804 */
[----:B------:R-:W2:Y:S05]  /*2eff0*/  LDL.LU R4, [R1+0x3ca0] ;  /* 0x003ca00001047983 */ /* 0x000eaa0000300800 */
[----:B------:R-:W-:Y:S01]  /*2f000*/  HMMA.16816.F32 R24, R20, R10, R24 ;  /* 0x0000000a1418723c */ /* 0x000fe20000001818 */
[----:B------:R-:W-:-:S02]  /*2f010*/  IMAD.MOV.U32 R7, RZ, RZ, R2 ;  /* 0x000000ffff077224 */ /* 0x000fc400078e0002 */
[----:B----4-:R-:W-:Y:S11]  /*2f020*/  IMAD.MOV.U32 R15, RZ, RZ, R3 ;  /* 0x000000ffff0f7224 */ /* 0x010ff600078e0003 */
[----:B------:R-:W-:Y:S01]  /*2f030*/  @!UPT UIADD3 URZ, URZ, URZ, URZ ;  /* 0x0000003f3f3ff290 */ /* 0x000fe2000fffe03f */
[----:B------:R-:W-:Y:S01]  /*2f040*/  STL.64 [R1+0x1f0], R16 ;  /* 0x0001f01001007387 */ /* 0x000fe20000100a00 */
[----:B------:R-:W-:Y:S02]  /*2f050*/  STL [R1+0x1f8], R18 ;  /* 0x0001f81201007387 */ /* 0x000fe40000100800 */
[----:B------:R-:W-:Y:S02]  /*2f060*/  IMAD.MOV.U32 R3, RZ, RZ, R19 ;  /* 0x000000ffff037224 */ /* 0x000fe400078e0013 */
[----:B--2---:R-:W-:-:S05]  /*2f070*/  IMAD.MOV.U32 R6, RZ, RZ, R4 ;  /* 0x000000ffff067224 */ /* 0x004fca00078e0004 */
[----:B------:R0:W-:Y:S01]  /*2f080*/  STL.64 [R1+0x3c78], R6 ;  /* 0x003c780601007387 */ /* 0x0001e20000100a00 */
[----:B------:R-:W2:Y:S02]  /*2f090*/  LDL.LU R4, [R1+0x1b0] ;  /* 0x0001b00001047983 */ /* 0x000ea40000300800 */
[----:B------:R-:W2:Y:S01]  /*2f0a0*/  LDL.LU R5, [R1+0x1b4] ;  /* 0x0001b40001057983 */ /* 0x000ea20000300800 */
[----:B0-----:R-:W2:Y:S01]  /*2f0b0*/  LDL.LU R6, [R1+0x1b8] ;  /* 0x0001b80001067983 */ /* 0x001ea20000300800 */
[----:B------:R-:W2:Y:S02]  /*2f0c0*/  LDL.LU R7, [R1+0x1bc] ;  /* 0x0001bc0001077983 */ /* 0x000ea40000300800 */
[----:B------:R-:W4:Y:S02]  /*2f0d0*/  LDL.LU R16, [R1+0x1c0] ;  /* 0x0001c00001107983 */ /* 0x000f240000300800 */
[----:B------:R-:W4:Y:S01]  /*2f0e0*/  LDL.LU R17, [R1+0x1c4] ;  /* 0x0001c40001117983 */ /* 0x000f220000300800 */
[----:B------:R-:W4:Y:S01]  /*2f0f0*/  LDL.LU R18, [R1+0x1c8] ;  /* 0x0001c80001127983 */ /* 0x000f220000300800 */
[----:B------:R-:W4:Y:S02]  /*2f100*/  LDL.LU R19, [R1+0x1cc] ;  /* 0x0001cc0001137983 */ /* 0x000f240000300800 */
[----:B------:R-:W-:Y:S02]  /*2f110*/  STL [R1+0x3bfc], R3 ;  /* 0x003bfc0301007387 */ /* 0x000fe40000100800 */
[----:B------:R-:W-:Y:S01]  /*2f120*/  STL.64 [R1+0x1e0], R24 ;  /* 0x0001e01801007387 */ /* 0x000fe20000100a00 */
[----:B------:R0:W-:Y:S04]  /*2f130*/  STL.64 [R1+0x1e8], R26 ;  /* 0x0001e81a01007387 */ /* 0x0001e80000100a00 */
[----:B0-----:R-:W3:Y:S01]  /*2f140*/  LDL.LU.64 R26, [R1+0x3c98] ;  /* 0x003c9800011a7983 */ /* 0x001ee20000300a00 */
[----:B------:R-:W2:Y:S02]  /*2f150*/  LDL.LU.64 R24, [R1+0x3c90] ;  /* 0x003c900001187983 */ /* 0x000ea40000300a00 */
[----:B------:R0:W-:Y:S02]  /*2f160*/  STL.64 [R1+0x3c28], R10 ;  /* 0x003c280a01007387 */ /* 0x0001e40000100a00 */
[----:B0-----:R-:W2:Y:S04]  /*2f170*/  LDL.64 R10, [R1+0x18] ;  /* 0x00001800010a7983 */ /* 0x001ea80000100a00 */
[----:B--2---:R0:W-:Y:S04]  /*2f180*/  STL.64 [R1+0x3c40], R10 ;  /* 0x003c400a01007387 */ /* 0x0041e80000100a00 */
[----:B0-----:R-:W2:Y:S01]  /*2f190*/  LDL.64 R10, [R1+0x28] ;  /* 0x00002800010a7983 */ /* 0x001ea20000100a00 */
[C---:B---3--:R-:W-:Y:S03]  /*2f1a0*/  HMMA.16816.F32 R12, R20.reuse, R26, R12 ;  /* 0x0000001a140c723c */ /* 0x048fe6000000180c */
[----:B--2---:R0:W-:Y:S01]  /*2f1b0*/  STL.64 [R1+0x3c58], R10 ;  /* 0x003c580a01007387 */ /* 0x0041e20000100a00 */
[----:B------:R-:W2:Y:S02]  /*2f1c0*/  LDL.LU R8, [R1+0x100] ;  /* 0x0001000001087983 */ /* 0x000ea40000300800 */
[----:B------:R-:W2:Y:S01]  /*2f1d0*/  LDL.LU R9, [R1+0x104] ;  /* 0x0001040001097983 */ /* 0x000ea20000300800 */
[----:B0-----:R-:W3:Y:S01]  /*2f1e0*/  LDL.LU R10, [R1+0x108] ;  /* 0x00010800010a7983 */ /* 0x001ee20000300800 */
[----:B------:R-:W3:Y:S03]  /*2f1f0*/  LDL.LU R11, [R1+0x10c] ;  /* 0x00010c00010b7983 */ /* 0x000ee60000300800 */
[----:B---3--:R-:W-:Y:S01]  /*2f200*/  STL.64 [R1+0x3c70], R10 ;  /* 0x003c700a01007387 */ /* 0x008fe20000100a00 */
[----:B--2---:R0:W-:Y:S03]  /*2f210*/  STL.64 [R1+0x3c68], R8 ;  /* 0x003c680801007387 */ /* 0x0041e60000100a00 */
[----:B0-----:R-:W2:Y:S01]  /*2f220*/  LDL.LU R8, [R1+0x1a0] ;  /* 0x0001a00001087983 */ /* 0x001ea20000300800 */
[----:B------:R-:W2:Y:S02]  /*2f230*/  LDL.LU R9, [R1+0x1a4] ;  /* 0x0001a40001097983 */ /* 0x000ea40000300800 */
[----:B------:R-:W2:Y:S02]  /*2f240*/  LDL.LU R10, [R1+0x1a8] ;  /* 0x0001a800010a7983 */ /* 0x000ea40000300800 */
[----:B------:R-:W2:Y:S03]  /*2f250*/  LDL.LU R11, [R1+0x1ac] ;  /* 0x0001ac00010b7983 */ /* 0x000ea60000300800 */
[----:B------:R-:W-:Y:S01]  /*2f260*/  STL.64 [R1+0x1d0], R12 ;  /* 0x0001d00c01007387 */ /* 0x000fe20000100a00 */
[----:B------:R0:W-:Y:S03]  /*2f270*/  STL.64 [R1+0x1d8], R14 ;  /* 0x0001d80e01007387 */ /* 0x0001e60000100a00 */
[----:B0-----:R-:W4:Y:S01]  /*2f280*/  LDL.LU.64 R14, [R1+0x3c88] ;  /* 0x003c8800010e7983 */ /* 0x001f220000300a00 */
[----:B------:R-:W-:Y:S02]  /*2f290*/  STL.64 [R1+0x3c20], R26 ;  /* 0x003c201a01007387 */ /* 0x000fe40000100a00 */
[----:B------:R0:W-:Y:S02]  /*2f2a0*/  STL.64 [R1+0x3c18], R24 ;  /* 0x003c181801007387 */ /* 0x0001e40000100a00 */
[----:B0-----:R-:W3:Y:S01]  /*2f2b0*/  LDL.LU R24, [R1+0xd0] ;  /* 0x0000d00001187983 */ /* 0x001ee20000300800 */
[----:B------:R-:W3:Y:S02]  /*2f2c0*/  LDL.LU R25, [R1+0xd4] ;  /* 0x0000d40001197983 */ /* 0x000ee40000300800 */
[----:B------:R-:W2:Y:S02]  /*2f2d0*/  LDL.LU R26, [R1+0xd8] ;  /* 0x0000d800011a7983 */ /* 0x000ea40000300800 */
[----:B------:R-:W2:Y:S01]  /*2f2e0*/  LDL.LU R27, [R1+0xdc] ;  /* 0x0000dc00011b7983 */ /* 0x000ea20000300800 */
[C---:B----4-:R-:W-:Y:S01]  /*2f2f0*/  HMMA.16816.F32 R16, R20.reuse, R14, R16 ;  /* 0x0000000e1410723c */ /* 0x050fe20000001810 */
[----:B--2---:R-:W-:Y:S01]  /*2f300*/  STL.64 [R1+0x3c38], R26 ;  /* 0x003c381a01007387 */ /* 0x004fe20000100a00 */
[----:B---3--:R0:W-:Y:S03]  /*2f310*/  STL.64 [R1+0x3c30], R24 ;  /* 0x003c301801007387 */ /* 0x0081e60000100a00 */
[----:B0-----:R-:W2:Y:S01]  /*2f320*/  LDL.LU R24, [R1+0xe0] ;  /* 0x0000e00001187983 */ /* 0x001ea20000300800 */
[----:B------:R-:W2:Y:S02]  /*2f330*/  LDL.LU R25, [R1+0xe4] ;  /* 0x0000e40001197983 */ /* 0x000ea40000300800 */
[----:B------:R-:W2:Y:S02]  /*2f340*/  LDL.LU R26, [R1+0xe8] ;  /* 0x0000e800011a7983 */ /* 0x000ea40000300800 */
[----:B------:R-:W2:Y:S11]  /*2f350*/  LDL.LU R27, [R1+0xec] ;  /* 0x0000ec00011b7983 */ /* 0x000eb60000300800 */
[----:B------:R-:W-:Y:S02]  /*2f360*/  @!UPT UIADD3 URZ, URZ, URZ, URZ ;  /* 0x0000003f3f3ff290 */ /* 0x000fe4000fffe03f */
[----:B------:R-:W-:Y:S01]  /*2f370*/  STL.64 [R1+0x1c0], R16 ;  /* 0x0001c01001007387 */ /* 0x000fe20000100a00 */
[----:B------:R0:W-:Y:S03]  /*2f380*/  STL.64 [R1+0x1c8], R18 ;  /* 0x0001c81201007387 */ /* 0x0001e60000100a00 */
[----:B0-----:R-:W3:Y:S02]  /*2f390*/  LDL.LU.64 R18, [R1+0x3c80] ;  /* 0x003c800001127983 */ /* 0x001ee40000300a00 */
[C---:B---3--:R-:W-:Y:S11]  /*2f3a0*/  HMMA.16816.F32 R4, R20.reuse, R18, R4 ;  /* 0x000000121404723c */ /* 0x048ff60000001804 */
[----:B------:R-:W-:Y:S11]  /*2f3b0*/  @!UPT UIADD3 URZ, URZ, URZ, URZ ;  /* 0x0000003f3f3ff290 */ /* 0x000ff6000fffe03f */
[----:B------:R-:W-:Y:S01]  /*2f3c0*/  @!UPT UIADD3 URZ, URZ, URZ, URZ ;  /* 0x0000003f3f3ff290 */ /* 0x000fe2000fffe03f */
[----:B------:R-:W-:Y:S01]  /*2f3d0*/  STL.64 [R1+0x1b0], R4 ;  /* 0x0001b00401007387 */ /* 0x000fe20000100a00 */
[----:B------:R0:W-:Y:S03]  /*2f3e0*/  STL.64 [R1+0x1b8], R6 ;  /* 0x0001b80601007387 */ /* 0x0001e60000100a00 */
[----:B0-----:R-:W3:Y:S01]  /*2f3f0*/  LDL.LU.64 R6, [R1+0x3c78] ;  /* 0x003c780001067983 */ /* 0x001ee20000300a00 */
[----:B------:R0:W-:Y:S02]  /*2f400*/  STL.64 [R1+0x3c00], R18 ;  /* 0x003c001201007387 */ /* 0x0001e40000100a00 */
[----:B------:R-:W4:Y:S02]  /*2f410*/  LDL.LU R16, [R1+0x190] ;  /* 0x0001900001107983 */ /* 0x000f240000300800 */
[----:B------:R-:W4:Y:S01]  /*2f420*/  LDL.LU R17, [R1+0x194] ;  /* 0x0001940001117983 */ /* 0x000f220000300800 */
[----:B0-----:R-:W4:Y:S01]  /*2f430*/  LDL.LU R18, [R1+0x198] ;  /* 0x0001980001127983 */ /* 0x001f220000300800 */
[----:B------:R-:W4:Y:S01]  /*2f440*/  LDL.LU R19, [R1+0x19c] ;  /* 0x00019c0001137983 */ /* 0x000f220000300800 */
[C---:B---3--:R-:W-:Y:S02]  /*2f450*/  HMMA.16816.F32 R4, R20.reuse, R6, R8 ;  /* 0x000000061404723c */ /* 0x048fe40000001808 */
[----:B------:R-:W3:Y:S01]  /*2f460*/  LDL.LU.64 R10, [R1+0x3c70] ;  /* 0x003c7000010a7983 */ /* 0x000ee20000300a00 */
[----:B------:R-:W3:Y:S11]  /*2f470*/  LDL.LU.64 R8, [R1+0x3c68] ;  /* 0x003c680001087983 */ /* 0x000ef60000300a00 */
[----:B------:R-:W-:Y:S09]  /*2f480*/  @!UPT UIADD3 URZ, URZ, URZ, URZ ;  /* 0x0000003f3f3ff290 */ /* 0x000ff2000fffe03f */
[----:B------:R-:W-:Y:S01]  /*2f490*/  STL.64 [R1+0x1a0], R4 ;  /* 0x0001a00401007387 */ /* 0x000fe20000100a00 */
[----:B------:R0:W-:Y:S03]  /*2f4a0*/  STL.64 [R1+0x1a8], R6 ;  /* 0x0001a80601007387 */ /* 0x0001e60000100a00 */
[----:B0-----:R-:W3:Y:S02]  /*2f4b0*/  LDL.LU.64 R6, [R1+0x3c60] ;  /* 0x003c600001067983 */ /* 0x001ee40000300a00 */
[----:B---3--:R-:W-:Y:S02]  /*2f4c0*/  HMMA.16816.F32 R20, R20, R6, R8 ;  /* 0x000000061414723c */ /* 0x008fe40000001808 */
[----:B------:R-:W3:Y:S01]  /*2f4d0*/  LDL.LU.64 R10, [R1+0x3c58] ;  /* 0x003c5800010a7983 */ /* 0x000ee20000300a00 */
[----:B------:R-:W-:Y:S02]  /*2f4e0*/  IMAD.MOV.U32 R3, RZ, RZ, R6 ;  /* 0x000000ffff037224 */ /* 0x000fe400078e0006 */
[----:B------:R-:W-:Y:S11]  /*2f4f0*/  IMAD.MOV.U32 R28, RZ, RZ, R7 ;  /* 0x000000ffff1c7224 */ /* 0x000ff600078e0007 */
[----:B------:R-:W-:Y:S07]  /*2f500*/  @!UPT UIADD3 URZ, URZ, URZ, URZ ;  /* 0x0000003f3f3ff290 */ /* 0x000fee000fffe03f */
[----:B------:R0:W-:Y:S01]  /*2f510*/  STL.64 [R1+0x100], R20 ;  /* 0x0001001401007387 */ /* 0x0001e20000100a00 */
[----:B------:R1:W-:Y:S02]  /*2f520*/  STL.64 [R1+0x108], R22 ;  /* 0x0001081601007387 */ /* 0x0003e40000100a00 */
[----:B------:R-:W3:Y:S02]  /*2f530*/  LDL.LU.64 R6, [R1+0x3c50] ;  /* 0x003c500001067983 */ /* 0x000ee40000300a00 */
[----:B------:R-:W3:Y:S01]  /*2f540*/  LDL.LU.64 R4, [R1+0x3c48] ;  /* 0x003c480001047983 */ /* 0x000ee20000300a00 */
[----:B0-----:R-:W3:Y:S01]  /*2f550*/  LDL.LU R20, [R1+0xf0] ;  /* 0x0000f00001147983 */ /* 0x001ee20000300800 */
[----:B------:R-:W3:Y:S02]  /*2f560*/  LDL.LU R21, [R1+0xf4] ;  /* 0x0000f40001157983 */ /* 0x000ee40000300800 */
[----:B-1----:R-:W3:Y:S02]  /*2f570*/  LDL.LU R22, [R1+0xf8] ;  /* 0x0000f80001167983 */ /* 0x002ee40000300800 */
[----:B------:R-:W3:Y:S02]  /*2f580*/  LDL.LU R23, [R1+0xfc] ;  /* 0x0000fc0001177983 */ /* 0x000ee40000300800 */
[C---:B---3--:R-:W-:Y:S11]  /*2f590*/  HMMA.16816.F32 R20, R4.reuse, R10, R20 ;  /* 0x0000000a0414723c */ /* 0x048ff60000001814 */
[----:B------:R-:W-:Y:S11]  /*2f5a0*/  @!UPT UIADD3 URZ, URZ, URZ, URZ ;  /* 0x0000003f3f3ff290 */ /* 0x000ff6000fffe03f */
[----:B------:R-:W-:Y:S01]  /*2f5b0*/  @!UPT UIADD3 URZ, URZ, URZ, URZ ;  /* 0x0000003f3f3ff290 */ /* 0x000fe2000fffe03f */
[----:B------:R0:W-:Y:S01]  /*2f5c0*/  STL.64 [R1+0xf0], R20 ;  /* 0x0000f01401007387 */ /* 0x0001e20000100a00 */
[----:B------:R1:W-:Y:S02]  /*2f5d0*/  STL.64 [R1+0xf8], R22 ;  /* 0x0000f81601007387 */ /* 0x0003e40000100a00 */
[----:B0-----:R-:W-:Y:S02]  /*2f5e0*/  IMAD.MOV.U32 R21, RZ, RZ, R10 ;  /* 0x000000ffff157224 */ /* 0x001fe400078e000a */
[----:B------:R-:W-:Y:S02]  /*2f5f0*/  IMAD.MOV.U32 R20, RZ, RZ, R11 ;  /* 0x000000ffff147224 */ /* 0x000fe400078e000b */
[----:B------:R-:W2:Y:S02]  /*2f600*/  LDL.LU.64 R10, [R1+0x3c40] ;  /* 0x003c4000010a7983 */ /* 0x000ea40000300a00 */
[----:B--2---:R-:W-:Y:S01]  /*2f610*/  HMMA.16816.F32 R24, R4, R10, R24 ;  /* 0x0000000a0418723c */ /* 0x004fe20000001818 */
[----:B-1----:R-:W-:-:S02]  /*2f620*/  IMAD.MOV.U32 R23, RZ, RZ, R10 ;  /* 0x000000ffff177224 */ /* 0x002fc400078e000a */
        /* <DEDUP_REMOVED lines=8> */
[----:B------:R-:W2:Y:S01]  /*2f6b0*/  LDL.LU.64 R26, [R1+0x3c20] ;  /* 0x003c2000011a7983 */ /* 0x000ea20000300a00 */
[----:B------:R-:W3:Y:S11]  /*2f6c0*/  LDL.LU.64 R24, [R1+0x3c18] ;  /* 0x003c180001187983 */ /* 0x000ef60000300a00 */
[----:B------:R-:W-:Y:S10]  /*2f6d0*/  @!UPT UIADD3 URZ, URZ, URZ, URZ ;  /* 0x0000003f3f3ff290 */ /* 0x000ff4000fffe03f */
[----:B------:R-:W-:Y:S01]  /*2f6e0*/  STL.64 [R1+0xd0], R8 ;  /* 0x0000d00801007387 */ /* 0x000fe20000100a00 */
[----:B------:R0:W-:Y:S03]  /*2f6f0*/  STL.64 [R1+0xd8], R10 ;  /* 0x0000d80a01007387 */ /* 0x0001e60000100a00 */
[----:B0-----:R-:W3:Y:S01]  /*2f700*/  LDL.LU.64 R10, [R1+0x3c10] ;  /* 0x003c1000010a7983 */ /* 0x001ee20000300a00 */
[----:B------:R-:W3:Y:S01]  /*2f710*/  LDL.LU.64 R8, [R1+0x3c08] ;  /* 0x003c080001087983 */ /* 0x000ee20000300a00 */
[C---:B----4-:R-:W-:Y:S01]  /*2f720*/  HMMA.16816.F32 R16, R4.reuse, R14, R16 ;  /* 0x0000000e0410723c */ /* 0x050fe20000001810 */
[----:B------:R-:W-:Y:S02]  /*2f730*/  IMAD.MOV.U32 R29, RZ, RZ, R14 ;  /* 0x000000ffff1d7224 */ /* 0x000fe400078e000e */
[----:B------:R-:W-:Y:S02]  /*2f740*/  IMAD.MOV.U32 R2, RZ, RZ, R15 ;  /* 0x000000ffff027224 */ /* 0x000fe400078e000f */
[----:B------:R-:W-:Y:S04]  /*2f750*/  LDSM.16.MT88.4 R12, [R0+0x4200] ;  /* 0x00420000000c783b */ /* 0x000fe80000004200 */
[----:B--2---:R0:W-:Y:S01]  /*2f760*/  STL.64 [R1+0x3b98], R26 ;  /* 0x003b981a01007387 */ /* 0x0041e20000100a00 */
[----:B---3--:R-:W-:Y:S01]  /*2f770*/  STL.64 [R1+0x3b90], R24 ;  /* 0x003b901801007387 */ /* 0x008fe20000100a00 */
[C---:B------:R-:W-:Y:S11]  /*2f780*/  HMMA.16816.F32 R8, R4.reuse, R26, R8 ;  /* 0x0000001a0408723c */ /* 0x040ff60000001808 */
[----:B------:R-:W-:Y:S11]  /*2f790*/  @!UPT UIADD3 URZ, URZ, URZ, URZ ;  /* 0x0000003f3f3ff290 */ /* 0x000ff6000fffe03f */
[----:B------:R-:W-:Y:S01]  /*2f7a0*/  @!UPT UIADD3 URZ, URZ, URZ, URZ ;  /* 0x0000003f3f3ff290 */ /* 0x000fe2000fffe03f */
[----:B------:R-:W-:Y:S01]  /*2f7b0*/  STL.64 [R1+0xc0], R8 ;  /* 0x0000c00801007387 */ /* 0x000fe20000100a00 */
[----:B------:R-:W-:Y:S02]  /*2f7c0*/  STL.64 [R1+0xc8], R10 ;  /* 0x0000c80a01007387 */ /* 0x000fe40000100a00 */
[----:B------:R-:W1:Y:S04]  /*2f7d0*/  LDSM.16.MT88.4 R8, [R0+0x4180] ;  /* 0x004180000008783b */ /* 0x000e680000004200 */
[----:B0-----:R-:W2:Y:S01]  /*2f7e0*/  LDL.64 R26, [R1+0x68] ;  /* 0x00006800011a7983 */ /* 0x001ea20000100a00 */
[----:B-1----:R-:W-:Y:S01]  /*2f7f0*/  STL.64 [R1+0x3be8], R10 ;  /* 0x003be80a01007387 */ /* 0x002fe20000100a00 */
[----:B------:R0:W-:Y:S03]  /*2f800*/  STL.64 [R1+0x3be0], R8 ;  /* 0x003be00801007387 */ /* 0x0001e60000100a00 */
[----:B0-----:R-:W2:Y:S01]  /*2f810*/  LDL.LU R8, [R1+0x3d0] ;  /* 0x0003d00001087983 */ /* 0x001ea20000300800 */
[----:B------:R-:W2:Y:S02]  /*2f820*/  LDL.LU R9, [R1+0x3d4] ;  /* 0x0003d40001097983 */ /* 0x000ea40000300800 */
[----:B------:R-:W2:Y:S02]  /*2f830*/  LDL.LU R10, [R1+0x3d8] ;  /* 0x0003d800010a7983 */ /* 0x000ea40000300800 */
[----:B------:R-:W2:Y:S01]  /*2f840*/  LDL.LU R11, [R1+0x3dc] ;  /* 0x0003dc00010b7983 */ /* 0x000ea20000300800 */
[----:B------:R-:W-:Y:S01]  /*2f850*/  STL.64 [R1+0x190], R16 ;  /* 0x0001901001007387 */ /* 0x000fe20000100a00 */
[----:B------:R0:W-:Y:S03]  /*2f860*/  STL.64 [R1+0x198], R18 ;  /* 0x0001981201007387 */ /* 0x0001e60000100a00 */
[----:B0-----:R-:W3:Y:S01]  /*2f870*/  LDL.LU.64 R18, [R1+0x3c00] ;  /* 0x003c000001127983 */ /* 0x001ee20000300a00 */
[----:B------:R-:W-:Y:S02]  /*2f880*/  STL.64 [R1+0x3b48], R14 ;  /* 0x003b480e01007387 */ /* 0x000fe40000100a00 */
[----:B------:R0:W-:Y:S02]  /*2f890*/  STL.64 [R1+0x3b40], R12 ;  /* 0x003b400c01007387 */ /* 0x0001e40000100a00 */
[----:B0-----:R-:W3:Y:S01]  /*2f8a0*/  LDL.LU R12, [R1+0x2b0] ;  /* 0x0002b000010c7983 */ /* 0x001ee20000300800 */
[----:B------:R-:W3:Y:S02]  /*2f8b0*/  LDL.LU R13, [R1+0x2b4] ;  /* 0x0002b400010d7983 */ /* 0x000ee40000300800 */
[----:B------:R-:W3:Y:S02]  /*2f8c0*/  LDL.LU R14, [R1+0x2b8] ;  /* 0x0002b800010e7983 */ /* 0x000ee40000300800 */
[----:B------:R-:W3:Y:S02]  /*2f8d0*/  LDL.LU R15, [R1+0x2bc] ;  /* 0x0002bc00010f7983 */ /* 0x000ee40000300800 */
[C---:B---3--:R-:W-:Y:S01]  /*2f8e0*/  HMMA.16816.F32 R12, R4.reuse, R18, R12 ;  /* 0x00000012040c723c */ /* 0x048fe2000000180c */
[----:B------:R-:W0:Y:S04]  /*2f8f0*/  LDSM.16.MT88.4 R16, [R0+0x4280] ;  /* 0x004280000010783b */ /* 0x000e280000004200 */
[----:B0-----:R-:W-:Y:S11]  /*2f900*/  STL.64 [R1+0x3ad8], R18 ;  /* 0x003ad81201007387 */ /* 0x001ff60000100a00 */
[----:B------:R-:W-:Y:S07]  /*2f910*/  @!UPT UIADD3 URZ, URZ, URZ, URZ ;  /* 0x0000003f3f3ff290 */ /* 0x000fee000fffe03f */
[----:B------:R-:W-:Y:S02]  /*2f920*/  STL.64 [R1+0x2b0], R12 ;  /* 0x0002b00c01007387 */ /* 0x000fe40000100a00 */
[----:B------:R2:W-:Y:S02]  /*2f930*/  STL.64 [R1+0x2b8], R14 ;  /* 0x0002b80e01007387 */ /* 0x0005e40000100a00 */
[----:B--2---:R-:W-:Y:S01]  /*2f940*/  HMMA.16816.F32 R12, R4, R26, R8 ;  /* 0x0000001a040c723c */ /* 0x004fe20000001808 */
[----:B------:R0:W-:Y:S11]  /*2f950*/  STL.64 [R1+0x3ad0], R16 ;  /* 0x003ad01001007387 */ /* 0x0001f60000100a00 */
[----:B------:R-:W-:Y:S11]  /*2f960*/  @!UPT UIADD3 URZ, URZ, URZ, URZ ;  /* 0x0000003f3f3ff290 */ /* 0x000ff6000fffe03f */
[----:B------:R-:W-:Y:S01]  /*2f970*/  STL.64 [R1+0x4b0], R12 ;  /* 0x0004b00c01007387 */ /* 0x000fe20000100a00 */
[----:B------:R-:W-:Y:S02]  /*2f980*/  STL.64 [R1+0x4b8], R14 ;  /* 0x0004b80e01007387 */ /* 0x000fe40000100a00 */
[----:B0-----:R-:W2:Y:S02]  /*2f990*/  LDL.LU R16, [R1+0x3f0] ;  /* 0x0003f00001107983 */ /* 0x001ea40000300800 */
[----:B------:R-:W2:Y:S01]  /*2f9a0*/  LDL.LU R17, [R1+0x3f4] ;  /* 0x0003f40001117983 */ /* 0x000ea20000300800 */
[----:B------:R-:W3:Y:S01]  /*2f9b0*/  LDL.LU R18, [R1+0x3f8] ;  /* 0x0003f80001127983 */ /* 0x000ee20000300800 */
[----:B------:R-:W3:Y:S02]  /*2f9c0*/  LDL.LU R19, [R1+0x3fc] ;  /* 0x0003fc0001137983 */ /* 0x000ee40000300800 */
[----:B------:R-:W-:Y:S02]  /*2f9d0*/  IMAD.MOV.U32 R9, RZ, RZ, R26 ;  /* 0x000000ffff097224 */ /* 0x000fe400078e001a */
[----:B------:R-:W-:Y:S01]  /*2f9e0*/  IMAD.MOV.U32 R8, RZ, RZ, R27 ;  /* 0x000000ffff087224 */ /* 0x000fe200078e001b */
[----:B---3--:R-:W-:Y:S01]  /*2f9f0*/  STL.64 [R1+0x3b70], R18 ;  /* 0x003b701201007387 */ /* 0x008fe20000100a00 */
[----:B--2---:R0:W-:Y:S03]  /*2fa00*/  STL.64 [R1+0x3b68], R16 ;  /* 0x003b681001007387 */ /* 0x0041e60000100a00 */
[----:B0-----:R-:W2:Y:S01]  /*2fa10*/  LDL.LU R16, [R1+0x400] ;  /* 0x0004000001107983 */ /* 0x001ea20000300800 */
[----:B------:R-:W2:Y:S02]  /*2fa20*/  LDL.LU R17, [R1+0x404] ;  /* 0x0004040001117983 */ /* 0x000ea40000300800 */
[----:B------:R-:W3:Y:S02]  /*2fa30*/  LDL.LU R18, [R1+0x408] ;  /* 0x0004080001127983 */ /* 0x000ee40000300800 */
[----:B------:R-:W3:Y:S01]  /*2fa40*/  LDL.LU R19, [R1+0x40c] ;  /* 0x00040c0001137983 */ /* 0x000ee20000300800 */
[----:B------:R-:W4:Y:S04]  /*2fa50*/  LDL.64 R26, [R1+0x8] ;  /* 0x00000800011a7983 */ /* 0x000f280000100a00 */
[----:B----4-:R0:W-:Y:S02]  /*2fa60*/  STL.64 [R1+0x3bb0], R26 ;  /* 0x003bb01a01007387 */ /* 0x0101e40000100a00 */
[----:B0-----:R-:W-:-:S02]  /*2fa70*/  IMAD.MOV.U32 R26, RZ, RZ, R23 ;  /* 0x000000ffff1a7224 */ /* 0x001fc400078e0017 */
[----:B------:R-:W-:-:S05]  /*2fa80*/  IMAD.MOV.U32 R27, RZ, RZ, R22 ;  /* 0x000000ffff1b7224 */ /* 0x000fca00078e0016 */
[----:B------:R-:W-:Y:S01]  /*2fa90*/  STL.64 [R1+0x3bc8], R26 ;  /* 0x003bc81a01007387 */ /* 0x000fe20000100a00 */
[----:B---3--:R-:W-:Y:S02]  /*2faa0*/  STL.64 [R1+0x3b88], R18 ;  /* 0x003b881201007387 */ /* 0x008fe40000100a00 */
[----:B--2---:R0:W-:Y:S02]  /*2fab0*/  STL.64 [R1+0x3b80], R16 ;  /* 0x003b801001007387 */ /* 0x0041e40000100a00 */
        /* <DEDUP_REMOVED lines=8> */
[----:B------:R-:W0:Y:S04]  /*2fb40*/  LDSM.16.MT88.4 R20, [R0+0x4300] ;  /* 0x004300000014783b */ /* 0x000e280000004200 */
[----:B------:R1:W-:Y:S01]  /*2fb50*/  STL.64 [R1+0x3bf0], R26 ;  /* 0x003bf01a01007387 */ /* 0x0003e20000100a00 */
[----:B------:R-:W4:Y:S02]  /*2fb60*/  LDL.LU R3, [R1+0x3bfc] ;  /* 0x003bfc0001037983 */ /* 0x000f240000300800 */
[----:B------:R-:W4:Y:S02]  /*2fb70*/  LDL.LU R28, [R1+0x3bf8] ;  /* 0x003bf800011c7983 */ /* 0x000f240000300800 */
[----:B------:R-:W4:Y:S01]  /*2fb80*/  LDL.LU R24, [R1+0x3c0] ;  /* 0x0003c00001187983 */ /* 0x000f220000300800 */
[----:B------:R-:W4:Y:S04]  /*2fb90*/  LDL.LU R25, [R1+0x3c4] ;  /* 0x0003c40001197983 */ /* 0x000f280000300800 */
[----:B-1----:R-:W4:Y:S01]  /*2fba0*/  LDL.LU R26, [R1+0x3c8] ;  /* 0x0003c800011a7983 */ /* 0x002f220000300800 */
[----:B------:R-:W4:Y:S03]  /*2fbb0*/  LDL.LU R27, [R1+0x3cc] ;  /* 0x0003cc00011b7983 */ /* 0x000f260000300800 */
[----:B---3--:R-:W-:Y:S01]  /*2fbc0*/  STL.64 [R1+0x3ba8], R18 ;  /* 0x003ba81201007387 */ /* 0x008fe20000100a00 */
[----:B--2---:R1:W-:Y:S03]  /*2fbd0*/  STL.64 [R1+0x3ba0], R16 ;  /* 0x003ba01001007387 */ /* 0x0043e60000100a00 */
[----:B-1----:R-:W2:Y:S01]  /*2fbe0*/  LDL.LU R16, [R1+0x420] ;  /* 0x0004200001107983 */ /* 0x002ea20000300800 */
[----:B------:R-:W2:Y:S02]  /*2fbf0*/  LDL.LU R17, [R1+0x424] ;  /* 0x0004240001117983 */ /* 0x000ea40000300800 */
[----:B------:R-:W3:Y:S02]  /*2fc00*/  LDL.LU R18, [R1+0x428] ;  /* 0x0004280001127983 */ /* 0x000ee40000300800 */
[----:B------:R-:W3:Y:S02]  /*2fc10*/  LDL.LU R19, [R1+0x42c] ;  /* 0x00042c0001137983 */ /* 0x000ee40000300800 */
[----:B---3--:R-:W-:Y:S01]  /*2fc20*/  STL.64 [R1+0x3bc0], R18 ;  /* 0x003bc01201007387 */ /* 0x008fe20000100a00 */
[----:B--2---:R1:W-:Y:S03]  /*2fc30*/  STL.64 [R1+0x3bb8], R16 ;  /* 0x003bb81001007387 */ /* 0x0043e60000100a00 */
[----:B-1----:R-:W2:Y:S01]  /*2fc40*/  LDL.LU R16, [R1+0x430] ;  /* 0x0004300001107983 */ /* 0x002ea20000300800 */
[----:B------:R-:W2:Y:S02]  /*2fc50*/  LDL.LU R17, [R1+0x434] ;  /* 0x0004340001117983 */ /* 0x000ea40000300800 */
[----:B------:R-:W3:Y:S02]  /*2fc60*/  LDL.LU R18, [R1+0x438] ;  /* 0x0004380001127983 */ /* 0x000ee40000300800 */
[----:B------:R-:W3:Y:S01]  /*2fc70*/  LDL.LU R19, [R1+0x43c] ;  /* 0x00043c0001137983 */ /* 0x000ee20000300800 */
[----:B----4-:R-:W-:Y:S01]  /*2fc80*/  HMMA.16816.F32 R4, R4, R10, R24 ;  /* 0x0000000a0404723c */ /* 0x010fe20000001818 */
[----:B---3--:R-:W-:Y:S01]  /*2fc90*/  STL.64 [R1+0x3bd8], R18 ;  /* 0x003bd81201007387 */ /* 0x008fe20000100a00 */
[----:B--2---:R1:W-:Y:S03]  /*2fca0*/  STL.64 [R1+0x3bd0], R16 ;  /* 0x003bd01001007387 */ /* 0x0043e60000100a00 */
[----:B-1----:R-:W2:Y:S01]  /*2fcb0*/  LDL.LU R16, [R1+0x440] ;  /* 0x0004400001107983 */ /* 0x002ea20000300800 */
[----:B------:R-:W2:Y:S02]  /*2fcc0*/  LDL.LU R17, [R1+0x444] ;  /* 0x0004440001117983 */ /* 0x000ea40000300800 */
[----:B------:R-:W2:Y:S02]  /*2fcd0*/  LDL.LU R18, [R1+0x448] ;  /* 0x0004480001127983 */ /* 0x000ea40000300800 */
[----:B------:R-:W2:Y:S01]  /*2fce0*/  LDL.LU R19, [R1+0x44c] ;  /* 0x00044c0001137983 */ /* 0x000ea20000300800 */
[----:B------:R-:W3:Y:S01]  /*2fcf0*/  LDL.LU R12, [R1+0x3b0] ;  /* 0x0003b000010c7983 */ /* 0x000ee20000300800 */
[----:B------:R-:W3:Y:S02]  /*2fd00*/  LDL.LU R13, [R1+0x3b4] ;  /* 0x0003b400010d7983 */ /* 0x000ee40000300800 */
[----:B------:R-:W4:Y:S02]  /*2fd10*/  LDL.LU R14, [R1+0x3b8] ;  /* 0x0003b800010e7983 */ /* 0x000f240000300800 */
[----:B------:R-:W4:Y:S02]  /*2fd20*/  LDL.LU R15, [R1+0x3bc] ;  /* 0x0003bc00010f7983 */ /* 0x000f240000300800 */
[----:B----4-:R1:W-:Y:S01]  /*2fd30*/  STL.64 [R1+0x3b58], R14 ;  /* 0x003b580e01007387 */ /* 0x0103e20000100a00 */
[----:B---3--:R-:W-:Y:S02]  /*2fd40*/  STL.64 [R1+0x3b50], R12 ;  /* 0x003b500c01007387 */ /* 0x008fe40000100a00 */
[----:B0-----:R0:W-:Y:S02]  /*2fd50*/  STL.64 [R1+0x3a40], R22 ;  /* 0x003a401601007387 */ /* 0x0011e40000100a00 */
[----:B------:R-:W-:Y:S02]  /*2fd60*/  STL.64 [R1+0x3a38], R20 ;  /* 0x003a381401007387 */ /* 0x000fe40000100a00 */
[----:B-1----:R-:W-:Y:S01]  /*2fd70*/  IMAD.MOV.U32 R14, RZ, RZ, R9 ;  /* 0x000000ffff0e7224 */ /* 0x002fe200078e0009 */
[----:B0-----:R-:W3:Y:S01]  /*2fd80*/  LDL.LU.64 R22, [R1+0x58] ;  /* 0x0000580001167983 */ /* 0x001ee20000300a00 */
[----:B------:R-:W2:Y:S02]  /*2fd90*/  LDL.LU.64 R26, [R1+0x3bf0] ;  /* 0x003bf000011a7983 */ /* 0x000ea40000300a00 */
[----:B------:R-:W-:-:S02]  /*2fda0*/  IMAD.MOV.U32 R15, RZ, RZ, R8 ;  /* 0x000000ffff0f7224 */ /* 0x000fc400078e0008 */
[----:B------:R-:W2:Y:S01]  /*2fdb0*/  LDL.LU.64 R10, [R1+0x3be8] ;  /* 0x003be800010a7983 */ /* 0x000ea20000300a00 */
[----:B------:R-:W2:Y:S01]  /*2fdc0*/  LDL.LU.64 R8, [R1+0x3be0] ;  /* 0x003be00001087983 */ /* 0x000ea20000300a00 */
[----:B------:R-:W-:Y:S02]  /*2fdd0*/  STL.64 [R1+0x4a0], R4 ;  /* 0x0004a00401007387 */ /* 0x000fe40000100a00 */
[----:B------:R-:W-:Y:S02]  /*2fde0*/  STL.64 [R1+0x4a8], R6 ;  /* 0x0004a80601007387 */ /* 0x000fe40000100a00 */
[----:B------:R-:W0:Y:S04]  /*2fdf0*/  LDSM.16.MT88.4 R4, [R0+0x4380] ;  /* 0x004380000004783b */ /* 0x000e280000004200 */
[----:B0-----:R0:W-:Y:S01]  /*2fe00*/  STL.64 [R1+0x39a8], R6 ;  /* 0x0039a80601007387 */ /* 0x0011e20000100a00 */
[----:B------:R1:W-:Y:S03]  /*2fe10*/  STL.64 [R1+0x39a0], R4 ;  /* 0x0039a00401007387 */ /* 0x0003e60000100a00 */
[----:B0-----:R-:W4:Y:S01]  /*2fe20*/  LDL.LU.64 R6, [R1+0x78] ;  /* 0x0000780001067983 */ /* 0x001f220000300a00 */
[C---:B--2---:R-:W-:Y:S03]  /*2fe30*/  HMMA.16816.F32 R24, R8.reuse, R26, R16 ;  /* 0x0000001a0818723c */ /* 0x044fe60000001810 */
[----:B----4-:R0:W-:Y:S01]  /*2fe40*/  STL.64 [R1+0x3b60], R6 ;  /* 0x003b600601007387 */ /* 0x0101e20000100a00 */
[----:B-1----:R-:W2:Y:S02]  /*2fe50*/  LDL.LU R4, [R1+0x3e0] ;  /* 0x0003e00001047983 */ /* 0x002ea40000300800 */
[----:B------:R-:W2:Y:S01]  /*2fe60*/  LDL.LU R5, [R1+0x3e4] ;  /* 0x0003e40001057983 */ /* 0x000ea20000300800 */
[----:B0-----:R-:W2:Y:S01]  /*2fe70*/  LDL.LU R6, [R1+0x3e8] ;  /* 0x0003e80001067983 */ /* 0x001ea20000300800 */
[----:B------:R-:W2:Y:S02]  /*2fe80*/  LDL.LU R7, [R1+0x3ec] ;  /* 0x0003ec0001077983 */ /* 0x000ea40000300800 */
[----:B------:R-:W4:Y:S02]  /*2fe90*/  LDL.LU.64 R18, [R1+0x3bd8] ;  /* 0x003bd80001127983 */ /* 0x000f240000300a00 */
[----:B------:R-:W4:Y:S11]  /*2fea0*/  LDL.LU.64 R16, [R1+0x3bd0] ;  /* 0x003bd00001107983 */ /* 0x000f360000300a00 */
[----:B------:R-:W-:Y:S01]  /*2feb0*/  STL.64 [R1+0x490], R24 ;  /* 0x0004901801007387 */ /* 0x000fe20000100a00 */
[----:B------:R0:W-:Y:S03]  /*2fec0*/  STL.64 [R1+0x498], R26 ;  /* 0x0004981a01007387 */ /* 0x0001e60000100a00 */
[----:B0-----:R-:W4:Y:S02]  /*2fed0*/  LDL.LU.64 R26, [R1+0x3bc8] ;  /* 0x003bc800011a7983 */ /* 0x001f240000300a00 */
[C---:B----4-:R-:W-:Y:S02]  /*2fee0*/  HMMA.16816.F32 R24, R8.reuse, R26, R16 ;  /* 0x0000001a0818723c */ /* 0x050fe40000001810 */
[----:B------:R-:W4:Y:S01]  /*2fef0*/  LDL.LU.64 R18, [R1+0x3bc0] ;  /* 0x003bc00001127983 */ /* 0x000f220000300a00 */
[----:B------:R-:W4:Y:S11]  /*2ff00*/  LDL.LU.64 R16, [R1+0x3bb8] ;  /* 0x003bb80001107983 */ /* 0x000f360000300a00 */
[----:B------:R-:W-:Y:S09]  /*2ff10*/  @!UPT UIADD3 URZ, URZ, URZ, URZ ;  /* 0x0000003f3f3ff290 */ /* 0x000ff2000fffe03f */
[----:B------:R-:W-:Y:S01]  /*2ff20*/  STL.64 [R1+0x480], R24 ;  /* 0x0004801801007387 */ /* 0x000fe20000100a00 */
[----:B------:R0:W-:Y:S03]  /*2ff30*/  STL.64 [R1+0x488], R26 ;  /* 0x0004881a01007387 */ /* 0x0001e60000100a00 */
[----:B0-----:R-:W4:Y:S02]  /*2ff40*/  LDL.LU.64 R26, [R1+0x3bb0] ;  /* 0x003bb000011a7983 */ /* 0x001f240000300a00 */
[C---:B----4-:R-:W-:Y:S01]  /*2ff50*/  HMMA.16816.F32 R16, R8.reuse, R26, R16 ;  /* 0x0000001a0810723c */ /* 0x050fe20000001810 */
[----:B------:R-:W-:Y:S02]  /*2ff60*/  IMAD.MOV.U32 R21, RZ, RZ, R26 ;  /* 0x000000ffff157224 */ /* 0x000fe400078e001a */
[----:B------:R-:W-:Y:S11]  /*2ff70*/  IMAD.MOV.U32 R20, RZ, RZ, R27 ;  /* 0x000000ffff147224 */ /* 0x000ff600078e001b */
[----:B------:R-:W-:Y:S09]  /*2ff80*/  @!UPT UIADD3 URZ, URZ, URZ, URZ ;  /* 0x0000003f3f3ff290 */ /* 0x000ff2000fffe03f */
[----:B------:R-:W-:Y:S01]  /*2ff90*/  STL.64 [R1+0x440], R16 ;  /* 0x0004401001007387 */ /* 0x000fe20000100a00 */
[----:B------:R0:W-:Y:S03]  /*2ffa0*/  STL.64 [R1+0x448], R18 ;  /* 0x0004481201007387 */ /* 0x0001e60000100a00 */
[----:B0-----:R-:W4:Y:S01]  /*2ffb0*/  LDL.LU.64 R18, [R1+0x3ba8] ;  /* 0x003ba80001127983 */ /* 0x001f220000300a00 */
[----:B------:R-:W4:Y:S02]  /*2ffc0*/  LDL.LU.64 R16, [R1+0x3ba0] ;  /* 0x003ba00001107983 */ /* 0x000f240000300a00 */
[----:B------:R-:W4:Y:S02]  /*2ffd0*/  LDL.LU.64 R26, [R1+0x3b98] ;  /* 0x003b9800011a7983 */ /* 0x000f240000300a00 */
[----:B------:R-:W2:Y:S01]  /*2ffe0*/  LDL.LU.64 R24, [R1+0x3b90] ;  /* 0x003b900001187983 */ /* 0x000ea20000300a00 */
[----:B----4-:R-:W-:Y:S11]  /*2fff0*/  HMMA.16816.F32 R16, R8, R26, R16 ;  /* 0x0000001a0810723c */ /* 0x010ff60000001810 */
[----:B------:R-:W-:Y:S11]  /*30000*/  @!UPT UIADD3 URZ, URZ, URZ, URZ ;  /* 0x0000003f3f3ff290 */ /* 0x000ff6000fffe03f */
[----:B------:R-:W-:Y:S01]  /*30010*/  @!UPT UIADD3 URZ, URZ, URZ, URZ ;  /* 0x0000003f3f3ff290 */ /* 0x000fe2000fffe03f */
[----:B------:R-:W-:Y:S01]  /*30020*/  STL.64 [R1+0x430], R16 ;  /* 0x0004301001007387 */ /* 0x000fe20000100a00 */
[----:B------:R0:W-:Y:S03]  /*30030*/  STL.64 [R1+0x438], R18 ;  /* 0x0004381201007387 */ /* 0x0001e60000100a00 */
[----:B0-----:R-:W4:Y:S01]  /*30040*/  LDL.LU.64 R18, [R1+0x3b88] ;  /* 0x003b880001127983 */ /* 0x001f220000300a00 */
[----:B------:R-:W4:Y:S02]  /*30050*/  LDL.LU.64 R16, [R1+0x3b80] ;  /* 0x003b800001107983 */ /* 0x000f240000300a00 */
[----:B------:R0:W-:Y:S02]  /*30060*/  STL.64 [R1+0x3b28], R26 ;  /* 0x003b281a01007387 */ /* 0x0001e40000100a00 */
[----:B--2---:R4:W-:Y:S02]  /*30070*/  STL.64 [R1+0x3b20], R24 ;  /* 0x003b201801007387 */ /* 0x0049e40000100a00 */
[----:B0-----:R-:W-:-:S02]  /*30080*/  IMAD.MOV.U32 R26, RZ, RZ, R29 ;  /* 0x000000ffff1a7224 */ /* 0x001fc400078e001d */
[----:B------:R-:W-:Y:S01]  /*30090*/  IMAD.MOV.U32 R27, RZ, RZ, R2 ;  /* 0x000000ffff1b7224 */ /* 0x000fe200078e0002 */
[----:B------:R-:W2:Y:S01]  /*300a0*/  LDL.LU R29, [R1+0x3b7c] ;  /* 0x003b7c00011d7983 */ /* 0x000ea20000300800 */
[----:B------:R-:W2:Y:S05]  /*300b0*/  LDL.LU R2, [R1+0x3b78] ;  /* 0x003b780001027983 */ /* 0x000eaa0000300800 */
[C---:B----4-:R-:W-:Y:S01]  /*300c0*/  HMMA.16816.F32 R24, R8.reuse, R26, R16 ;  /* 0x0000001a0818723c */ /* 0x050fe20000001810 */
[----:B------:R-:W3:Y:S01]  /*300d0*/  LDL.LU.64 R18, [R1+0x3b70] ;  /* 0x003b700001127983 */ /* 0x000ee20000300a00 */
[----:B------:R-:W3:Y:S11]  /*300e0*/  LDL.LU.64 R16, [R1+0x3b68] ;  /* 0x003b680001107983 */ /* 0x000ef60000300a00 */
[----:B------:R-:W-:Y:S10]  /*300f0*/  @!UPT UIADD3 URZ, URZ, URZ, URZ ;  /* 0x0000003f3f3ff290 */ /* 0x000ff4000fffe03f */
[----:B------:R-:W-:Y:S01]  /*30100*/  STL.64 [R1+0x420], R24 ;  /* 0x0004201801007387 */ /* 0x000fe20000100a00 */
[----:B------:R0:W-:Y:S03]  /*30110*/  STL.64 [R1+0x428], R26 ;  /* 0x0004281a01007387 */ /* 0x0001e60000100a00 */
[----:B0-----:R-:W4:Y:S01]  /*30120*/  LDL.64 R26, [R1+0x28] ;  /* 0x00002800011a7983 */ /* 0x001f220000100a00 */
[C---:B---3--:R-:W-:Y:S11]  /*30130*/  HMMA.16816.F32 R16, R8.reuse, R22, R16 ;  /* 0x000000160810723c */ /* 0x048ff60000001810 */
[----:B------:R-:W-:Y:S11]  /*30140*/  @!UPT UIADD3 URZ, URZ, URZ, URZ ;  /* 0x0000003f3f3ff290 */ /* 0x000ff6000fffe03f */
[----:B------:R-:W-:Y:S01]  /*30150*/  @!UPT UIADD3 URZ, URZ, URZ, URZ ;  /* 0x0000003f3f3ff290 */ /* 0x000fe2000fffe03f */
[----:B------:R0:W-:Y:S01]  /*30160*/  STL.64 [R1+0x410], R16 ;  /* 0x0004101001007387 */ /* 0x0001e20000100a00 */
[----:B------:R1:W-:Y:S03]  /*30170*/  STL.64 [R1+0x418], R18 ;  /* 0x0004181201007387 */ /* 0x0003e60000100a00 */
[----:B0-----:R-:W3:Y:S01]  /*30180*/  LDL.LU R16, [R1+0x380] ;  /* 0x0003800001107983 */ /* 0x001ee20000300800 */
[----:B------:R-:W3:Y:S02]  /*30190*/  LDL.LU R17, [R1+0x384] ;  /* 0x0003840001117983 */ /* 0x000ee40000300800 */
[----:B-1----:R-:W2:Y:S02]  /*301a0*/  LDL.LU R18, [R1+0x388] ;  /* 0x0003880001127983 */ /* 0x002ea40000300800 */
[----:B------:R-:W2:Y:S01]  /*301b0*/  LDL.LU R19, [R1+0x38c] ;  /* 0x00038c0001137983 */ /* 0x000ea20000300800 */
[C---:B------:R-:W-:Y:S01]  /*301c0*/  HMMA.16816.F32 R12, R8.reuse, R14, R4 ;  /* 0x0000000e080c723c */ /* 0x040fe20000001804 */
[----:B--2---:R-:W-:Y:S01]  /*301d0*/  STL.64 [R1+0x3b38], R18 ;  /* 0x003b381201007387 */ /* 0x004fe20000100a00 */
[----:B---3--:R0:W-:Y:S03]  /*301e0*/  STL.64 [R1+0x3b30], R16 ;  /* 0x003b301001007387 */ /* 0x0081e60000100a00 */
[----:B0-----:R-:W4:Y:S01]  /*301f0*/  LDL.LU R16, [R1+0x3a0] ;  /* 0x0003a00001107983 */ /* 0x001f220000300800 */
[----:B------:R-:W4:Y:S02]  /*30200*/  LDL.LU R17, [R1+0x3a4] ;  /* 0x0003a40001117983 */ /* 0x000f240000300800 */
[----:B------:R-:W4:Y:S02]  /*30210*/  LDL.LU R18, [R1+0x3a8] ;  /* 0x0003a80001127983 */ /* 0x000f240000300800 */
[----:B------:R-:W4:Y:S01]  /*30220*/  LDL.LU R19, [R1+0x3ac] ;  /* 0x0003ac0001137983 */ /* 0x000f220000300800 */
[----:B------:R0:W-:Y:S04]  /*30230*/  STL.64 [R1+0x3b00], R22 ;  /* 0x003b001601007387 */ /* 0x0001e80000100a00 */
[----:B0-----:R-:W2:Y:S01]  /*30240*/  LDL.64 R22, [R1+0x18] ;  /* 0x0000180001167983 */ /* 0x001ea20000100a00 */
[----:B------:R-:W3:Y:S07]  /*30250*/  LDL.LU.64 R6, [R1+0x3b60] ;  /* 0x003b600001067983 */ /* 0x000eee0000300a00 */
[----:B------:R-:W-:Y:S02]  /*30260*/  STL.64 [R1+0x400], R12 ;  /* 0x0004000c01007387 */ /* 0x000fe40000100a00 */
[----:B------:R0:W-:Y:S02]  /*30270*/  STL.64 [R1+0x408], R14 ;  /* 0x0004080e01007387 */ /* 0x0001e40000100a00 */
[----:B0-----:R-:W3:Y:S01]  /*30280*/  LDL.LU.64 R14, [R1+0x3b58] ;  /* 0x003b5800010e7983 */ /* 0x001ee20000300a00 */
[----:B------:R-:W3:Y:S02]  /*30290*/  LDL.LU.64 R12, [R1+0x3b50] ;  /* 0x003b5000010c7983 */ /* 0x000ee40000300a00 */
[----:B---3--:R-:W-:Y:S01]  /*302a0*/  HMMA.16816.F32 R8, R8, R6, R12 ;  /* 0x000000060808723c */ /* 0x008fe2000000180c */
[----:B------:R-:W4:Y:S01]  /*302b0*/  LDL.LU.64 R14, [R1+0x3b48] ;  /* 0x003b4800010e7983 */ /* 0x000f220000300a00 */
[----:B------:R-:W4:Y:S02]  /*302c0*/  LDL.LU.64 R12, [R1+0x3b40] ;  /* 0x003b4000010c7983 */ /* 0x000f240000300a00 */
[----:B------:R0:W-:Y:S02]  /*302d0*/  STL.64 [R1+0x3b08], R6 ;  /* 0x003b080601007387 */ /* 0x0001e40000100a00 */
[----:B------:R-:W2:Y:S11]  /*302e0*/  LDL.LU R4, [R1+0x390] ;  /* 0x0003900001047983 */ /* 0x000eb60000300800 */
[----:B------:R-:W-:Y:S06]  /*302f0*/  @!UPT UIADD3 URZ, URZ, URZ, URZ ;  /* 0x0000003f3f3ff290 */ /* 0x000fec000fffe03f */
[----:B------:R1:W-:Y:S01]  /*30300*/  STL.64 [R1+0x3d0], R8 ;  /* 0x0003d00801007387 */ /* 0x0003e20000100a00 */
[----:B------:R3:W-:Y:S02]  /*30310*/  STL.64 [R1+0x3d8], R10 ;  /* 0x0003d80a01007387 */ /* 0x0007e40000100a00 */
[----:B------:R-:W2:Y:S02]  /*30320*/  LDL.LU R5, [R1+0x394] ;  /* 0x0003940001057983 */ /* 0x000ea40000300800 */
[----:B0-----:R-:W2:Y:S01]  /*30330*/  LDL.LU R6, [R1+0x398] ;  /* 0x0003980001067983 */ /* 0x001ea20000300800 */
[----:B------:R-:W2:Y:S04]  /*30340*/  LDL.LU R7, [R1+0x39c] ;  /* 0x00039c0001077983 */ /* 0x000ea80000300800 */
[----:B-1----:R-:W2:Y:S01]  /*30350*/  LDL.LU R8, [R1+0x240] ;  /* 0x0002400001087983 */ /* 0x002ea20000300800 */
[----:B------:R-:W2:Y:S02]  /*30360*/  LDL.LU R9, [R1+0x244] ;  /* 0x0002440001097983 */ /* 0x000ea40000300800 */
[----:B---3--:R-:W3:Y:S02]  /*30370*/  LDL.LU R10, [R1+0x248] ;  /* 0x00024800010a7983 */ /* 0x008ee40000300800 */
[----:B------:R-:W3:Y:S02]  /*30380*/  LDL.LU R11, [R1+0x24c] ;  /* 0x00024c00010b7983 */ /* 0x000ee40000300800 */
[----:B---3--:R-:W-:Y:S01]  /*30390*/  STL.64 [R1+0x3a68], R10 ;  /* 0x003a680a01007387 */ /* 0x008fe20000100a00 */
[----:B--2---:R0:W-:Y:S03]  /*303a0*/  STL.64 [R1+0x3a60], R8 ;  /* 0x003a600801007387 */ /* 0x0041e60000100a00 */
[----:B0-----:R-:W2:Y:S01]  /*303b0*/  LDL.LU R8, [R1+0x250] ;  /* 0x0002500001087983 */ /* 0x001ea20000300800 */
[----:B------:R-:W2:Y:S02]  /*303c0*/  LDL.LU R9, [R1+0x254] ;  /* 0x0002540001097983 */ /* 0x000ea40000300800 */
[----:B------:R-:W3:Y:S02]  /*303d0*/  LDL.LU R10, [R1+0x258] ;  /* 0x00025800010a7983 */ /* 0x000ee40000300800 */
[----:B------:R-:W3:Y:S01]  /*303e0*/  LDL.LU R11, [R1+0x25c] ;  /* 0x00025c00010b7983 */ /* 0x000ee20000300800 */
[C---:B----4-:R-:W-:Y:S01]  /*303f0*/  HMMA.16816.F32 R16, R12.reuse, R26, R16 ;  /* 0x0000001a0c10723c */ /* 0x050fe20000001810 */
[----:B---3--:R-:W-:Y:S01]  /*30400*/  STL.64 [R1+0x3a78], R10 ;  /* 0x003a780a01007387 */ /* 0x008fe20000100a00 */
[----:B--2---:R0:W-:Y:S03]  /*30410*/  STL.64 [R1+0x3a70], R8 ;  /* 0x003a700801007387 */ /* 0x0041e60000100a00 */
[----:B0-----:R-:W2:Y:S01]  /*30420*/  LDL.LU R8, [R1+0x260] ;  /* 0x0002600001087983 */ /* 0x001ea20000300800 */
[----:B------:R-:W2:Y:S02]  /*30430*/  LDL.LU R9, [R1+0x264] ;  /* 0x0002640001097983 */ /* 0x000ea40000300800 */
[----:B------:R-:W3:Y:S02]  /*30440*/  LDL.LU R10, [R1+0x268] ;  /* 0x00026800010a7983 */ /* 0x000ee40000300800 */
[----:B------:R-:W3:Y:S01]  /*30450*/  LDL.LU R11, [R1+0x26c] ;  /* 0x00026c00010b7983 */ /* 0x000ee20000300800 */
[----:B------:R-:W-:Y:S01]  /*30460*/  HMMA.16816.F32 R4, R12, R22, R4 ;  /* 0x000000160c04723c */ /* 0x000fe20000001804 */
[----:B---3--:R-:W-:Y:S01]  /*30470*/  STL.64 [R1+0x3a88], R10 ;  /* 0x003a880a01007387 */ /* 0x008fe20000100a00 */
[----:B--2---:R-:W-:Y:S10]  /*30480*/  STL.64 [R1+0x3a80], R8 ;  /* 0x003a800801007387 */ /* 0x004ff40000100a00 */
[----:B------:R-:W-:Y:S02]  /*30490*/  STL.64 [R1+0x3c0], R16 ;  /* 0x0003c01001007387 */ /* 0x000fe40000100a00 */
[----:B------:R0:W-:Y:S02]  /*304a0*/  STL.64 [R1+0x3c8], R18 ;  /* 0x0003c81201007387 */ /* 0x0001e40000100a00 */
[----:B0-----:R-:W2:Y:S01]  /*304b0*/  LDL.LU.64 R18, [R1+0x3b38] ;  /* 0x003b380001127983 */ /* 0x001ea20000300a00 */
[----:B------:R-:W2:Y:S02]  /*304c0*/  LDL.LU.64 R16, [R1+0x3b30] ;  /* 0x003b300001107983 */ /* 0x000ea40000300a00 */
[----:B------:R-:W-:-:S02]  /*304d0*/  IMAD.MOV.U32 R10, RZ, RZ, R21 ;  /* 0x000000ffff0a7224 */ /* 0x000fc400078e0015 */
[----:B------:R-:W-:Y:S02]  /*304e0*/  IMAD.MOV.U32 R11, RZ, RZ, R20 ;  /* 0x000000ffff0b7224 */ /* 0x000fe400078e0014 */
[----:B------:R-:W-:Y:S02]  /*304f0*/  IMAD.MOV.U32 R9, RZ, RZ, R26 ;  /* 0x000000ffff097224 */ /* 0x000fe400078e001a */
[----:B------:R-:W-:Y:S02]  /*30500*/  IMAD.MOV.U32 R8, RZ, RZ, R27 ;  /* 0x000000ffff087224 */ /* 0x000fe400078e001b */
[----:B------:R-:W3:Y:S01]  /*30510*/  LDL.LU.64 R26, [R1+0x3b28] ;  /* 0x003b2800011a7983 */ /* 0x000ee20000300a00 */
[----:B------:R-:W4:Y:S02]  /*30520*/  LDL.LU.64 R24, [R1+0x3b20] ;  /* 0x003b200001187983 */ /* 0x000f240000300a00 */
[----:B------:R0:W-:Y:S02]  /*30530*/  STL.64 [R1+0x3b0], R4 ;  /* 0x0003b00401007387 */ /* 0x0001e40000100a00 */
[----:B0-----:R-:W-:-:S02]  /*30540*/  IMAD.MOV.U32 R5, RZ, RZ, R22 ;  /* 0x000000ffff057224 */ /* 0x001fc400078e0016 */
[----:B------:R-:W-:Y:S01]  /*30550*/  IMAD.MOV.U32 R4, RZ, RZ, R23 ;  /* 0x000000ffff047224 */ /* 0x000fe200078e0017 */
[----:B------:R-:W-:Y:S01]  /*30560*/  STL.64 [R1+0x3b8], R6 ;  /* 0x0003b80601007387 */ /* 0x000fe20000100a00 */
[----:B--2---:R-:W-:Y:S03]  /*30570*/  HMMA.16816.F32 R20, R12, R10, R16 ;  /* 0x0000000a0c14723c */ /* 0x004fe60000001810 */
[----:B------:R-:W2:Y:S11]  /*30580*/  LDL.LU R16, [R1+0x2a0] ;  /* 0x0002a00001107983 */ /* 0x000eb60000300800 */
[----:B------:R-:W-:Y:S09]  /*30590*/  @!UPT UIADD3 URZ, URZ, URZ, URZ ;  /* 0x0000003f3f3ff290 */ /* 0x000ff2000fffe03f */
[----:B------:R-:W-:Y:S01]  /*305a0*/  STL.64 [R1+0x3a0], R20 ;  /* 0x0003a01401007387 */ /* 0x000fe20000100a00 */
[----:B------:R-:W-:Y:S02]  /*305b0*/  STL.64 [R1+0x3a8], R22 ;  /* 0x0003a81601007387 */ /* 0x000fe40000100a00 */
[----:B------:R-:W2:Y:S02]  /*305c0*/  LDL.LU R17, [R1+0x2a4] ;  /* 0x0002a40001117983 */ /* 0x000ea40000300800 */
[----:B------:R-:W2:Y:S01]  /*305d0*/  LDL.LU R18, [R1+0x2a8] ;  /* 0x0002a80001127983 */ /* 0x000ea20000300800 */
[----:B------:R-:W2:Y:S04]  /*305e0*/  LDL.LU R19, [R1+0x2ac] ;  /* 0x0002ac0001137983 */ /* 0x000ea80000300800 */
[----:B--2---:R0:W-:Y:S01]  /*305f0*/  STL.64 [R1+0x3ae8], R18 ;  /* 0x003ae81201007387 */ /* 0x0041e20000100a00 */
[----:B------:R-:W-:Y:S03]  /*30600*/  STL.64 [R1+0x3ae0], R16 ;  /* 0x003ae01001007387 */ /* 0x000fe60000100a00 */
[----:B0-----:R-:W2:Y:S04]  /*30610*/  LDL.LU.64 R18, [R1+0x68] ;  /* 0x0000680001127983 */ /* 0x001ea80000300a00 */
[----:B--2---:R-:W-:Y:S01]  /*30620*/  STL.64 [R1+0x3af8], R18 ;  /* 0x003af81201007387 */ /* 0x004fe20000100a00 */
[----:B------:R0:W-:Y:S02]  /*30630*/  STL.64 [R1+0x3aa0], R10 ;  /* 0x003aa00a01007387 */ /* 0x0001e40000100a00 */
[----:B0-----:R-:W-:-:S02]  /*30640*/  IMAD.MOV.U32 R11, RZ, RZ, R4 ;  /* 0x000000ffff0b7224 */ /* 0x001fc400078e0004 */
[----:B------:R-:W-:Y:S01]  /*30650*/  IMAD.MOV.U32 R10, RZ, RZ, R5 ;  /* 0x000000ffff0a7224 */ /* 0x000fe200078e0005 */
[----:B------:R-:W2:Y:S01]  /*30660*/  LDL.LU R4, [R1+0x360] ;  /* 0x0003600001047983 */ /* 0x000ea20000300800 */
[----:B------:R-:W2:Y:S02]  /*30670*/  LDL.LU R5, [R1+0x364] ;  /* 0x0003640001057983 */ /* 0x000ea40000300800 */
[----:B------:R-:W2:Y:S02]  /*30680*/  LDL.LU R6, [R1+0x368] ;  /* 0x0003680001067983 */ /* 0x000ea40000300800 */
[----:B------:R-:W2:Y:S02]  /*30690*/  LDL.LU R7, [R1+0x36c] ;  /* 0x00036c0001077983 */ /* 0x000ea40000300800 */
[----:B--2---:R-:W-:Y:S01]  /*306a0*/  STL.64 [R1+0x3b18], R6 ;  /* 0x003b180601007387 */ /* 0x004fe20000100a00 */
[----:B------:R0:W-:Y:S03]  /*306b0*/  STL.64 [R1+0x3b10], R4 ;  /* 0x003b100401007387 */ /* 0x0001e60000100a00 */
[----:B0-----:R-:W3:Y:S01]  /*306c0*/  LDL.LU R4, [R1+0x370] ;  /* 0x0003700001047983 */ /* 0x001ee20000300800 */
[----:B------:R-:W3:Y:S02]  /*306d0*/  LDL.LU R5, [R1+0x374] ;  /* 0x0003740001057983 */ /* 0x000ee40000300800 */
[----:B------:R-:W3:Y:S02]  /*306e0*/  LDL.LU R6, [R1+0x378] ;  /* 0x0003780001067983 */ /* 0x000ee40000300800 */
[----:B------:R-:W3:Y:S01]  /*306f0*/  LDL.LU R7, [R1+0x37c] ;  /* 0x00037c0001077983 */ /* 0x000ee20000300800 */
[----:B------:R-:W2:Y:S01]  /*30700*/  LDL.64 R22, [R1+0x38] ;  /* 0x0000380001167983 */ /* 0x000ea20000100a00 */
[----:B------:R-:W2:Y:S02]  /*30710*/  LDL.LU R16, [R1+0x350] ;  /* 0x0003500001107983 */ /* 0x000ea40000300800 */
[----:B------:R-:W2:Y:S02]  /*30720*/  LDL.LU R17, [R1+0x354] ;  /* 0x0003540001117983 */ /* 0x000ea40000300800 */
[----:B------:R-:W2:Y:S01]  /*30730*/  LDL.LU R18, [R1+0x358] ;  /* 0x0003580001127983 */ /* 0x000ea20000300800 */
[----:B------:R-:W2:Y:S01]  /*30740*/  LDL.LU R19, [R1+0x35c] ;  /* 0x00035c0001137983 */ /* 0x000ea20000300800 */
[----:B------:R0:W-:Y:S02]  /*30750*/  STL.64 [R1+0x3ab8], R10 ;  /* 0x003ab80a01007387 */ /* 0x0001e40000100a00 */
[----:B0-----:R-:W-:-:S02]  /*30760*/  IMAD.MOV.U32 R10, RZ, RZ, R9 ;  /* 0x000000ffff0a7224 */ /* 0x001fc400078e0009 */
[----:B------:R-:W-:-:S05]  /*30770*/  IMAD.MOV.U32 R11, RZ, RZ, R8 ;  /* 0x000000ffff0b7224 */ /* 0x000fca00078e0008 */
[----:B------:R0:W-:Y:S01]  /*30780*/  STL.64 [R1+0x3af0], R10 ;  /* 0x003af00a01007387 */ /* 0x0001e20000100a00 */
[----:B------:R-:W2:Y:S02]  /*30790*/  LDL.LU R8, [R1+0x340] ;  /* 0x0003400001087983 */ /* 0x000ea40000300800 */
[----:B------:R-:W2:Y:S01]  /*307a0*/  LDL.LU R9, [R1+0x344] ;  /* 0x0003440001097983 */ /* 0x000ea20000300800 */
[----:B0-----:R-:W2:Y:S01]  /*307b0*/  LDL.LU R10, [R1+0x348] ;  /* 0x00034800010a7983 */ /* 0x001ea20000300800 */
[----:B------:R-:W2:Y:S01]  /*307c0*/  LDL.LU R11, [R1+0x34c] ;  /* 0x00034c00010b7983 */ /* 0x000ea20000300800 */
[C---:B---3--:R-:W-:Y:S11]  /*307d0*/  HMMA.16816.F32 R4, R12.reuse, R26, R4 ;  /* 0x0000001a0c04723c */ /* 0x048ff60000001804 */
[----:B------:R-:W-:Y:S11]  /*307e0*/  @!UPT UIADD3 URZ, URZ, URZ, URZ ;  /* 0x0000003f3f3ff290 */ /* 0x000ff6000fffe03f */
[----:B------:R-:W-:Y:S01]  /*307f0*/  @!UPT UIADD3 URZ, URZ, URZ, URZ ;  /* 0x0000003f3f3ff290 */ /* 0x000fe2000fffe03f */
[----:B------:R-:W-:Y:S01]  /*30800*/  STL.64 [R1+0x390], R4 ;  /* 0x0003900401007387 */ /* 0x000fe20000100a00 */
[----:B------:R0:W-:Y:S03]  /*30810*/  STL.64 [R1+0x398], R6 ;  /* 0x0003980601007387 */ /* 0x0001e60000100a00 */
[----:B0-----:R-:W2:Y:S01]  /*30820*/  LDL.LU.64 R6, [R1+0x3b18] ;  /* 0x003b180001067983 */ /* 0x001ea20000300a00 */
[----:B------:R-:W2:Y:S02]  /*30830*/  LDL.LU.64 R4, [R1+0x3b10] ;  /* 0x003b100001047983 */ /* 0x000ea40000300a00 */
[----:B------:R-:W-:Y:S02]  /*30840*/  STL.64 [R1+0x3a98], R26 ;  /* 0x003a981a01007387 */ /* 0x000fe40000100a00 */
[----:B----4-:R0:W-:Y:S02]  /*30850*/  STL.64 [R1+0x3a90], R24 ;  /* 0x003a901801007387 */ /* 0x0101e40000100a00 */
[----:B0-----:R-:W3:Y:S01]  /*30860*/  LDL.LU R24, [R1+0x270] ;  /* 0x0002700001187983 */ /* 0x001ee20000300800 */
[----:B------:R-:W3:Y:S02]  /*30870*/  LDL.LU R25, [R1+0x274] ;  /* 0x0002740001197983 */ /* 0x000ee40000300800 */
[----:B------:R-:W4:Y:S02]  /*30880*/  LDL.LU R26, [R1+0x278] ;  /* 0x00027800011a7983 */ /* 0x000f240000300800 */
[----:B------:R-:W4:Y:S02]  /*30890*/  LDL.LU R27, [R1+0x27c] ;  /* 0x00027c00011b7983 */ /* 0x000f240000300800 */
[----:B----4-:R-:W-:Y:S01]  /*308a0*/  STL.64 [R1+0x3ab0], R26 ;  /* 0x003ab01a01007387 */ /* 0x010fe20000100a00 */
[----:B---3--:R0:W-:Y:S03]  /*308b0*/  STL.64 [R1+0x3aa8], R24 ;  /* 0x003aa81801007387 */ /* 0x0081e60000100a00 */
[----:B0-----:R-:W3:Y:S01]  /*308c0*/  LDL.LU R24, [R1+0x280] ;  /* 0x0002800001187983 */ /* 0x001ee20000300800 */
[----:B------:R-:W3:Y:S02]  /*308d0*/  LDL.LU R25, [R1+0x284] ;  /* 0x0002840001197983 */ /* 0x000ee40000300800 */
[----:B------:R-:W4:Y:S02]  /*308e0*/  LDL.LU R26, [R1+0x288] ;  /* 0x00028800011a7983 */ /* 0x000f240000300800 */
[----:B------:R-:W4:Y:S01]  /*308f0*/  LDL.LU R27, [R1+0x28c] ;  /* 0x00028c00011b7983 */ /* 0x000f220000300800 */
[C---:B--2---:R-:W-:Y:S01]  /*30900*/  HMMA.16816.F32 R4, R12.reuse, R22, R4 ;  /* 0x000000160c04723c */ /* 0x044fe20000001804 */
[----:B----4-:R-:W-:Y:S01]  /*30910*/  STL.64 [R1+0x3ac8], R26 ;  /* 0x003ac81a01007387 */ /* 0x010fe20000100a00 */
[----:B---3--:R0:W-:Y:S03]  /*30920*/  STL.64 [R1+0x3ac0], R24 ;  /* 0x003ac01801007387 */ /* 0x0081e60000100a00 */
[----:B0-----:R-:W2:Y:S01]  /*30930*/  LDL.LU R24, [R1+0x290] ;  /* 0x0002900001187983 */ /* 0x001ea20000300800 */
[----:B------:R-:W2:Y:S02]  /*30940*/  LDL.LU R25, [R1+0x294] ;  /* 0x0002940001197983 */ /* 0x000ea40000300800 */
[----:B------:R-:W2:Y:S02]  /*30950*/  LDL.LU R26, [R1+0x298] ;  /* 0x00029800011a7983 */ /* 0x000ea40000300800 */
[----:B------:R-:W2:Y:S11]  /*30960*/  LDL.LU R27, [R1+0x29c] ;  /* 0x00029c00011b7983 */ /* 0x000eb60000300800 */
[----:B------:R-:W-:Y:S02]  /*30970*/  @!UPT UIADD3 URZ, URZ, URZ, URZ ;  /* 0x0000003f3f3ff290 */ /* 0x000fe4000fffe03f */
[----:B------:R0:W-:Y:S01]  /*30980*/  STL.64 [R1+0x380], R4 ;  /* 0x0003800401007387 */ /* 0x0001e20000100a00 */
[----:B------:R1:W-:Y:S02]  /*30990*/  STL.64 [R1+0x388], R6 ;  /* 0x0003880601007387 */ /* 0x0003e40000100a00 */
[----:B0-----:R-:W-:Y:S01]  /*309a0*/  IMAD.MOV.U32 R5, RZ, RZ, R22 ;  /* 0x000000ffff057224 */ /* 0x001fe200078e0016 */
[----:B-1----:R-:W3:Y:S01]  /*309b0*/  LDL.LU.64 R6, [R1+0x3b08] ;  /* 0x003b080001067983 */ /* 0x002ee20000300a00 */
[----:B------:R-:W-:Y:S02]  /*309c0*/  IMAD.MOV.U32 R4, RZ, RZ, R23 ;  /* 0x000000ffff047224 */ /* 0x000fe400078e0017 */
[----:B------:R-:W4:Y:S02]  /*309d0*/  LDL.LU.64 R22, [R1+0x3b00] ;  /* 0x003b000001167983 */ /* 0x000f240000300a00 */
[C---:B----4-:R-:W-:Y:S11]  /*309e0*/  HMMA.16816.F32 R16, R12.reuse, R22, R16 ;  /* 0x000000160c10723c */ /* 0x050ff60000001810 */
[----:B------:R-:W-:Y:S11]  /*309f0*/  @!UPT UIADD3 URZ, URZ, URZ, URZ ;  /* 0x0000003f3f3ff290 */ /* 0x000ff6000fffe03f */
[----:B------:R-:W-:Y:S01]  /*30a00*/  @!UPT UIADD3 URZ, URZ, URZ, URZ ;  /* 0x0000003f3f3ff290 */ /* 0x000fe2000fffe03f */
[----:B------:R-:W-:Y:S01]  /*30a10*/  STL.64 [R1+0x370], R16 ;  /* 0x0003701001007387 */ /* 0x000fe20000100a00 */
[----:B------:R0:W-:Y:S03]  /*30a20*/  STL.64 [R1+0x378], R18 ;  /* 0x0003781201007387 */ /* 0x0001e60000100a00 */
[----:B0-----:R-:W4:Y:S02]  /*30a30*/  LDL.LU.64 R18, [R1+0x3af8] ;  /* 0x003af80001127983 */ /* 0x001f240000300a00 */
[C---:B----4-:R-:W-:Y:S11]  /*30a40*/  HMMA.16816.F32 R8, R12.reuse, R18, R8 ;  /* 0x000000120c08723c */ /* 0x050ff60000001808 */
[----:B------:R-:W-:Y:S11]  /*30a50*/  @!UPT UIADD3 URZ, URZ, URZ, URZ ;  /* 0x0000003f3f3ff290 */ /* 0x000ff6000fffe03f */
[----:B------:R-:W-:Y:S01]  /*30a60*/  @!UPT UIADD3 URZ, URZ, URZ, URZ ;  /* 0x0000003f3f3ff290 */ /* 0x000fe2000fffe03f */
[----:B------:R0:W-:Y:S01]  /*30a70*/  STL.64 [R1+0x360], R8 ;  /* 0x0003600801007387 */ /* 0x0001e20000100a00 */
[----:B------:R1:W-:Y:S02]  /*30a80*/  STL.64 [R1+0x368], R10 ;  /* 0x0003680a01007387 */ /* 0x0003e40000100a00 */
[----:B0-----:R-:W-:Y:S01]  /*30a90*/  IMAD.MOV.U32 R9, RZ, RZ, R18 ;  /* 0x000000ffff097224 */ /* 0x001fe200078e0012 */
[----:B-1----:R-:W2:Y:S01]  /*30aa0*/  LDL.LU.64 R10, [R1+0x3af0] ;  /* 0x003af000010a7983 */ /* 0x002ea20000300a00 */
[----:B------:R-:W-:Y:S02]  /*30ab0*/  IMAD.MOV.U32 R8, RZ, RZ, R19 ;  /* 0x000000ffff087224 */ /* 0x000fe400078e0013 */
[----:B------:R-:W3:Y:S02]  /*30ac0*/  LDL.LU.64 R18, [R1+0x3ae8] ;  /* 0x003ae80001127983 */ /* 0x000ee40000300a00 */
[----:B------:R-:W3:Y:S02]  /*30ad0*/  LDL.LU.64 R16, [R1+0x3ae0] ;  /* 0x003ae00001107983 */ /* 0x000ee40000300a00 */
[----:B---3--:R-:W-:Y:S01]  /*30ae0*/  HMMA.16816.F32 R12, R12, R6, R16 ;  /* 0x000000060c0c723c */ /* 0x008fe20000001810 */
[----:B------:R-:W2:Y:S01]  /*30af0*/  LDL.LU.64 R18, [R1+0x3ad8] ;  /* 0x003ad80001127983 */ /* 0x000ea20000300a00 */
[----:B------:R-:W2:Y:S11]  /*30b00*/  LDL.LU.64 R16, [R1+0x3ad0] ;  /* 0x003ad00001107983 */ /* 0x000eb60000300a00 */
[----:B------:R-:W-:Y:S10]  /*30b10*/  @!UPT UIADD3 URZ, URZ, URZ, URZ ;  /* 0x0000003f3f3ff290 */ /* 0x000ff4000fffe03f */
[----:B------:R-:W-:Y:S01]  /*30b20*/  STL.64 [R1+0x2a0], R12 ;  /* 0x0002a00c01007387 */ /* 0x000fe20000100a00 */
[----:B------:R0:W-:Y:S02]  /*30b30*/  STL.64 [R1+0x2a8], R14 ;  /* 0x0002a80e01007387 */ /* 0x0001e40000100a00 */
[----:B0-----:R-:W-:Y:S02]  /*30b40*/  IMAD.MOV.U32 R14, RZ, RZ, R9 ;  /* 0x000000ffff0e7224 */ /* 0x001fe400078e0009 */
[----:B------:R-:W-:Y:S02]  /*30b50*/  IMAD.MOV.U32 R15, RZ, RZ, R8 ;  /* 0x000000ffff0f7224 */ /* 0x000fe400078e0008 */
[C---:B--2---:R-:W-:Y:S01]  /*30b60*/  HMMA.16816.F32 R8, R16.reuse, R10, R24 ;  /* 0x0000000a1008723c */ /* 0x044fe20000001818 */
[----:B------:R-:W2:Y:S01]  /*30b70*/  LDL.LU.64 R26, [R1+0x3ac8] ;  /* 0x003ac800011a7983 */ /* 0x000ea20000300a00 */
[----:B------:R-:W2:Y:S11]  /*30b80*/  LDL.LU.64 R24, [R1+0x3ac0] ;  /* 0x003ac00001187983 */ /* 0x000eb60000300a00 */
[----:B------:R-:W-:Y:S10]  /*30b90*/  @!UPT UIADD3 URZ, URZ, URZ, URZ ;  /* 0x0000003f3f3ff290 */ /* 0x000ff4000fffe03f */
[----:B------:R-:W-:Y:S01]  /*30ba0*/  STL.64 [R1+0x290], R8 ;  /* 0x0002900801007387 */ /* 0x000fe20000100a00 */
[----:B------:R0:W-:Y:S03]  /*30bb0*/  STL.64 [R1+0x298], R10 ;  /* 0x0002980a01007387 */ /* 0x0001e60000100a00 */
[----:B0-----:R-:W2:Y:S02]  /*30bc0*/  LDL.LU.64 R10, [R1+0x3ab8] ;  /* 0x003ab800010a7983 */ /* 0x001ea40000300a00 */
[C---:B--2---:R-:W-:Y:S02]  /*30bd0*/  HMMA.16816.F32 R8, R16.reuse, R10, R24 ;  /* 0x0000000a1008723c */ /* 0x044fe40000001818 */
[----:B------:R-:W2:Y:S01]  /*30be0*/  LDL.LU.64 R26, [R1+0x3ab0] ;  /* 0x003ab000011a7983 */ /* 0x000ea20000300a00 */
[----:B------:R-:W2:Y:S11]  /*30bf0*/  LDL.LU.64 R24, [R1+0x3aa8] ;  /* 0x003aa80001187983 */ /* 0x000eb60000300a00 */
[----:B------:R-:W-:Y:S09]  /*30c00*/  @!UPT UIADD3 URZ, URZ, URZ, URZ ;  /* 0x0000003f3f3ff290 */ /* 0x000ff2000fffe03f */
[----:B------:R-:W-:Y:S01]  /*30c10*/  STL.64 [R1+0x280], R8 ;  /* 0x0002800801007387 */ /* 0x000fe20000100a00 */
[----:B------:R0:W-:Y:S03]  /*30c20*/  STL.64 [R1+0x288], R10 ;  /* 0x0002880a01007387 */ /* 0x0001e60000100a00 */
[----:B0-----:R-:W2:Y:S02]  /*30c30*/  LDL.LU.64 R10, [R1+0x3aa0] ;  /* 0x003aa000010a7983 */ /* 0x001ea40000300a00 */
[C---:B--2---:R-:W-:Y:S02]  /*30c40*/  HMMA.16816.F32 R8, R16.reuse, R10, R24 ;  /* 0x0000000a1008723c */ /* 0x044fe40000001818 */
[----:B------:R-:W2:Y:S01]  /*30c50*/  LDL.LU.64 R26, [R1+0x3a98] ;  /* 0x003a9800011a7983 */ /* 0x000ea20000300a00 */
[----:B------:R-:W3:Y:S11]  /*30c60*/  LDL.LU.64 R24, [R1+0x3a90] ;  /* 0x003a900001187983 */ /* 0x000ef60000300a00 */
[----:B------:R-:W-:Y:S09]  /*30c70*/  @!UPT UIADD3 URZ, URZ, URZ, URZ ;  /* 0x0000003f3f3ff290 */ /* 0x000ff2000fffe03f */
[----:B------:R-:W-:Y:S01]  /*30c80*/  STL.64 [R1+0x270], R8 ;  /* 0x0002700801007387 */ /* 0x000fe20000100a00 */
[----:B------:R0:W-:Y:S03]  /*30c90*/  STL.64 [R1+0x278], R10 ;  /* 0x0002780a01007387 */ /* 0x0001e60000100a00 */
[----:B0-----:R-:W2:Y:S01]  /*30ca0*/  LDL.LU.64 R10, [R1+0x3a88] ;  /* 0x003a8800010a7983 */ /* 0x001ea20000300a00 */
[----:B------:R-:W2:Y:S02]  /*30cb0*/  LDL.LU.64 R8, [R1+0x3a80] ;  /* 0x003a800001087983 */ /* 0x000ea40000300a00 */
[----:B--2---:R-:W-:Y:S11]  /*30cc0*/  HMMA.16816.F32 R8, R16, R26, R8 ;  /* 0x0000001a1008723c */ /* 0x004ff60000001808 */
[----:B------:R-:W-:Y:S11]  /*30cd0*/  @!UPT UIADD3 URZ, URZ, URZ, URZ ;  /* 0x0000003f3f3ff290 */ /* 0x000ff6000fffe03f */
[----:B------:R-:W-:Y:S01]  /*30ce0*/  @!UPT UIADD3 URZ, URZ, URZ, URZ ;  /* 0x0000003f3f3ff290 */ /* 0x000fe2000fffe03f */
[----:B------:R-:W-:Y:S01]  /*30cf0*/  STL.64 [R1+0x260], R8 ;  /* 0x0002600801007387 */ /* 0x000fe20000100a00 */
[----:B------:R0:W-:Y:S03]  /*30d00*/  STL.64 [R1+0x268], R10 ;  /* 0x0002680a01007387 */ /* 0x0001e60000100a00 */
[----:B0-----:R-:W2:Y:S01]  /*30d10*/  LDL.LU.64 R10, [R1+0x3a78] ;  /* 0x003a7800010a7983 */ /* 0x001ea20000300a00 */
[----:B------:R-:W2:Y:S02]  /*30d20*/  LDL.LU.64 R8, [R1+0x3a70] ;  /* 0x003a700001087983 */ /* 0x000ea40000300a00 */
[----:B------:R0:W-:Y:S02]  /*30d30*/  STL.64 [R1+0x39f0], R26 ;  /* 0x0039f01a01007387 */ /* 0x0001e40000100a00 */
[----:B---3--:R2:W-:Y:S02]  /*30d40*/  STL.64 [R1+0x39e8], R24 ;  /* 0x0039e81801007387 */ /* 0x0085e40000100a00 */
[----:B0-----:R-:W-:-:S02]  /*30d50*/  IMAD.MOV.U32 R26, RZ, RZ, R5 ;  /* 0x000000ffff1a7224 */ /* 0x001fc400078e0005 */
[----:B------:R-:W-:-:S07]  /*30d60*/  IMAD.MOV.U32 R27, RZ, RZ, R4 ;  /* 0x000000ffff1b7224 */ /* 0x000fce00078e0004 */
[C---:B--2---:R-:W-:Y:S01]  /*30d70*/  HMMA.16816.F32 R24, R16.reuse, R26, R8 ;  /* 0x0000001a1018723c */ /* 0x044fe20000001808 */
[----:B------:R-:W2:Y:S01]  /*30d80*/  LDL.LU.64 R10, [R1+0x3a68] ;  /* 0x003a6800010a7983 */ /* 0x000ea20000300a00 */
[----:B------:R-:W2:Y:S02]  /*30d90*/  LDL.LU.64 R8, [R1+0x3a60] ;  /* 0x003a600001087983 */ /* 0x000ea40000300a00 */
[----:B------:R-:W-:Y:S02]  /*30da0*/  IMAD.MOV.U32 R5, RZ, RZ, R22 ;  /* 0x000000ffff057224 */ /* 0x000fe400078e0016 */
[----:B------:R-:W-:Y:S11]  /*30db0*/  IMAD.MOV.U32 R4, RZ, RZ, R23 ;  /* 0x000000ffff047224 */ /* 0x000ff600078e0017 */
[----:B------:R-:W-:Y:S06]  /*30dc0*/  @!UPT UIADD3 URZ, URZ, URZ, URZ ;  /* 0x0000003f3f3ff290 */ /* 0x000fec000fffe03f */
[----:B------:R-:W-:Y:S01]  /*30dd0*/  STL.64 [R1+0x250], R24 ;  /* 0x0002501801007387 */ /* 0x000fe20000100a00 */
[----:B------:R-:W-:Y:S01]  /*30de0*/  STL.64 [R1+0x258], R26 ;  /* 0x0002581a01007387 */ /* 0x000fe20000100a00 */
[----:B--2---:R-:W-:Y:S11]  /*30df0*/  HMMA.16816.F32 R8, R16, R22, R8 ;  /* 0x000000161008723c */ /* 0x004ff60000001808 */
[----:B------:R-:W-:Y:S11]  /*30e00*/  @!UPT UIADD3 URZ, URZ, URZ, URZ ;  /* 0x0000003f3f3ff290 */ /* 0x000ff6000fffe03f */
[----:B------:R-:W-:Y:S01]  /*30e10*/  @!UPT UIADD3 URZ, URZ, URZ, URZ ;  /* 0x0000003f3f3ff290 */ /* 0x000fe2000fffe03f */
[----:B------:R-:W-:Y:S01]  /*30e20*/  STL.64 [R1+0x240], R8 ;  /* 0x0002400801007387 */ /* 0x000fe20000100a00 */
[----:B------:R-:W-:Y:S02]  /*30e30*/  STL.64 [R1+0x248], R10 ;  /* 0x0002480a01007387 */ /* 0x000fe40000100a00 */
[----:B------:R-:W-:Y:S02]  /*30e40*/  STL.64 [R1+0x3a50], R6 ;  /* 0x003a500601007387 */ /* 0x000fe40000100a00 */
[----:B------:R0:W-:Y:S01]  /*30e50*/  STL.64 [R1+0x3a48], R4 ;  /* 0x003a480401007387 */ /* 0x0001e20000100a00 */
[----:B------:R-:W2:Y:S01]  /*30e60*/  LDL.LU R20, [R1+0x180] ;  /* 0x0001800001147983 */ /* 0x000ea20000300800 */
[----:B------:R-:W2:Y:S02]  /*30e70*/  LDL.LU R21, [R1+0x184] ;  /* 0x0001840001157983 */ /* 0x000ea40000300800 */
[----:B------:R-:W2:Y:S02]  /*30e80*/  LDL.LU R22, [R1+0x188] ;  /* 0x0001880001167983 */ /* 0x000ea40000300800 */
[----:B------:R-:W2:Y:S01]  /*30e90*/  LDL.LU R23, [R1+0x18c] ;  /* 0x00018c0001177983 */ /* 0x000ea20000300800 */
[----:B0-----:R-:W3:Y:S01]  /*30ea0*/  LDL.LU R4, [R1+0x230] ;  /* 0x0002300001047983 */ /* 0x001ee20000300800 */
[----:B------:R-:W3:Y:S02]  /*30eb0*/  LDL.LU R5, [R1+0x234] ;  /* 0x0002340001057983 */ /* 0x000ee40000300800 */
[----:B------:R-:W3:Y:S02]  /*30ec0*/  LDL.LU R6, [R1+0x238] ;  /* 0x0002380001067983 */ /* 0x000ee40000300800 */
[----:B------:R-:W3:Y:S01]  /*30ed0*/  LDL.LU R7, [R1+0x23c] ;  /* 0x00023c0001077983 */ /* 0x000ee20000300800 */
[----:B------:R-:W4:Y:S04]  /*30ee0*/  LDL.LU.64 R26, [R1+0x8] ;  /* 0x00000800011a7983 */ /* 0x000f280000300a00 */
[----:B----4-:R0:W-:Y:S04]  /*30ef0*/  STL.64 [R1+0x3a08], R26 ;  /* 0x003a081a01007387 */ /* 0x0101e80000100a00 */
[----:B0-----:R-:W4:Y:S01]  /*30f00*/  LDL.LU.64 R26, [R1+0x18] ;  /* 0x00001800011a7983 */ /* 0x001f220000300a00 */
[----:B------:R-:W-:-:S03]  /*30f10*/  IMAD.MOV.U32 R11, RZ, RZ, R2 ;  /* 0x000000ffff0b7224 */ /* 0x000fc600078e0002 */
[----:B----4-:R0:W-:Y:S04]  /*30f20*/  STL.64 [R1+0x3a20], R26 ;  /* 0x003a201a01007387 */ /* 0x0101e80000100a00 */
[----:B0-----:R-:W4:Y:S01]  /*30f30*/  LDL.LU.64 R26, [R1+0x28] ;  /* 0x00002800011a7983 */ /* 0x001f220000300a00 */
[----:B------:R-:W2:Y:S02]  /*30f40*/  LDL.LU R8, [R1+0x130] ;  /* 0x0001300001087983 */ /* 0x000ea40000300800 */
[----:B------:R-:W2:Y:S02]  /*30f50*/  LDL.LU R9, [R1+0x134] ;  /* 0x0001340001097983 */ /* 0x000ea40000300800 */
[----:B------:R-:W2:Y:S01]  /*30f60*/  LDL.LU R10, [R1+0x138] ;  /* 0x00013800010a7983 */ /* 0x000ea20000300800 */
[----:B------:R-:W3:Y:S04]  /*30f70*/  LDL.LU R2, [R1+0x3a5c] ;  /* 0x003a5c0001027983 */ /* 0x000ee80000300800 */
[----:B--2---:R-:W-:Y:S01]  /*30f80*/  STL.64 [R1+0x39e0], R10 ;  /* 0x0039e00a01007387 */ /* 0x004fe20000100a00 */
[----:B------:R0:W-:Y:S03]  /*30f90*/  STL.64 [R1+0x39d8], R8 ;  /* 0x0039d80801007387 */ /* 0x0001e60000100a00 */
[----:B0-----:R-:W2:Y:S01]  /*30fa0*/  LDL.LU R8, [R1+0x140] ;  /* 0x0001400001087983 */ /* 0x001ea20000300800 */
[----:B------:R-:W2:Y:S02]  /*30fb0*/  LDL.LU R9, [R1+0x144] ;  /* 0x0001440001097983 */ /* 0x000ea40000300800 */
[----:B------:R-:W2:Y:S02]  /*30fc0*/  LDL.LU R10, [R1+0x148] ;  /* 0x00014800010a7983 */ /* 0x000ea40000300800 */
[----:B------:R-:W2:Y:S02]  /*30fd0*/  LDL.LU R11, [R1+0x14c] ;  /* 0x00014c00010b7983 */ /* 0x000ea40000300800 */
[----:B--2---:R-:W-:Y:S01]  /*30fe0*/  STL.64 [R1+0x3a00], R10 ;  /* 0x003a000a01007387 */ /* 0x004fe20000100a00 */
[----:B------:R0:W-:Y:S03]  /*30ff0*/  STL.64 [R1+0x39f8], R8 ;  /* 0x0039f80801007387 */ /* 0x0001e60000100a00 */
[----:B0-----:R-:W2:Y:S01]  /*31000*/  LDL.LU R8, [R1+0x150] ;  /* 0x0001500001087983 */ /* 0x001ea20000300800 */
[----:B------:R-:W2:Y:S02]  /*31010*/  LDL.LU R9, [R1+0x154] ;  /* 0x0001540001097983 */ /* 0x000ea40000300800 */
[----:B------:R-:W2:Y:S02]  /*31020*/  LDL.LU R10, [R1+0x158] ;  /* 0x00015800010a7983 */ /* 0x000ea40000300800 */
[----:B---3--:R-:W-:-:S02]  /*31030*/  IMAD.MOV.U32 R11, RZ, RZ, R2 ;  /* 0x000000ffff0b7224 */ /* 0x008fc400078e0002 */
[----:B------:R-:W3:Y:S01]  /*31040*/  LDL.LU R2, [R1+0x3a58] ;  /* 0x003a580001027983 */ /* 0x000ee20000300800 */
[----:B------:R-:W-:Y:S03]  /*31050*/  HMMA.16816.F32 R4, R16, R14, R4 ;  /* 0x0000000e1004723c */ /* 0x000fe60000001804 */
        /* <DEDUP_REMOVED lines=11> */
[----:B---3--:R-:W-:Y:S01]  /*31110*/  IMAD.MOV.U32 R11, RZ, RZ, R2 ;  /* 0x000000ffff0b7224 */ /* 0x008fe200078e0002 */
[----:B------:R-:W-:Y:S01]  /*31120*/  STL.64 [R1+0x230], R4 ;  /* 0x0002300401007387 */ /* 0x000fe20000100a00 */
[----:B------:R0:W-:Y:S02]  /*31130*/  STL [R1+0x238], R6 ;  /* 0x0002380601007387 */ /* 0x0001e40000100800 */
[----:B------:R-:W-:-:S02]  /*31140*/  IMAD.MOV.U32 R2, RZ, RZ, R7 ;  /* 0x000000ffff027224 */ /* 0x000fc400078e0007 */
[----:B0-----:R-:W3:Y:S01]  /*31150*/  LDL.LU.64 R6, [R1+0x3a50] ;  /* 0x003a500001067983 */ /* 0x001ee20000300a00 */
[----:B------:R-:W2:Y:S02]  /*31160*/  LDL.LU.64 R4, [R1+0x3a48] ;  /* 0x003a480001047983 */ /* 0x000ea40000300a00 */
[----:B------:R4:W-:Y:S01]  /*31170*/  STL [R1+0x38a0], R2 ;  /* 0x0038a00201007387 */ /* 0x0009e20000100800 */
[----:B---3--:R-:W-:Y:S01]  /*31180*/  HMMA.16816.F32 R16, R16, R6, R20 ;  /* 0x000000061010723c */ /* 0x008fe20000001814 */
[----:B------:R-:W2:Y:S01]  /*31190*/  LDL.LU.64 R22, [R1+0x3a40] ;  /* 0x003a400001167983 */ /* 0x000ea20000300a00 */
[----:B------:R-:W2:Y:S02]  /*311a0*/  LDL.LU.64 R20, [R1+0x3a38] ;  /* 0x003a380001147983 */ /* 0x000ea40000300a00 */
[----:B----4-:R-:W-:Y:S11]  /*311b0*/  IMAD.MOV.U32 R2, RZ, RZ, R27 ;  /* 0x000000ffff027224 */ /* 0x010ff600078e001b */
[----:B------:R-:W-:Y:S08]  /*311c0*/  @!UPT UIADD3 URZ, URZ, URZ, URZ ;  /* 0x0000003f3f3ff290 */ /* 0x000ff0000fffe03f */
[----:B------:R0:W-:Y:S01]  /*311d0*/  STL.64 [R1+0x180], R16 ;  /* 0x0001801001007387 */ /* 0x0001e20000100a00 */
[----:B------:R-:W-:Y:S02]  /*311e0*/  STL.64 [R1+0x188], R18 ;  /* 0x0001881201007387 */ /* 0x000fe40000100a00 */
[----:B0-----:R-:W-:Y:S01]  /*311f0*/  IMAD.MOV.U32 R16, RZ, RZ, R26 ;  /* 0x000000ffff107224 */ /* 0x001fe200078e001a */
[----:B--2---:R-:W-:Y:S11]  /*31200*/  HMMA.16816.F32 R8, R20, R26, R8 ;  /* 0x0000001a1408723c */ /* 0x004ff60000001808 */
[----:B------:R-:W-:Y:S11]  /*31210*/  @!UPT UIADD3 URZ, URZ, URZ, URZ ;  /* 0x0000003f3f3ff290 */ /* 0x000ff6000fffe03f */
[----:B------:R-:W-:Y:S01]  /*31220*/  @!UPT UIADD3 URZ, URZ, URZ, URZ ;  /* 0x0000003f3f3ff290 */ /* 0x000fe2000fffe03f */
[----:B------:R-:W-:Y:S01]  /*31230*/  STL.64 [R1+0x170], R8 ;  /* 0x0001700801007387 */ /* 0x000fe20000100a00 */
[----:B------:R0:W-:Y:S03]  /*31240*/  STL.64 [R1+0x178], R10 ;  /* 0x0001780a01007387 */ /* 0x0001e60000100a00 */
[----:B0-----:R-:W2:Y:S01]  /*31250*/  LDL.LU.64 R10, [R1+0x3a30] ;  /* 0x003a3000010a7983 */ /* 0x001ea20000300a00 */
[----:B------:R-:W2:Y:S02]  /*31260*/  LDL.LU.64 R8, [R1+0x3a28] ;  /* 0x003a280001087983 */ /* 0x000ea40000300a00 */
[----:B------:R-:W2:Y:S02]  /*31270*/  LDL.LU.64 R26, [R1+0x3a20] ;  /* 0x003a2000011a7983 */ /* 0x000ea40000300a00 */
[----:B------:R-:W-:Y:S02]  /*31280*/  IMAD.MOV.U32 R18, RZ, RZ, R5 ;  /* 0x000000ffff127224 */ /* 0x000fe400078e0005 */
[----:B------:R-:W-:-:S05]  /*31290*/  IMAD.MOV.U32 R19, RZ, RZ, R4 ;  /* 0x000000ffff137224 */ /* 0x000fca00078e0004 */
[----:B------:R0:W-:Y:S01]  /*312a0*/  STL.64 [R1+0x39d0], R18 ;  /* 0x0039d01201007387 */ /* 0x0001e20000100a00 */
[----:B------:R-:W-:Y:S03]  /*312b0*/  STL [R1+0x39c8], R16 ;  /* 0x0039c81001007387 */ /* 0x000fe60000100800 */
[----:B0-----:R-:W3:Y:S01]  /*312c0*/  LDL.LU.64 R18, [R1+0x38] ;  /* 0x0000380001127983 */ /* 0x001ee20000300a00 */
        /* <DEDUP_REMOVED lines=9> */
[----:B------:R-:W-:Y:S01]  /*31360*/  STL.64 [R1+0x39c0], R14 ;  /* 0x0039c00e01007387 */ /* 0x000fe20000100a00 */
[----:B------:R0:W-:Y:S04]  /*31370*/  STL.64 [R1+0x39b8], R12 ;  /* 0x0039b80c01007387 */ /* 0x0001e80000100a00 */
[----:B0-----:R-:W4:Y:S01]  /*31380*/  LDL.LU R12, [R1+0x120] ;  /* 0x00012000010c7983 */ /* 0x001f220000300800 */
[----:B------:R-:W4:Y:S02]  /*31390*/  LDL.LU R13, [R1+0x124] ;  /* 0x00012400010d7983 */ /* 0x000f240000300800 */
[----:B------:R-:W4:Y:S02]  /*313a0*/  LDL.LU R14, [R1+0x128] ;  /* 0x00012800010e7983 */ /* 0x000f240000300800 */
[----:B------:R-:W4:Y:S01]  /*313b0*/  LDL.LU R15, [R1+0x12c] ;  /* 0x00012c00010f7983 */ /* 0x000f220000300800 */
[----:B--2---:R-:W-:Y:S01]  /*313c0*/  HMMA.16816.F32 R8, R20, R26, R8 ;  /* 0x0000001a1408723c */ /* 0x004fe20000001808 */
[----:B------:R-:W-:-:S02]  /*313d0*/  IMAD.MOV.U32 R5, RZ, RZ, R26 ;  /* 0x000000ffff057224 */ /* 0x000fc400078e001a */
[----:B------:R-:W-:Y:S11]  /*313e0*/  IMAD.MOV.U32 R4, RZ, RZ, R27 ;  /* 0x000000ffff047224 */ /* 0x000ff600078e001b */
[----:B------:R-:W-:Y:S09]  /*313f0*/  @!UPT UIADD3 URZ, URZ, URZ, URZ ;  /* 0x0000003f3f3ff290 */ /* 0x000ff2000fffe03f */
[----:B------:R-:W-:Y:S01]  /*31400*/  STL.64 [R1+0x150], R8 ;  /* 0x0001500801007387 */ /* 0x000fe20000100a00 */
[----:B------:R0:W-:Y:S03]  /*31410*/  STL.64 [R1+0x158], R10 ;  /* 0x0001580a01007387 */ /* 0x0001e60000100a00 */
[----:B0-----:R-:W2:Y:S01]  /*31420*/  LDL.LU.64 R10, [R1+0x3a00] ;  /* 0x003a0000010a7983 */ /* 0x001ea20000300a00 */
[----:B------:R-:W2:Y:S02]  /*31430*/  LDL.LU.64 R8, [R1+0x39f8] ;  /* 0x0039f80001087983 */ /* 0x000ea40000300a00 */
[----:B------:R-:W2:Y:S02]  /*31440*/  LDL.LU.64 R26, [R1+0x39f0] ;  /* 0x0039f000011a7983 */ /* 0x000ea40000300a00 */
[----:B------:R-:W3:Y:S01]  /*31450*/  LDL.LU.64 R24, [R1+0x39e8] ;  /* 0x0039e80001187983 */ /* 0x000ee20000300a00 */
[C---:B--2---:R-:W-:Y:S11]  /*31460*/  HMMA.16816.F32 R8, R20.reuse, R26, R8 ;  /* 0x0000001a1408723c */ /* 0x044ff60000001808 */
[----:B------:R-:W-:Y:S11]  /*31470*/  @!UPT UIADD3 URZ, URZ, URZ, URZ ;  /* 0x0000003f3f3ff290 */ /* 0x000ff6000fffe03f */
[----:B------:R-:W-:Y:S01]  /*31480*/  @!UPT UIADD3 URZ, URZ, URZ, URZ ;  /* 0x0000003f3f3ff290 */ /* 0x000fe2000fffe03f */
[----:B------:R-:W-:Y:S01]  /*31490*/  STL.64 [R1+0x140], R8 ;  /* 0x0001400801007387 */ /* 0x000fe20000100a00 */
[----:B------:R0:W-:Y:S03]  /*314a0*/  STL.64 [R1+0x148], R10 ;  /* 0x0001480a01007387 */ /* 0x0001e60000100a00 */
[----:B0-----:R-:W2:Y:S01]  /*314b0*/  LDL.LU.64 R10, [R1+0x39e0] ;  /* 0x0039e000010a7983 */ /* 0x001ea20000300a00 */
[----:B------:R-:W2:Y:S02]  /*314c0*/  LDL.LU.64 R8, [R1+0x39d8] ;  /* 0x0039d80001087983 */ /* 0x000ea40000300a00 */
[----:B------:R-:W-:Y:S02]  /*314d0*/  STL.64 [R1+0x3968], R26 ;  /* 0x0039681a01007387 */ /* 0x000fe40000100a00 */
[----:B---3--:R0:W-:Y:S02]  /*314e0*/  STL.64 [R1+0x3960], R24 ;  /* 0x0039601801007387 */ /* 0x0081e40000100a00 */
[----:B0-----:R-:W3:Y:S01]  /*314f0*/  LDL.LU R24, [R1+0x110] ;  /* 0x0001100001187983 */ /* 0x001ee20000300800 */
[----:B------:R-:W3:Y:S02]  /*31500*/  LDL.LU R25, [R1+0x114] ;  /* 0x0001140001197983 */ /* 0x000ee40000300800 */
[----:B------:R-:W3:Y:S02]  /*31510*/  LDL.LU R26, [R1+0x118] ;  /* 0x00011800011a7983 */ /* 0x000ee40000300800 */
[----:B------:R-:W3:Y:S01]  /*31520*/  LDL.LU R27, [R1+0x11c] ;  /* 0x00011c00011b7983 */ /* 0x000ee20000300800 */
[C---:B--2---:R-:W-:Y:S11]  /*31530*/  HMMA.16816.F32 R8, R20.reuse, R18, R8 ;  /* 0x000000121408723c */ /* 0x044ff60000001808 */
[----:B------:R-:W-:Y:S11]  /*31540*/  @!UPT UIADD3 URZ, URZ, URZ, URZ ;  /* 0x0000003f3f3ff290 */ /* 0x000ff6000fffe03f */
[----:B------:R-:W-:Y:S01]  /*31550*/  @!UPT UIADD3 URZ, URZ, URZ, URZ ;  /* 0x0000003f3f3ff290 */ /* 0x000fe2000fffe03f */
[----:B------:R0:W-:Y:S01]  /*31560*/  STL.64 [R1+0x130], R8 ;  /* 0x0001300801007387 */ /* 0x0001e20000100a00 */
[----:B------:R-:W-:Y:S02]  /*31570*/  STL.64 [R1+0x138], R10 ;  /* 0x0001380a01007387 */ /* 0x000fe40000100a00 */
[----:B0-----:R-:W-:Y:S02]  /*31580*/  IMAD.MOV.U32 R9, RZ, RZ, R18 ;  /* 0x000000ffff097224 */ /* 0x001fe400078e0012 */
[----:B------:R-:W-:Y:S02]  /*31590*/  IMAD.MOV.U32 R8, RZ, RZ, R19 ;  /* 0x000000ffff087224 */ /* 0x000fe400078e0013 */
[----:B------:R-:W4:Y:S01]  /*315a0*/  LDL.LU.64 R18, [R1+0x39d0] ;  /* 0x0039d00001127983 */ /* 0x000f220000300a00 */
[----:B------:R-:W2:Y:S01]  /*315b0*/  LDL.LU R16, [R1+0x39c8] ;  /* 0x0039c80001107983 */ /* 0x000ea20000300800 */
[C---:B----4-:R-:W-:Y:S11]  /*315c0*/  HMMA.16816.F32 R12, R20.reuse, R18, R12 ;  /* 0x00000012140c723c */ /* 0x050ff6000000180c */
[----:B------:R-:W-:Y:S11]  /*315d0*/  @!UPT UIADD3 URZ, URZ, URZ, URZ ;  /* 0x0000003f3f3ff290 */ /* 0x000ff6000fffe03f */
[----:B------:R-:W-:Y:S01]  /*315e0*/  @!UPT UIADD3 URZ, URZ, URZ, URZ ;  /* 0x0000003f3f3ff290 */ /* 0x000fe2000fffe03f */
[----:B------:R-:W-:Y:S01]  /*315f0*/  STL.64 [R1+0x120], R12 ;  /* 0x0001200c01007387 */ /* 0x000fe20000100a00 */
[----:B------:R0:W-:Y:S03]  /*31600*/  STL.64 [R1+0x128], R14 ;  /* 0x0001280e01007387 */ /* 0x0001e60000100a00 */
[----:B0-----:R-:W3:Y:S01]  /*31610*/  LDL.LU.64 R14, [R1+0x39c0] ;  /* 0x0039c000010e7983 */ /* 0x001ee20000300a00 */
[----:B------:R-:W4:Y:S02]  /*31620*/  LDL.LU.64 R12, [R1+0x39b8] ;  /* 0x0039b800010c7983 */ /* 0x000f240000300a00 */
[----:B------:R0:W-:Y:S02]  /*31630*/  STL.64 [R1+0x3940], R18 ;  /* 0x0039401201007387 */ /* 0x0001e40000100a00 */
[----:B0-----:R-:W-:Y:S02]  /*31640*/  IMAD.MOV.U32 R19, RZ, RZ, R8 ;  /* 0x000000ffff137224 */ /* 0x001fe400078e0008 */
[----:B------:R-:W-:Y:S01]  /*31650*/  IMAD.MOV.U32 R18, RZ, RZ, R9 ;  /* 0x000000ffff127224 */ /* 0x000fe200078e0009 */
[----:B---3--:R-:W-:Y:S11]  /*31660*/  HMMA.16816.F32 R24, R20, R14, R24 ;  /* 0x0000000e1418723c */ /* 0x008ff60000001818 */
[----:B------:R-:W-:Y:S11]  /*31670*/  @!UPT UIADD3 URZ, URZ, URZ, URZ ;  /* 0x0000003f3f3ff290 */ /* 0x000ff6000fffe03f */
[----:B------:R-:W-:Y:S01]  /*31680*/  @!UPT UIADD3 URZ, URZ, URZ, URZ ;  /* 0x0000003f3f3ff290 */ /* 0x000fe2000fffe03f */
[----:B------:R0:W-:Y:S01]  /*31690*/  STL.64 [R1+0x110], R24 ;  /* 0x0001101801007387 */ /* 0x0001e20000100a00 */
[----:B------:R1:W-:Y:S02]  /*316a0*/  STL.64 [R1+0x118], R26 ;  /* 0x0001181a01007387 */ /* 0x0003e40000100a00 */
[----:B------:R-:W3:Y:S02]  /*316b0*/  LDL.LU R8, [R1+0x40] ;  /* 0x0000400001087983 */ /* 0x000ee40000300800 */
[----:B------:R-:W3:Y:S01]  /*316c0*/  LDL.LU R9, [R1+0x44] ;  /* 0x0000440001097983 */ /* 0x000ee20000300800 */
[----:B------:R-:W2:Y:S01]  /*316d0*/  LDL.LU R10, [R1+0x48] ;  /* 0x00004800010a7983 */ /* 0x000ea20000300800 */
[----:B------:R-:W2:Y:S03]  /*316e0*/  LDL.LU R11, [R1+0x4c] ;  /* 0x00004c00010b7983 */ /* 0x000ea60000300800 */
[----:B--2---:R4:W-:Y:S01]  /*316f0*/  STL.64 [R1+0x3978], R10 ;  /* 0x0039780a01007387 */ /* 0x0049e20000100a00 */
[----:B---3--:R2:W-:Y:S02]  /*31700*/  STL.64 [R1+0x3970], R8 ;  /* 0x0039700801007387 */ /* 0x0085e40000100a00 */
[----:B0-----:R-:W3:Y:S02]  /*31710*/  LDL.LU R24, [R1+0x80] ;  /* 0x0000800001187983 */ /* 0x001ee40000300800 */
[----:B------:R-:W3:Y:S01]  /*31720*/  LDL.LU R25, [R1+0x84] ;  /* 0x0000840001197983 */ /* 0x000ee20000300800 */
[----:B-1----:R-:W2:Y:S01]  /*31730*/  LDL.LU R26, [R1+0x88] ;  /* 0x00008800011a7983 */ /* 0x002ea20000300800 */
[----:B------:R-:W2:Y:S02]  /*31740*/  LDL.LU R27, [R1+0x8c] ;  /* 0x00008c00011b7983 */ /* 0x000ea40000300800 */
[----:B----4-:R-:W-:-:S02]  /*31750*/  IMAD.MOV.U32 R10, RZ, RZ, R13 ;  /* 0x000000ffff0a7224 */ /* 0x010fc400078e000d */
[----:B------:R-:W-:Y:S01]  /*31760*/  IMAD.MOV.U32 R11, RZ, RZ, R12 ;  /* 0x000000ffff0b7224 */ /* 0x000fe200078e000c */
[----:B--2---:R-:W-:Y:S01]  /*31770*/  STL.64 [R1+0x3988], R26 ;  /* 0x0039881a01007387 */ /* 0x004fe20000100a00 */
[----:B---3--:R-:W-:Y:S03]  /*31780*/  STL.64 [R1+0x3980], R24 ;  /* 0x0039801801007387 */ /* 0x008fe60000100a00 */
[----:B------:R0:W-:Y:S02]  /*31790*/  STL.64 [R1+0x39b0], R10 ;  /* 0x0039b00a01007387 */ /* 0x0001e40000100a00 */
[----:B------:R-:W2:Y:S01]  /*317a0*/  LDL.LU R8, [R1+0xb0] ;  /* 0x0000b00001087983 */ /* 0x000ea20000300800 */
[----:B------:R-:W2:Y:S04]  /*317b0*/  LDL.LU R9, [R1+0xb4] ;  /* 0x0000b40001097983 */ /* 0x000ea80000300800 */
[----:B0-----:R-:W2:Y:S01]  /*317c0*/  LDL.LU R10, [R1+0xb8] ;  /* 0x0000b800010a7983 */ /* 0x001ea20000300800 */
[----:B------:R-:W2:Y:S02]  /*317d0*/  LDL.LU R11, [R1+0xbc] ;  /* 0x0000bc00010b7983 */ /* 0x000ea40000300800 */
[----:B------:R-:W3:Y:S02]  /*317e0*/  LDL.LU R24, [R1+0x90] ;  /* 0x0000900001187983 */ /* 0x000ee40000300800 */
[----:B------:R-:W3:Y:S01]  /*317f0*/  LDL.LU R25, [R1+0x94] ;  /* 0x0000940001197983 */ /* 0x000ee20000300800 */
[----:B------:R-:W4:Y:S01]  /*31800*/  LDL.LU R26, [R1+0x98] ;  /* 0x00009800011a7983 */ /* 0x000f220000300800 */
[----:B------:R-:W4:Y:S03]  /*31810*/  LDL.LU R27, [R1+0x9c] ;  /* 0x00009c00011b7983 */ /* 0x000f260000300800 */
[----:B----4-:R-:W-:Y:S01]  /*31820*/  STL.64 [R1+0x3998], R26 ;  /* 0x0039981a01007387 */ /* 0x010fe20000100a00 */
[----:B---3--:R0:W-:Y:S03]  /*31830*/  STL.64 [R1+0x3990], R24 ;  /* 0x0039901801007387 */ /* 0x0081e60000100a00 */
[----:B0-----:R-:W3:Y:S01]  /*31840*/  LDL.LU R24, [R1+0xa0] ;  /* 0x0000a00001187983 */ /* 0x001ee20000300800 */
[----:B------:R-:W3:Y:S02]  /*31850*/  LDL.LU R25, [R1+0xa4] ;  /* 0x0000a40001197983 */ /* 0x000ee40000300800 */
[----:B------:R-:W3:Y:S02]  /*31860*/  LDL.LU R26, [R1+0xa8] ;  /* 0x0000a800011a7983 */ /* 0x000ee40000300800 */
[----:B------:R-:W3:Y:S01]  /*31870*/  LDL.LU R27, [R1+0xac] ;  /* 0x0000ac00011b7983 */ /* 0x000ee20000300800 */
[----:B------:R-:W-:Y:S01]  /*31880*/  STL.64 [R1+0x3958], R18 ;  /* 0x0039581201007387 */ /* 0x000fe20000100a00 */
[----:B------:R0:W-:Y:S02]  /*31890*/  STL.64 [R1+0x3938], R14 ;  /* 0x0039380e01007387 */ /* 0x0001e40000100a00 */
[----:B------:R-:W4:Y:S02]  /*318a0*/  LDL.LU R12, [R1+0x330] ;  /* 0x00033000010c7983 */ /* 0x000f240000300800 */
[----:B------:R-:W4:Y:S01]  /*318b0*/  LDL.LU R13, [R1+0x334] ;  /* 0x00033400010d7983 */ /* 0x000f220000300800 */
[----:B0-----:R-:W3:Y:S01]  /*318c0*/  LDL.LU R14, [R1+0x338] ;  /* 0x00033800010e7983 */ /* 0x001ee20000300800 */
[----:B------:R-:W3:Y:S01]  /*318d0*/  LDL.LU R15, [R1+0x33c] ;  /* 0x00033c00010f7983 */ /* 0x000ee20000300800 */
[----:B--2---:R-:W-:Y:S01]  /*318e0*/  HMMA.16816.F32 R20, R20, R6, R8 ;  /* 0x000000061414723c */ /* 0x004fe20000001808 */
[----:B------:R-:W-:-:S02]  /*318f0*/  IMAD.MOV.U32 R18, RZ, RZ, R5 ;  /* 0x000000ffff127224 */ /* 0x000fc400078e0005 */
[----:B------:R-:W-:-:S04]  /*31900*/  IMAD.MOV.U32 R19, RZ, RZ, R4 ;  /* 0x000000ffff137224 */ /* 0x000fc800078e0004 */
[----:B------:R-:W-:Y:S02]  /*31910*/  IMAD.MOV.U32 R9, RZ, RZ, R6 ;  /* 0x000000ffff097224 */ /* 0x000fe400078e0006 */
[----:B------:R-:W-:Y:S01]  /*31920*/  IMAD.MOV.U32 R8, RZ, RZ, R7 ;  /* 0x000000ffff087224 */ /* 0x000fe200078e0007 */
[----:B---3--:R-:W-:Y:S01]  /*31930*/  STL.64 [R1+0x3950], R14 ;  /* 0x0039500e01007387 */ /* 0x008fe20000100a00 */
[----:B----4-:R0:W-:Y:S03]  /*31940*/  STL.64 [R1+0x3948], R12 ;  /* 0x0039480c01007387 */ /* 0x0101e60000100a00 */
[----:B0-----:R-:W2:Y:S01]  /*31950*/  LDL.LU R12, [R1+0x220] ;  /* 0x00022000010c7983 */ /* 0x001ea20000300800 */
[----:B------:R-:W2:Y:S02]  /*31960*/  LDL.LU R13, [R1+0x224] ;  /* 0x00022400010d7983 */ /* 0x000ea40000300800 */
[----:B------:R-:W2:Y:S02]  /*31970*/  LDL.LU R14, [R1+0x228] ;  /* 0x00022800010e7983 */ /* 0x000ea40000300800 */
[----:B------:R-:W2:Y:S01]  /*31980*/  LDL.LU R15, [R1+0x22c] ;  /* 0x00022c00010f7983 */ /* 0x000ea20000300800 */
[----:B------:R-:W3:Y:S03]  /*31990*/  LDL.LU.64 R10, [R1+0x39b0] ;  /* 0x0039b000010a7983 */ /* 0x000ee60000300a00 */
[----:B------:R-:W-:Y:S02]  /*319a0*/  STL.64 [R1+0xb0], R20 ;  /* 0x0000b01401007387 */ /* 0x000fe40000100a00 */
[----:B------:R0:W-:Y:S02]  /*319b0*/  STL.64 [R1+0xb8], R22 ;  /* 0x0000b81601007387 */ /* 0x0001e40000100a00 */
[----:B------:R-:W4:Y:S01]  /*319c0*/  LDL.LU.64 R6, [R1+0x39a8] ;  /* 0x0039a80001067983 */ /* 0x000f220000300a00 */
[----:B------:R-:W4:Y:S01]  /*319d0*/  LDL.LU.64 R4, [R1+0x39a0] ;  /* 0x0039a00001047983 */ /* 0x000f220000300a00 */
[----:B0-----:R-:W-:-:S02]  /*319e0*/  IMAD.MOV.U32 R22, RZ, RZ, R16 ;  /* 0x000000ffff167224 */ /* 0x001fc400078e0010 */
[----:B------:R-:W-:-:S07]  /*319f0*/  IMAD.MOV.U32 R23, RZ, RZ, R2 ;  /* 0x000000ffff177224 */ /* 0x000fce00078e0002 */
[----:B----4-:R-:W-:Y:S01]  /*31a00*/  HMMA.16816.F32 R20, R4, R22, R24 ;  /* 0x000000160414723c */ /* 0x010fe20000001818 */
[----:B------:R-:W3:Y:S01]  /*31a10*/  LDL.LU.64 R26, [R1+0x3998] ;  /* 0x00399800011a7983 */ /* 0x000ee20000300a00 */
[----:B------:R-:W3:Y:S11]  /*31a20*/  LDL.LU.64 R24, [R1+0x3990] ;  /* 0x0039900001187983 */ /* 0x000ef60000300a00 */
[----:B------:R-:W-:Y:S10]  /*31a30*/  @!UPT UIADD3 URZ, URZ, URZ, URZ ;  /* 0x0000003f3f3ff290 */ /* 0x000ff4000fffe03f */
[----:B------:R0:W-:Y:S01]  /*31a40*/  STL.64 [R1+0xa0], R20 ;  /* 0x0000a01401007387 */ /* 0x0001e20000100a00 */
[----:B------:R1:W-:Y:S03]  /*31a50*/  STL.64 [R1+0xa8], R22 ;  /* 0x0000a81601007387 */ /* 0x0003e60000100a00 */
[----:B0-----:R-:W4:Y:S01]  /*31a60*/  LDL.LU R20, [R1+0x320] ;  /* 0x0003200001147983 */ /* 0x001f220000300800 */
[----:B------:R-:W4:Y:S02]  /*31a70*/  LDL.LU R21, [R1+0x324] ;  /* 0x0003240001157983 */ /* 0x000f240000300800 */
[----:B-1----:R-:W2:Y:S02]  /*31a80*/  LDL.LU R22, [R1+0x328] ;  /* 0x0003280001167983 */ /* 0x002ea40000300800 */
[----:B------:R-:W2:Y:S01]  /*31a90*/  LDL.LU R23, [R1+0x32c] ;  /* 0x00032c0001177983 */ /* 0x000ea20000300800 */
[----:B------:R-:W0:Y:S04]  /*31aa0*/  S2R R2, SR_TID.X ;  /* 0x0000000000027919 */ /* 0x000e280000002100 */
[----:B------:R-:W1:Y:S04]  /*31ab0*/  S2R R17, SR_TID.X ;  /* 0x0000000000117919 */ /* 0x000e680000002100 */
[----:B--2---:R2:W-:Y:S01]  /*31ac0*/  STL.64 [R1+0x3920], R22 ;  /* 0x0039201601007387 */ /* 0x0045e20000100a00 */
[----:B----4-:R4:W-:Y:S02]  /*31ad0*/  STL.64 [R1+0x3918], R20 ;  /* 0x0039181401007387 */ /* 0x0109e40000100a00 */
[----:B--2---:R-:W-:-:S02]  /*31ae0*/  IMAD.MOV.U32 R22, RZ, RZ, R9 ;  /* 0x000000ffff167224 */ /* 0x004fc400078e0009 */
[----:B------:R-:W-:-:S05]  /*31af0*/  IMAD.MOV.U32 R23, RZ, RZ, R8 ;  /* 0x000000ffff177224 */ /* 0x000fca00078e0008 */
[----:B------:R2:W-:Y:S01]  /*31b00*/  STL.64 [R1+0x3930], R22 ;  /* 0x0039301601007387 */ /* 0x0005e20000100a00 */
[----:B----4-:R-:W4:Y:S02]  /*31b10*/  LDL.LU R20, [R1+0x450] ;  /* 0x0004500001147983 */ /* 0x010f240000300800 */
[----:B------:R-:W4:Y:S01]  /*31b20*/  LDL.LU R21, [R1+0x454] ;  /* 0x0004540001157983 */ /* 0x000f220000300800 */
[----:B---3--:R-:W-:Y:S01]  /*31b30*/  HMMA.16816.F32 R8, R4, R10, R24 ;  /* 0x0000000a0408723c */ /* 0x008fe20000001818 */
[----:B--2---:R-:W4:Y:S01]  /*31b40*/  LDL.LU R22, [R1+0x458] ;  /* 0x0004580001167983 */ /* 0x004f220000300800 */
[----:B------:R-:W4:Y:S02]  /*31b50*/  LDL.LU R23, [R1+0x45c] ;  /* 0x00045c0001177983 */ /* 0x000f240000300800 */
[----:B------:R-:W2:Y:S02]  /*31b60*/  LDL.LU.64 R26, [R1+0x3988] ;  /* 0x00398800011a7983 */ /* 0x000ea40000300a00 */
[----:B------:R-:W2:Y:S01]  /*31b70*/  LDL.LU.64 R24, [R1+0x3980] ;  /* 0x0039800001187983 */ /* 0x000ea20000300a00 */
[----:B0-----:R-:W-:Y:S01]  /*31b80*/  LOP3.LUT R2, R2, 0x7, RZ, 0xc0, !PT ;  /* 0x0000000702027812 */ /* 0x001fe200078ec0ff */
[----:B-1----:R-:W-:-:S04]  /*31b90*/  IMAD.SHL.U32 R17, R17, 0x2, RZ ;  /* 0x0000000211117824 */ /* 0x002fc800078e00ff */
[----:B------:R-:W-:-:S11]  /*31ba0*/  IMAD R2, R2, 0x110, RZ ;  /* 0x0000011002027824 */ /* 0x000fd600078e02ff */
[----:B------:R-:W-:Y:S01]  /*31bb0*/  STL.64 [R1+0x90], R8 ;  /* 0x0000900801007387 */ /* 0x000fe20000100a00 */
[----:B------:R0:W-:Y:S01]  /*31bc0*/  STL.64 [R1+0x98], R10 ;  /* 0x0000980a01007387 */ /* 0x0001e20000100a00 */
[----:B------:R-:W-:Y:S02]  /*31bd0*/  LOP3.LUT R2, R2, 0x30, R17, 0x78, !PT ;  /* 0x0000003002027812 */ /* 0x000fe400078e7811 */
[----:B0-----:R-:W3:Y:S01]  /*31be0*/  LDL.LU.64 R10, [R1+0x3978] ;  /* 0x00397800010a7983 */ /* 0x001ee20000300a00 */
[----:B------:R-:W3:Y:S01]  /*31bf0*/  LDL.LU.64 R8, [R1+0x3970] ;  /* 0x0039700001087983 */ /* 0x000ee20000300a00 */
[----:B--2---:R-:W-:Y:S02]  /*31c00*/  HMMA.16816.F32 R16, R4, R18, R24 ;  /* 0x000000120410723c */ /* 0x004fe40000001818 */
[----:B------:R-:W3:Y:S01]  /*31c10*/  LDL.LU.64 R26, [R1+0x3968] ;  /* 0x00396800011a7983 */ /* 0x000ee20000300a00 */
[----:B------:R-:W2:Y:S01]  /*31c20*/  LDL.LU.64 R24, [R1+0x3960] ;  /* 0x0039600001187983 */ /* 0x000ea20000300a00 */
[----:B------:R-:W-:-:S02]  /*31c30*/  LOP3.LUT R2, R2, 0x40, RZ, 0x3c, !PT ;  /* 0x0000004002027812 */ /* 0x000fc400078e3cff */
[----:B--2---:R0:W-:Y:S11]  /*31c40*/  STL.64 [R1+0x3928], R24 ;  /* 0x0039281801007387 */ /* 0x0041f60000100a00 */
[----:B------:R-:W-:Y:S06]  /*31c50*/  @!UPT UIADD3 URZ, URZ, URZ, URZ ;  /* 0x0000003f3f3ff290 */ /* 0x000fec000fffe03f */
[----:B------:R-:W-:Y:S02]  /*31c60*/  STL.64 [R1+0x80], R16 ;  /* 0x0000801001007387 */ /* 0x000fe40000100a00 */
[----:B------:R-:W-:Y:S02]  /*31c70*/  STL.64 [R1+0x88], R18 ;  /* 0x0000881201007387 */ /* 0x000fe40000100a00 */
[----:B------:R-:W1:Y:S01]  /*31c80*/  LDSM.16.M88.4 R16, [R2+0x20000] ;  /* 0x020000000210783b */ /* 0x000e620000000200 */
[C---:B---3--:R-:W-:Y:S03]  /*31c90*/  HMMA.16816.F32 R8, R4.reuse, R26, R8 ;  /* 0x0000001a0408723c */ /* 0x048fe60000001808 */
[----:B0-----:R-:W2:Y:S11]  /*31ca0*/  LDL.LU R24, [R1+0x460] ;  /* 0x0004600001187983 */ /* 0x001eb60000300800 */
[----:B------:R-:W-:Y:S09]  /*31cb0*/  @!UPT UIADD3 URZ, URZ, URZ, URZ ;  /* 0x0000003f3f3ff290 */ /* 0x000ff2000fffe03f */
[----:B------:R-:W-:Y:S01]  /*31cc0*/  STL.64 [R1+0x470], R8 ;  /* 0x0004700801007387 */ /* 0x000fe20000100a00 */
[----:B------:R-:W-:Y:S02]  /*31cd0*/  STL.64 [R1+0x478], R10 ;  /* 0x0004780a01007387 */ /* 0x000fe40000100a00 */
[----:B------:R-:W2:Y:S02]  /*31ce0*/  LDL.LU R25, [R1+0x464] ;  /* 0x0004640001197983 */ /* 0x000ea40000300800 */
[----:B------:R-:W2:Y:S01]  /*31cf0*/  LDL.LU R26, [R1+0x468] ;  /* 0x00046800011a7983 */ /* 0x000ea20000300800 */
[----:B------:R-:W2:Y:S04]  /*31d00*/  LDL.LU R27, [R1+0x46c] ;  /* 0x00046c00011b7983 */ /* 0x000ea80000300800 */
[----:B------:R-:W-:Y:S04]  /*31d10*/  LDSM.16.MT88.4 R8, [R0+0x8000] ;  /* 0x008000000008783b */ /* 0x000fe80000004200 */
[----:B-1----:R-:W-:Y:S01]  /*31d20*/  STL.64 [R1+0x40], R16 ;  /* 0x0000401001007387 */ /* 0x002fe20000100a00 */
[----:B------:R0:W-:Y:S03]  /*31d30*/  STL.64 [R1+0x48], R18 ;  /* 0x0000481201007387 */ /* 0x0001e60000100a00 */
[----:B0-----:R-:W3:Y:S02]  /*31d40*/  LDL.LU.64 R18, [R1+0x3958] ;  /* 0x0039580001127983 */ /* 0x001ee40000300a00 */
[C---:B---3--:R-:W-:Y:S02]  /*31d50*/  HMMA.16816.F32 R16, R4.reuse, R18, R12 ;  /* 0x000000120410723c */ /* 0x048fe4000000180c */
[----:B------:R-:W3:Y:S01]  /*31d60*/  LDL.LU.64 R14, [R1+0x3950] ;  /* 0x00395000010e7983 */ /* 0x000ee20000300a00 */
[----:B------:R-:W3:Y:S11]  /*31d70*/  LDL.LU.64 R12, [R1+0x3948] ;  /* 0x00394800010c7983 */ /* 0x000ef60000300a00 */
[----:B------:R-:W-:Y:S09]  /*31d80*/  @!UPT UIADD3 URZ, URZ, URZ, URZ ;  /* 0x0000003f3f3ff290 */ /* 0x000ff2000fffe03f */
[----:B------:R-:W-:Y:S01]  /*31d90*/  STL.64 [R1+0x220], R16 ;  /* 0x0002201001007387 */ /* 0x000fe20000100a00 */
[----:B------:R-:W-:Y:S02]  /*31da0*/  STL.64 [R1+0x228], R18 ;  /* 0x0002281201007387 */ /* 0x000fe40000100a00 */
[----:B------:R-:W0:Y:S02]  /*31db0*/  LDSM.16.M88.4 R16, [R2+0x20800] ;  /* 0x020800000210783b */ /* 0x000e240000000200 */
[----:B0-----:R-:W-:Y:S02]  /*31dc0*/  STL.64 [R1+0x20], R16 ;  /* 0x0000201001007387 */ /* 0x001fe40000100a00 */
[----:B------:R0:W-:Y:S02]  /*31dd0*/  STL.64 [R1+0x28], R18 ;  /* 0x0000281201007387 */ /* 0x0001e40000100a00 */
[----:B0-----:R-:W3:Y:S02]  /*31de0*/  LDL.LU.64 R18, [R1+0x3940] ;  /* 0x0039400001127983 */ /* 0x001ee40000300a00 */
[----:B---3--:R-:W-:Y:S02]  /*31df0*/  HMMA.16816.F32 R12, R4, R18, R12 ;  /* 0x00000012040c723c */ /* 0x008fe4000000180c */
[----:B------:R-:W0:Y:S11]  /*31e00*/  LDSM.16.M88.4 R16, [R2+0x21000] ;  /* 0x021000000210783b */ /* 0x000e360000000200 */
[----:B------:R-:W-:Y:S10]  /*31e10*/  @!UPT UIADD3 URZ, URZ, URZ, URZ ;  /* 0x0000003f3f3ff290 */ /* 0x000ff4000fffe03f */
[----:B------:R-:W-:Y:S01]  /*31e20*/  STL.64 [R1+0x340], R12 ;  /* 0x0003400c01007387 */ /* 0x000fe20000100a00 */
[----:B------:R-:W-:Y:S02]  /*31e30*/  STL.64 [R1+0x348], R14 ;  /* 0x0003480e01007387 */ /* 0x000fe40000100a00 */
[----:B------:R-:W1:Y:S01]  /*31e40*/  LDSM.16.M88.4 R12, [R2+0x21800] ;  /* 0x02180000020c783b */ /* 0x000e620000000200 */
[----:B0-----:R-:W-:Y:S03]  /*31e50*/  STL.64 [R1+0x10], R16 ;  /* 0x0000101001007387 */ /* 0x001fe60000100a00 */
[----:B------:R-:W-:Y:S01]  /*31e60*/  STL.64 [R1+0x18], R18 ;  /* 0x0000181201007387 */ /* 0x000fe20000100a00 */
[----:B-1----:R-:W-:Y:S01]  /*31e70*/  STL.64 [R1], R12 ;  /* 0x0000000c01007387 */ /* 0x002fe20000100a00 */
[----:B------:R0:W-:Y:S03]  /*31e80*/  STL.64 [R1+0x8], R14 ;  /* 0x0000080e01007387 */ /* 0x0001e60000100a00 */
[----:B0-----:R-:W4:Y:S01]  /*31e90*/  LDL.LU.64 R14, [R1+0x3938] ;  /* 0x00393800010e7983 */ /* 0x001f220000300a00 */
[----:B------:R-:W-:-:S02]  /*31ea0*/  IMAD.MOV.U32 R17, RZ, RZ, R12 ;  /* 0x000000ffff117224 */ /* 0x000fc400078e000c */
[----:B------:R-:W-:Y:S02]  /*31eb0*/  IMAD.MOV.U32 R16, RZ, RZ, R13 ;  /* 0x000000ffff107224 */ /* 0x000fe400078e000d */
[C---:B----4-:R-:W-:Y:S01]  /*31ec0*/  HMMA.16816.F32 R12, R4.reuse, R14, R20 ;  /* 0x0000000e040c723c */ /* 0x050fe20000001814 */
[----:B------:R-:W2:Y:S11]  /*31ed0*/  LDL.LU.64 R22, [R1+0x3930] ;  /* 0x0039300001167983 */ /* 0x000eb60000300a00 */
[----:B------:R-:W-:Y:S11]  /*31ee0*/  @!UPT UIADD3 URZ, URZ, URZ, URZ ;  /* 0x0000003f3f3ff290 */ /* 0x000ff6000fffe03f */
[----:B------:R-:W-:Y:S01]  /*31ef0*/  STL.64 [R1+0x350], R12 ;  /* 0x0003500c01007387 */ /* 0x000fe20000100a00 */
[----:B------:R-:W-:Y:S02]  /*31f00*/  STL.64 [R1+0x358], R14 ;  /* 0x0003580e01007387 */ /* 0x000fe40000100a00 */
[----:B------:R-:W-:Y:S01]  /*31f10*/  LDSM.16.M88.4 R12, [R2+0x22000] ;  /* 0x02200000020c783b */ /* 0x000fe20000000200 */
[----:B--2---:R-:W-:Y:S01]  /*31f20*/  HMMA.16816.F32 R4, R4, R22, R24 ;  /* 0x000000160404723c */ /* 0x004fe20000001818 */
[----:B------:R-:W2:Y:S02]  /*31f30*/  LDL.LU.64 R24, [R1+0x3928] ;  /* 0x0039280001187983 */ /* 0x000ea40000300a00 */
[----:B------:R-:W3:Y:S02]  /*31f40*/  LDL.LU.64 R22, [R1+0x3920] ;  /* 0x0039200001167983 */ /* 0x000ee40000300a00 */
[----:B------:R-:W3:Y:S11]  /*31f50*/  LDL.LU.64 R20, [R1+0x3918] ;  /* 0x0039180001147983 */ /* 0x000ef60000300a00 */
[----:B------:R-:W-:Y:S07]  /*31f60*/  @!UPT UIADD3 URZ, URZ, URZ, URZ ;  /* 0x0000003f3f3ff290 */ /* 0x000fee000fffe03f */
[----:B------:R0:W-:Y:S01]  /*31f70*/  STL.64 [R1+0x330], R4 ;  /* 0x0003300401007387 */ /* 0x0001e20000100a00 */
[----:B------:R-:W-:Y:S02]  /*31f80*/  STL.64 [R1+0x338], R6 ;  /* 0x0003380601007387 */ /* 0x000fe40000100a00 */
[----:B0-----:R-:W-:Y:S02]  /*31f90*/  IMAD.MOV.U32 R5, RZ, RZ, R16 ;  /* 0x000000ffff057224 */ /* 0x001fe400078e0010 */
[----:B------:R-:W-:Y:S01]  /*31fa0*/  IMAD.MOV.U32 R4, RZ, RZ, R17 ;  /* 0x000000ffff047224 */ /* 0x000fe200078e0011 */
[----:B------:R-:W4:Y:S01]  /*31fb0*/  LDL.LU R16, [R1+0x310] ;  /* 0x0003100001107983 */ /* 0x000f220000300800 */
[----:B------:R-:W4:Y:S02]  /*31fc0*/  LDL.LU R17, [R1+0x314] ;  /* 0x0003140001117983 */ /* 0x000f240000300800 */
[----:B--2---:R-:W-:Y:S02]  /*31fd0*/  IMAD.MOV.U32 R18, RZ, RZ, R25 ;  /* 0x000000ffff127224 */ /* 0x004fe400078e0019 */
[----:B------:R-:W-:-:S02]  /*31fe0*/  IMAD.MOV.U32 R19, RZ, RZ, R24 ;  /* 0x000000ffff137224 */ /* 0x000fc400078e0018 */
[----:B------:R-:W0:Y:S04]  /*31ff0*/  LDSM.16.M88.4 R24, [R2+0x22800] ;  /* 0x022800000218783b */ /* 0x000e280000000200 */
[----:B------:R-:W-:Y:S04]  /*32000*/  STL.64 [R1+0x3910], R18 ;  /* 0x0039101201007387 */ /* 0x000fe80000100a00 */
[----:B----4-:R1:W-:Y:S04]  /*32010*/  STL.64 [R1+0x3908], R16 ;  /* 0x0039081001007387 */ /* 0x0103e80000100a00 */
[----:B-1----:R-:W3:Y:S01]  /*32020*/  LDL.64 R16, [R1+0x40] ;  /* 0x0000400001107983 */ /* 0x002ee20000100a00 */
[----:B------:R3:W-:Y:S02]  /*32030*/  STL.64 [R1+0x38f0], R4 ;  /* 0x0038f00401007387 */ /* 0x0007e40000100a00 */
[----:B0-----:R-:W-:Y:S02]  /*32040*/  STL [R1+0x3618], R26 ;  /* 0x0036181a01007387 */ /* 0x001fe40000100800 */
[----:B------:R-:W-:Y:S01]  /*32050*/  STL.64 [R1+0x30], R12 ;  /* 0x0000300c01007387 */ /* 0x000fe20000100a00 */
[----:B------:R-:W-:Y:S01]  /*32060*/  STL.64 [R1+0x38], R14 ;  /* 0x0000380e01007387 */ /* 0x000fe20000100a00 */
[----:B------:R-:W-:Y:S01]  /*32070*/  STL [R1+0x3614], R27 ;  /* 0x0036141b01007387 */ /* 0x000fe20000100800 */
[----:B---3--:R-:W-:Y:S07]  /*32080*/  HMMA.16816.F32 R4, R8, R16, R20 ;  /* 0x000000100804723c */ /* 0x008fee0000001814 */
[----:B------:R-:W-:-:S02]  /*32090*/  IMAD.MOV.U32 R21, RZ, RZ, R16 ;  /* 0x000000ffff157224 */ /* 0x000fc400078e0010 */
[----:B------:R-:W-:Y:S02]  /*320a0*/  IMAD.MOV.U32 R20, RZ, RZ, R17 ;  /* 0x000000ffff147224 */ /* 0x000fe400078e0011 */
[----:B------:R-:W0:Y:S11]  /*320b0*/  LDSM.16.M88.4 R16, [R2+0x23000] ;  /* 0x023000000210783b */ /* 0x000e360000000200 */
[----:B------:R-:W-:Y:S01]  /*320c0*/  @!UPT UIADD3 URZ, URZ, URZ, URZ ;  /* 0x0000003f3f3ff290 */ /* 0x000fe2000fffe03f */
[----:B------:R1:W-:Y:S01]  /*320d0*/  STL.64 [R1+0x320], R4 ;  /* 0x0003200401007387 */ /* 0x0003e20000100a00 */
[----:B------:R-:W-:Y:S03]  /*320e0*/  STL.64 [R1+0x328], R6 ;  /* 0x0003280601007387 */ /* 0x000fe60000100a00 */
[----:B-1----:R-:W2:Y:S01]  /*320f0*/  LDL.64 R4, [R1+0x10] ;  /* 0x0000100001047983 */ /* 0x002ea20000100a00 */
[----:B------:R1:W-:Y:S03]  /*32100*/  STL.64 [R1+0x38c0], R20 ;  /* 0x0038c01401007387 */ /* 0x0003e60000100a00 */
[----:B-1----:R-:W3:Y:S01]  /*32110*/  LDL.64 R20, [R1+0x20] ;  /* 0x0000200001147983 */ /* 0x002ee20000100a00 */
[----:B0-----:R-:W-:Y:S02]  /*32120*/  STL.64 [R1+0x50], R16 ;  /* 0x0000501001007387 */ /* 0x001fe40000100a00 */
[----:B------:R-:W-:-:S02]  /*32130*/  IMAD.MOV.U32 R27, RZ, RZ, R16 ;  /* 0x000000ffff1b7224 */ /* 0x000fc400078e0010 */
[----:B------:R-:W-:Y:S01]  /*32140*/  IMAD.MOV.U32 R26, RZ, RZ, R17 ;  /* 0x000000ffff1a7224 */ /* 0x000fe200078e0011 */
[----:B------:R0:W-:Y:S04]  /*32150*/  STL.64 [R1+0x58], R18 ;  /* 0x0000581201007387 */ /* 0x0001e80000100a00 */
[----:B0-----:R-:W3:Y:S01]  /*32160*/  LDL.LU.64 R18, [R1+0x3910] ;  /* 0x0039100001127983 */ /* 0x001ee20000300a00 */
[----:B------:R-:W3:Y:S02]  /*32170*/  LDL.LU.64 R16, [R1+0x3908] ;  /* 0x0039080001107983 */ /* 0x000ee40000300a00 */
[----:B------:R-:W-:Y:S02]  /*32180*/  STL.64 [R1+0x38d8], R26 ;  /* 0x0038d81a01007387 */ /* 0x000fe40000100a00 */
[----:B------:R0:W-:Y:S02]  /*32190*/  STL.64 [R1+0x38d0], R24 ;  /* 0x0038d01801007387 */ /* 0x0001e40000100a00 */
[----:B0-----:R-:W4:Y:S01]  /*321a0*/  LDL.LU R24, [R1+0x2e0] ;  /* 0x0002e00001187983 */ /* 0x001f220000300800 */
[----:B------:R-:W4:Y:S02]  /*321b0*/  LDL.LU R25, [R1+0x2e4] ;  /* 0x0002e40001197983 */ /* 0x000f240000300800 */
[----:B------:R-:W2:Y:S02]  /*321c0*/  LDL.LU R26, [R1+0x2e8] ;  /* 0x0002e800011a7983 */ /* 0x000ea40000300800 */
[----:B------:R-:W2:Y:S02]  /*321d0*/  LDL.LU R27, [R1+0x2ec] ;  /* 0x0002ec00011b7983 */ /* 0x000ea40000300800 */
[----:B--2---:R-:W-:Y:S01]  /*321e0*/  STL.64 [R1+0x38e8], R26 ;  /* 0x0038e81a01007387 */ /* 0x004fe20000100a00 */
[----:B----4-:R0:W-:Y:S03]  /*321f0*/  STL.64 [R1+0x38e0], R24 ;  /* 0x0038e01801007387 */ /* 0x0101e60000100a00 */
[----:B0-----:R-:W2:Y:S01]  /*32200*/  LDL.LU R24, [R1+0x2f0] ;  /* 0x0002f00001187983 */ /* 0x001ea20000300800 */
[----:B------:R-:W2:Y:S02]  /*32210*/  LDL.LU R25, [R1+0x2f4] ;  /* 0x0002f40001197983 */ /* 0x000ea40000300800 */
[----:B------:R-:W4:Y:S02]  /*32220*/  LDL.LU R26, [R1+0x2f8] ;  /* 0x0002f800011a7983 */ /* 0x000f240000300800 */
[----:B------:R-:W4:Y:S01]  /*32230*/  LDL.LU R27, [R1+0x2fc] ;  /* 0x0002fc00011b7983 */ /* 0x000f220000300800 */
[----:B---3--:R-:W-:Y:S01]  /*32240*/  HMMA.16816.F32 R16, R8, R20, R16 ;  /* 0x000000140810723c */ /* 0x008fe20000001810 */
[----:B----4-:R-:W-:Y:S01]  /*32250*/  STL.64 [R1+0x3900], R26 ;  /* 0x0039001a01007387 */ /* 0x010fe20000100a00 */
[----:B--2---:R0:W-:Y:S03]  /*32260*/  STL.64 [R1+0x38f8], R24 ;  /* 0x0038f81801007387 */ /* 0x0041e60000100a00 */
[----:B0-----:R-:W2:Y:S01]  /*32270*/  LDL.LU R24, [R1+0x300] ;  /* 0x0003000001187983 */ /* 0x001ea20000300800 */
[----:B------:R-:W2:Y:S02]  /*32280*/  LDL.LU R25, [R1+0x304] ;  /* 0x0003040001197983 */ /* 0x000ea40000300800 */
[----:B------:R-:W2:Y:S02]  /*32290*/  LDL.LU R26, [R1+0x308] ;  /* 0x00030800011a7983 */ /* 0x000ea40000300800 */
[----:B------:R-:W2:Y:S11]  /*322a0*/  LDL.LU R27, [R1+0x30c] ;  /* 0x00030c00011b7983 */ /* 0x000eb60000300800 */
[----:B------:R-:W-:Y:S02]  /*322b0*/  @!UPT UIADD3 URZ, URZ, URZ, URZ ;  /* 0x0000003f3f3ff290 */ /* 0x000fe4000fffe03f */
[----:B------:R0:W-:Y:S02]  /*322c0*/  STL.64 [R1+0x310], R16 ;  /* 0x0003101001007387 */ /* 0x0001e40000100a00 */
[----:B0-----:R-:W-:Y:S02]  /*322d0*/  IMAD.MOV.U32 R17, RZ, RZ, R20 ;  /* 0x000000ffff117224 */ /* 0x001fe400078e0014 */
[----:B------:R-:W-:Y:S02]  /*322e0*/  IMAD.MOV.U32 R16, RZ, RZ, R21 ;  /* 0x000000ffff107224 */ /* 0x000fe400078e0015 */
[----:B------:R-:W0:Y:S04]  /*322f0*/  LDSM.16.M88.4 R20, [R2+0x23800] ;  /* 0x023800000214783b */ /* 0x000e280000000200 */
[----:B------:R-:W-:Y:S01]  /*32300*/  STL.64 [R1+0x318], R18 ;  /* 0x0003181201007387 */ /* 0x000fe20000100a00 */
[----:B------:R1:W-:Y:S03]  /*32310*/  STL.64 [R1+0x38c8], R16 ;  /* 0x0038c81001007387 */ /* 0x0003e60000100a00 */
[----:B-1----:R-:W3:Y:S01]  /*32320*/  LDL.LU R16, [R1+0x2d0] ;  /* 0x0002d00001107983 */ /* 0x002ee20000300800 */
[----:B------:R-:W3:Y:S02]  /*32330*/  LDL.LU R17, [R1+0x2d4] ;  /* 0x0002d40001117983 */ /* 0x000ee40000300800 */
[----:B------:R-:W3:Y:S02]  /*32340*/  LDL.LU R18, [R1+0x2d8] ;  /* 0x0002d80001127983 */ /* 0x000ee40000300800 */
[----:B------:R-:W3:Y:S02]  /*32350*/  LDL.LU R19, [R1+0x2dc] ;  /* 0x0002dc0001137983 */ /* 0x000ee40000300800 */
[----:B------:R-:W-:Y:S01]  /*32360*/  IMAD.MOV.U32 R2, RZ, RZ, R5 ;  /* 0x000000ffff027224 */ /* 0x000fe200078e0005 */
[----:B0-----:R0:W-:Y:S01]  /*32370*/  STL.64 [R1+0x60], R20 ;  /* 0x0000601401007387 */ /* 0x0011e20000100a00 */
[----:B------:R-:W-:-:S02]  /*32380*/  IMAD.MOV.U32 R15, RZ, RZ, R20 ;  /* 0x000000ffff0f7224 */ /* 0x000fc400078e0014 */
[----:B------:R1:W-:Y:S02]  /*32390*/  STL.64 [R1+0x68], R22 ;  /* 0x0000681601007387 */ /* 0x0003e40000100a00 */
[----:B------:R-:W-:Y:S01]  /*323a0*/  IMAD.MOV.U32 R14, RZ, RZ, R21 ;  /* 0x000000ffff0e7224 */ /* 0x000fe200078e0015 */
[----:B0-----:R-:W4:Y:S01]  /*323b0*/  LDL.LU R20, [R1+0x2c0] ;  /* 0x0002c00001147983 */ /* 0x001f220000300800 */
[----:B------:R-:W4:Y:S02]  /*323c0*/  LDL.LU R21, [R1+0x2c4] ;  /* 0x0002c40001157983 */ /* 0x000f240000300800 */
[----:B-1----:R-:W4:Y:S02]  /*323d0*/  LDL.LU R22, [R1+0x2c8] ;  /* 0x0002c80001167983 */ /* 0x002f240000300800 */
[----:B------:R-:W4:Y:S01]  /*323e0*/  LDL.LU R23, [R1+0x2cc] ;  /* 0x0002cc0001177983 */ /* 0x000f220000300800 */
[C---:B--2---:R-:W-:Y:S11]  /*323f0*/  HMMA.16816.F32 R24, R8.reuse, R4, R24 ;  /* 0x000000040818723c */ /* 0x044ff60000001818 */
[----:B------:R-:W-:Y:S11]  /*32400*/  @!UPT UIADD3 URZ, URZ, URZ, URZ ;  /* 0x0000003f3f3ff290 */ /* 0x000ff6000fffe03f */
[----:B------:R-:W-:Y:S01]  /*32410*/  @!UPT UIADD3 URZ, URZ, URZ, URZ ;  /* 0x0000003f3f3ff290 */ /* 0x000fe2000fffe03f */
[----:B------:R-:W-:Y:S01]  /*32420*/  STL.64 [R1+0x300], R24 ;  /* 0x0003001801007387 */ /* 0x000fe20000100a00 */
[----:B------:R0:W-:Y:S03]  /*32430*/  STL.64 [R1+0x308], R26 ;  /* 0x0003081a01007387 */ /* 0x0001e60000100a00 */
[----:B0-----:R-:W2:Y:S01]  /*32440*/  LDL.LU.64 R26, [R1+0x3900] ;  /* 0x00390000011a7983 */ /* 0x001ea20000300a00 */
[----:B------:R-:W2:Y:S02]  /*32450*/  LDL.LU.64 R24, [R1+0x38f8] ;  /* 0x0038f80001187983 */ /* 0x000ea40000300a00 */
[----:B------:R-:W2:Y:S02]  /*32460*/  LDL.LU.64 R4, [R1+0x38f0] ;  /* 0x0038f00001047983 */ /* 0x000ea40000300a00 */
[----:B--2---:R-:W-:Y:S01]  /*32470*/  HMMA.16816.F32 R4, R8, R4, R24 ;  /* 0x000000040804723c */ /* 0x004fe20000001818 */
        /* <DEDUP_REMOVED lines=9> */
[----:B------:R-:W-:-:S02]  /*32510*/  IMAD.MOV.U32 R5, RZ, RZ, R14 ;  /* 0x000000ffff057224 */ /* 0x000fc400078e000e */
[C---:B--2---:R-:W-:Y:S01]  /*32520*/  HMMA.16816.F32 R12, R8.reuse, R12, R24 ;  /* 0x0000000c080c723c */ /* 0x044fe20000001818 */
[----:B------:R-:W2:Y:S01]  /*32530*/  LDL.LU.64 R26, [R1+0x38d8] ;  /* 0x0038d800011a7983 */ /* 0x000ea20000300a00 */
[----:B------:R-:W3:Y:S11]  /*32540*/  LDL.LU.64 R24, [R1+0x38d0] ;  /* 0x0038d00001187983 */ /* 0x000ef60000300a00 */
[----:B------:R-:W-:Y:S10]  /*32550*/  @!UPT UIADD3 URZ, URZ, URZ, URZ ;  /* 0x0000003f3f3ff290 */ /* 0x000ff4000fffe03f */
[----:B------:R-:W-:Y:S01]  /*32560*/  STL.64 [R1+0x2e0], R12 ;  /* 0x0002e00c01007387 */ /* 0x000fe20000100a00 */
[----:B------:R-:W-:Y:S02]  /*32570*/  STL.64 [R1+0x2e8], R14 ;  /* 0x0002e80e01007387 */ /* 0x000fe40000100a00 */
[----:B------:R-:W0:Y:S02]  /*32580*/  LDSM.16.MT88.4 R12, [R0+0x8100] ;  /* 0x00810000000c783b */ /* 0x000e240000004200 */
[----:B0-----:R-:W-:Y:S02]  /*32590*/  STL.64 [R1+0x3850], R14 ;  /* 0x0038500e01007387 */ /* 0x001fe40000100a00 */
[----:B------:R-:W-:Y:S01]  /*325a0*/  STL.64 [R1+0x3848], R12 ;  /* 0x0038480c01007387 */ /* 0x000fe20000100a00 */
[----:B---3--:R-:W-:Y:S11]  /*325b0*/  HMMA.16816.F32 R16, R8, R24, R16 ;  /* 0x000000180810723c */ /* 0x008ff60000001810 */
[----:B------:R-:W-:Y:S11]  /*325c0*/  @!UPT UIADD3 URZ, URZ, URZ, URZ ;  /* 0x0000003f3f3ff290 */ /* 0x000ff6000fffe03f */
[----:B------:R-:W-:Y:S01]  /*325d0*/  @!UPT UIADD3 URZ, URZ, URZ, URZ ;  /* 0x0000003f3f3ff290 */ /* 0x000fe2000fffe03f */
[----:B------:R0:W-:Y:S01]  /*325e0*/  STL.64 [R1+0x2d0], R16 ;  /* 0x0002d01001007387 */ /* 0x0001e20000100a00 */
[----:B------:R-:W-:Y:S03]  /*325f0*/  STL.64 [R1+0x2d8], R18 ;  /* 0x0002d81201007387 */ /* 0x000fe60000100a00 */
[----:B0-----:R-:W3:Y:S01]  /*32600*/  LDL.LU.64 R16, [R1+0x38c8] ;  /* 0x0038c80001107983 */ /* 0x001ee20000300a00 */
[----:B------:R3:W-:Y:S02]  /*32610*/  STL.64 [R1+0x3868], R24 ;  /* 0x0038681801007387 */ /* 0x0007e40000100a00 */
[----:B--2---:R-:W-:Y:S02]  /*32620*/  IMAD.MOV.U32 R12, RZ, RZ, R27 ;  /* 0x000000ffff0c7224 */ /* 0x004fe400078e001b */
[----:B------:R-:W-:-:S07]  /*32630*/  IMAD.MOV.U32 R13, RZ, RZ, R26 ;  /* 0x000000ffff0d7224 */ /* 0x000fce00078e001a */
[----:B----4-:R-:W-:Y:S01]  /*32640*/  HMMA.16816.F32 R20, R8, R12, R20 ;  /* 0x0000000c0814723c */ /* 0x010fe20000001814 */
[----:B---3--:R-:W-:Y:S02]  /*32650*/  IMAD.MOV.U32 R24, RZ, RZ, R17 ;  /* 0x000000ffff187224 */ /* 0x008fe400078e0011 */
[----:B------:R-:W-:Y:S02]  /*32660*/  IMAD.MOV.U32 R25, RZ, RZ, R16 ;  /* 0x000000ffff197224 */ /* 0x000fe400078e0010 */
[----:B------:R-:W0:Y:S04]  /*32670*/  LDSM.16.MT88.4 R16, [R0+0x8180] ;  /* 0x008180000010783b */ /* 0x000e280000004200 */
[----:B------:R1:W-:Y:S04]  /*32680*/  STL.64 [R1+0x38b8], R24 ;  /* 0x0038b81801007387 */ /* 0x0003e80000100a00 */
[----:B-1----:R-:W2:Y:S01]  /*32690*/  LDL.LU R24, [R1+0x210] ;  /* 0x0002100001187983 */ /* 0x002ea20000300800 */
[----:B------:R-:W2:Y:S02]  /*326a0*/  LDL.LU R25, [R1+0x214] ;  /* 0x0002140001197983 */ /* 0x000ea40000300800 */
[----:B------:R-:W2:Y:S02]  /*326b0*/  LDL.LU R26, [R1+0x218] ;  /* 0x00021800011a7983 */ /* 0x000ea40000300800 */
[----:B------:R-:W2:Y:S01]  /*326c0*/  LDL.LU R27, [R1+0x21c] ;  /* 0x00021c00011b7983 */ /* 0x000ea20000300800 */
[----:B0-----:R-:W-:Y:S01]  /*326d0*/  STL.64 [R1+0x37d8], R18 ;  /* 0x0037d81201007387 */ /* 0x001fe20000100a00 */
[----:B------:R0:W-:Y:S03]  /*326e0*/  STL.64 [R1+0x37d0], R16 ;  /* 0x0037d01001007387 */ /* 0x0001e60000100a00 */
[----:B0-----:R-:W3:Y:S01]  /*326f0*/  LDL.LU R16, [R1+0x1f0] ;  /* 0x0001f00001107983 */ /* 0x001ee20000300800 */
[----:B------:R-:W3:Y:S02]  /*32700*/  LDL.LU R17, [R1+0x1f4] ;  /* 0x0001f40001117983 */ /* 0x000ee40000300800 */
[----:B------:R-:W3:Y:S02]  /*32710*/  LDL.LU R18, [R1+0x1f8] ;  /* 0x0001f80001127983 */ /* 0x000ee40000300800 */
[----:B------:R0:W-:Y:S01]  /*32720*/  STL.64 [R1+0x2c0], R20 ;  /* 0x0002c01401007387 */ /* 0x0001e20000100a00 */
[----:B------:R-:W-:Y:S04]  /*32730*/  STL [R1+0x2c8], R22 ;  /* 0x0002c81601007387 */ /* 0x000fe80000100800 */
[----:B0-----:R-:W4:Y:S01]  /*32740*/  LDL.LU.64 R20, [R1+0x38c0] ;  /* 0x0038c00001147983 */ /* 0x001f220000300a00 */
[----:B------:R-:W-:-:S02]  /*32750*/  IMAD.MOV.U32 R19, RZ, RZ, R3 ;  /* 0x000000ffff137224 */ /* 0x000fc400078e0003 */
[----:B------:R4:W-:Y:S02]  /*32760*/  STL.64 [R1+0x3860], R12 ;  /* 0x0038600c01007387 */ /* 0x0009e40000100a00 */
[----:B------:R-:W-:-:S05]  /*32770*/  IMAD.MOV.U32 R3, RZ, RZ, R23 ;  /* 0x000000ffff037224 */ /* 0x000fca00078e0017 */
[----:B------:R-:W-:Y:S01]  /*32780*/  STL [R1+0x360c], R3 ;  /* 0x00360c0301007387 */ /* 0x000fe20000100800 */
[----:B--2---:R-:W-:Y:S01]  /*32790*/  HMMA.16816.F32 R8, R8, R4, R24 ;  /* 0x000000040808723c */ /* 0x004fe20000001818 */
[----:B----4-:R-:W-:Y:S02]  /*327a0*/  IMAD.MOV.U32 R12, RZ, RZ, R21 ;  /* 0x000000ffff0c7224 */ /* 0x010fe400078e0015 */
[----:B------:R-:W-:Y:S02]  /*327b0*/  IMAD.MOV.U32 R13, RZ, RZ, R20 ;  /* 0x000000ffff0d7224 */ /* 0x000fe400078e0014 */
[----:B------:R-:W0:Y:S04]  /*327c0*/  LDSM.16.MT88.4 R20, [R0+0x8200] ;  /* 0x008200000014783b */ /* 0x000e280000004200 */
[----:B0-----:R-:W-:Y:S01]  /*327d0*/  STL.64 [R1+0x3760], R22 ;  /* 0x0037601601007387 */ /* 0x001fe20000100a00 */
[----:B------:R0:W-:Y:S03]  /*327e0*/  STL.64 [R1+0x3758], R20 ;  /* 0x0037581401007387 */ /* 0x0001e60000100a00 */
[----:B0-----:R-:W2:Y:S01]  /*327f0*/  LDL.LU R20, [R1+0x200] ;  /* 0x0002000001147983 */ /* 0x001ea20000300800 */
[----:B------:R-:W2:Y:S02]  /*32800*/  LDL.LU R21, [R1+0x204] ;  /* 0x0002040001157983 */ /* 0x000ea40000300800 */
[----:B------:R-:W3:Y:S02]  /*32810*/  LDL.LU.64 R24, [R1+0x38b8] ;  /* 0x0038b80001187983 */ /* 0x000ee40000300a00 */
[----:B------:R-:W2:Y:S01]  /*32820*/  LDL.LU.64 R6, [R1+0x38b0] ;  /* 0x0038b00001067983 */ /* 0x000ea20000300a00 */
[----:B------:R-:W2:Y:S04]  /*32830*/  LDL.LU.64 R4, [R1+0x38a8] ;  /* 0x0038a80001047983 */ /* 0x000ea80000300a00 */
[----:B------:R-:W-:Y:S02]  /*32840*/  STL.64 [R1+0x210], R8 ;  /* 0x0002100801007387 */ /* 0x000fe40000100a00 */
[----:B------:R-:W-:Y:S02]  /*32850*/  STL.64 [R1+0x218], R10 ;  /* 0x0002180a01007387 */ /* 0x000fe40000100a00 */
[----:B------:R-:W0:Y:S04]  /*32860*/  LDSM.16.MT88.4 R8, [R0+0x8280] ;  /* 0x008280000008783b */ /* 0x000e280000004200 */
[----:B0-----:R-:W-:Y:S01]  /*32870*/  STL.64 [R1+0x3700], R10 ;  /* 0x0037000a01007387 */ /* 0x001fe20000100a00 */
[----:B------:R0:W-:Y:S03]  /*32880*/  STL.64 [R1+0x36f8], R8 ;  /* 0x0036f80801007387 */ /* 0x0001e60000100a00 */
[----:B0-----:R-:W4:Y:S01]  /*32890*/  LDL.64 R8, [R1+0x60] ;  /* 0x0000600001087983 */ /* 0x001f220000100a00 */
[----:B------:R-:W-:-:S02]  /*328a0*/  IMAD.MOV.U32 R22, RZ, RZ, R29 ;  /* 0x000000ffff167224 */ /* 0x000fc400078e001d */
[----:B------:R-:W-:-:S07]  /*328b0*/  IMAD.MOV.U32 R23, RZ, RZ, R28 ;  /* 0x000000ffff177224 */ /* 0x000fce00078e001c */
[C---:B--2---:R-:W-:Y:S01]  /*328c0*/  HMMA.16816.F32 R12, R4.reuse, R12, R20 ;  /* 0x0000000c040c723c */ /* 0x044fe20000001814 */
[----:B----4-:R3:W-:Y:S07]  /*328d0*/  STL.64 [R1+0x3858], R8 ;  /* 0x0038580801007387 */ /* 0x0107ee0000100a00 */
[----:B---3--:R-:W-:Y:S11]  /*328e0*/  HMMA.16816.F32 R8, R4, R24, R16 ;  /* 0x000000180408723c */ /* 0x008ff60000001810 */
[----:B------:R-:W-:Y:S04]  /*328f0*/  @!UPT UIADD3 URZ, URZ, URZ, URZ ;  /* 0x0000003f3f3ff290 */ /* 0x000fe8000fffe03f */
[----:B------:R0:W-:Y:S01]  /*32900*/  STL.64 [R1+0x200], R12 ;  /* 0x0002000c01007387 */ /* 0x0001e20000100a00 */
[----:B------:R1:W-:Y:S07]  /*32910*/  STL.64 [R1+0x208], R14 ;  /* 0x0002080e01007387 */ /* 0x0003ee0000100a00 */
[----:B------:R-:W-:Y:S01]  /*32920*/  STL.64 [R1+0x1f0], R8 ;  /* 0x0001f00801007387 */ /* 0x000fe20000100a00 */
[----:B------:R-:W2:Y:S02]  /*32930*/  LDL.LU R16, [R1+0x190] ;  /* 0x0001900001107983 */ /* 0x000ea40000300800 */
[----:B------:R-:W2:Y:S02]  /*32940*/  LDL.LU R17, [R1+0x194] ;  /* 0x0001940001117983 */ /* 0x000ea40000300800 */
[----:B------:R-:W3:Y:S01]  /*32950*/  LDL.LU R18, [R1+0x198] ;  /* 0x0001980001127983 */ /* 0x000ee20000300800 */
[----:B------:R-:W3:Y:S01]  /*32960*/  LDL.LU R19, [R1+0x19c] ;  /* 0x00019c0001137983 */ /* 0x000ee20000300800 */
[----:B------:R-:W4:Y:S03]  /*32970*/  LDL.64 R24, [R1+0x30] ;  /* 0x0000300001187983 */ /* 0x000f260000100a00 */
[----:B----4-:R4:W-:Y:S01]  /*32980*/  STL.64 [R1+0x3880], R24 ;  /* 0x0038801801007387 */ /* 0x0109e20000100a00 */
[----:B0-----:R-:W2:Y:S02]  /*32990*/  LDL.LU R12, [R1+0x1b0] ;  /* 0x0001b000010c7983 */ /* 0x001ea40000300800 */
[----:B------:R-:W2:Y:S02]  /*329a0*/  LDL.LU R13, [R1+0x1b4] ;  /* 0x0001b400010d7983 */ /* 0x000ea40000300800 */
[----:B-1----:R-:W2:Y:S01]  /*329b0*/  LDL.LU R14, [R1+0x1b8] ;  /* 0x0001b800010e7983 */ /* 0x002ea20000300800 */
[----:B------:R-:W2:Y:S04]  /*329c0*/  LDL.LU R15, [R1+0x1bc] ;  /* 0x0001bc00010f7983 */ /* 0x000ea80000300800 */
[----:B----4-:R-:W4:Y:S04]  /*329d0*/  LDL.64 R24, [R1] ;  /* 0x0000000001187983 */ /* 0x010f280000100a00 */
[----:B----4-:R0:W-:Y:S04]  /*329e0*/  STL.64 [R1+0x3898], R24 ;  /* 0x0038981801007387 */ /* 0x0101e80000100a00 */
[----:B0-----:R-:W4:Y:S01]  /*329f0*/  LDL.LU R24, [R1+0x1e0] ;  /* 0x0001e00001187983 */ /* 0x001f220000300800 */
[----:B------:R-:W4:Y:S02]  /*32a00*/  LDL.LU R25, [R1+0x1e4] ;  /* 0x0001e40001197983 */ /* 0x000f240000300800 */
[----:B------:R-:W4:Y:S02]  /*32a10*/  LDL.LU R26, [R1+0x1e8] ;  /* 0x0001e800011a7983 */ /* 0x000f240000300800 */
[----:B------:R-:W4:Y:S01]  /*32a20*/  LDL.LU R27, [R1+0x1ec] ;  /* 0x0001ec00011b7983 */ /* 0x000f220000300800 */
        /* <DEDUP_REMOVED lines=11> */
[----:B------:R-:W2:Y:S01]  /*32ae0*/  LDL.LU R15, [R1+0x1dc] ;  /* 0x0001dc00010f7983 */ /* 0x000ea20000300800 */
[----:B---3--:R-:W-:Y:S01]  /*32af0*/  STL.64 [R1+0x3808], R18 ;  /* 0x0038081201007387 */ /* 0x008fe20000100a00 */
[----:B------:R0:W-:Y:S03]  /*32b00*/  STL.64 [R1+0x3800], R16 ;  /* 0x0038001001007387 */ /* 0x0001e60000100a00 */
[----:B0-----:R-:W3:Y:S01]  /*32b10*/  LDL.LU R16, [R1+0xc0] ;  /* 0x0000c00001107983 */ /* 0x001ee20000300800 */
[----:B------:R-:W3:Y:S02]  /*32b20*/  LDL.LU R17, [R1+0xc4] ;  /* 0x0000c40001117983 */ /* 0x000ee40000300800 */
[----:B------:R-:W2:Y:S02]  /*32b30*/  LDL.LU R18, [R1+0xc8] ;  /* 0x0000c80001127983 */ /* 0x000ea40000300800 */
[----:B------:R-:W2:Y:S01]  /*32b40*/  LDL.LU R19, [R1+0xcc] ;  /* 0x0000cc0001137983 */ /* 0x000ea20000300800 */
[----:B------:R-:W3:Y:S01]  /*32b50*/  LDL.LU R8, [R1+0x1a0] ;  /* 0x0001a00001087983 */ /* 0x000ee20000300800 */
[----:B------:R-:W-:-:S02]  /*32b60*/  IMAD.MOV.U32 R29, RZ, RZ, R10 ;  /* 0x000000ffff1d7224 */ /* 0x000fc400078e000a */
[----:B------:R-:W4:Y:S02]  /*32b70*/  LDL.LU R9, [R1+0x1a4] ;  /* 0x0001a40001097983 */ /* 0x000f240000300800 */
[----:B------:R-:W-:Y:S01]  /*32b80*/  IMAD.MOV.U32 R28, RZ, RZ, R11 ;  /* 0x000000ffff1c7224 */ /* 0x000fe200078e000b */
[----:B------:R-:W4:Y:S01]  /*32b90*/  LDL.LU R10, [R1+0x1a8] ;  /* 0x0001a800010a7983 */ /* 0x000f220000300800 */
[----:B------:R-:W4:Y:S02]  /*32ba0*/  LDL.LU R11, [R1+0x1ac] ;  /* 0x0001ac00010b7983 */ /* 0x000f240000300800 */
[----:B------:R-:W4:Y:S02]  /*32bb0*/  LDL.LU R20, [R1+0x100] ;  /* 0x0001000001147983 */ /* 0x000f240000300800 */
[----:B------:R-:W4:Y:S01]  /*32bc0*/  LDL.LU R21, [R1+0x104] ;  /* 0x0001040001157983 */ /* 0x000f220000300800 */
[----:B------:R-:W4:Y:S01]  /*32bd0*/  LDL.LU R22, [R1+0x108] ;  /* 0x0001080001167983 */ /* 0x000f220000300800 */
[----:B------:R-:W4:Y:S03]  /*32be0*/  LDL.LU R23, [R1+0x10c] ;  /* 0x00010c0001177983 */ /* 0x000f260000300800 */
[----:B--2---:R-:W-:Y:S01]  /*32bf0*/  STL.64 [R1+0x3818], R18 ;  /* 0x0038181201007387 */ /* 0x004fe20000100a00 */
[----:B---3--:R0:W-:Y:S03]  /*32c00*/  STL.64 [R1+0x3810], R16 ;  /* 0x0038101001007387 */ /* 0x0081e60000100a00 */
[----:B0-----:R-:W4:Y:S01]  /*32c10*/  LDL R16, [R1+0x10] ;  /* 0x0000100001107983 */ /* 0x001f220000100800 */
[----:B------:R-:W-:-:S02]  /*32c20*/  IMAD.MOV.U32 R17, RZ, RZ, R2 ;  /* 0x000000ffff117224 */ /* 0x000fc400078e0002 */
[----:B------:R-:W2:Y:S02]  /*32c30*/  LDL.LU R2, [R1+0x38a0] ;  /* 0x0038a00001027983 */ /* 0x000ea40000300800 */
[----:B------:R-:W-:Y:S01]  /*32c40*/  STL [R1+0x3688], R28 ;  /* 0x0036881c01007387 */ /* 0x000fe20000100800 */
[----:B------:R-:W-:Y:S02]  /*32c50*/  STL [R1+0x3610], R29 ;  /* 0x0036101d01007387 */ /* 0x000fe40000100800 */
[C---:B----4-:R-:W-:Y:S11]  /*32c60*/  HMMA.16816.F32 R24, R4.reuse, R16, R24 ;  /* 0x000000100418723c */ /* 0x050ff60000001818 */
[----:B------:R-:W-:Y:S11]  /*32c70*/  @!UPT UIADD3 URZ, URZ, URZ, URZ ;  /* 0x0000003f3f3ff290 */ /* 0x000ff6000fffe03f */
[----:B------:R-:W-:Y:S01]  /*32c80*/  @!UPT UIADD3 URZ, URZ, URZ, URZ ;  /* 0x0000003f3f3ff290 */ /* 0x000fe2000fffe03f */
[----:B------:R0:W-:Y:S01]  /*32c90*/  STL.64 [R1+0x1e0], R24 ;  /* 0x0001e01801007387 */ /* 0x0001e20000100a00 */
[----:B------:R-:W-:Y:S03]  /*32ca0*/  STL.64 [R1+0x1e8], R26 ;  /* 0x0001e81a01007387 */ /* 0x000fe60000100a00 */
[----:B0-----:R-:W3:Y:S01]  /*32cb0*/  LDL.LU.64 R24, [R1+0x3898] ;  /* 0x0038980001187983 */ /* 0x001ee20000300a00 */
[----:B------:R0:W-:Y:S03]  /*32cc0*/  STL.64 [R1+0x3828], R16 ;  /* 0x0038281001007387 */ /* 0x0001e60000100a00 */
[----:B0-----:R-:W4:Y:S01]  /*32cd0*/  LDL.64 R16, [R1+0x20] ;  /* 0x0000200001107983 */ /* 0x001f220000100a00 */
[----:B---3--:R-:W-:Y:S01]  /*32ce0*/  HMMA.16816.F32 R12, R4, R24, R12 ;  /* 0x00000018040c723c */ /* 0x008fe2000000180c */
[----:B------:R-:W-:-:S02]  /*32cf0*/  IMAD.MOV.U32 R18, RZ, RZ, R24 ;  /* 0x000000ffff127224 */ /* 0x000fc400078e0018 */
[----:B------:R-:W-:Y:S01]  /*32d00*/  IMAD.MOV.U32 R3, RZ, RZ, R25 ;  /* 0x000000ffff037224 */ /* 0x000fe200078e0019 */
[----:B----4-:R0:W-:Y:S04]  /*32d10*/  STL.64 [R1+0x3830], R16 ;  /* 0x0038301001007387 */ /* 0x0101e80000100a00 */
[----:B0-----:R-:W3:Y:S11]  /*32d20*/  LDL.64 R16, [R1+0x40] ;  /* 0x0000400001107983 */ /* 0x001ef60000100a00 */
[----:B------:R-:W-:Y:S04]  /*32d30*/  @!UPT UIADD3 URZ, URZ, URZ, URZ ;  /* 0x0000003f3f3ff290 */ /* 0x000fe8000fffe03f */
[----:B------:R-:W-:Y:S02]  /*32d40*/  STL.64 [R1+0x1d0], R12 ;  /* 0x0001d00c01007387 */ /* 0x000fe40000100a00 */
[----:B------:R0:W-:Y:S02]  /*32d50*/  STL.64 [R1+0x1d8], R14 ;  /* 0x0001d80e01007387 */ /* 0x0001e40000100a00 */
[----:B0-----:R-:W4:Y:S01]  /*32d60*/  LDL.LU.64 R14, [R1+0x3890] ;  /* 0x00389000010e7983 */ /* 0x001f220000300a00 */
[----:B------:R-:W4:Y:S02]  /*32d70*/  LDL.LU.64 R12, [R1+0x3888] ;  /* 0x00388800010c7983 */ /* 0x000f240000300a00 */
[----:B------:R-:W4:Y:S02]  /*32d80*/  LDL.LU.64 R24, [R1+0x3880] ;  /* 0x0038800001187983 */ /* 0x000f240000300a00 */
[----:B----4-:R-:W-:Y:S01]  /*32d90*/  HMMA.16816.F32 R12, R4, R24, R12 ;  /* 0x00000018040c723c */ /* 0x010fe2000000180c */
[----:B------:R-:W-:-:S02]  /*32da0*/  IMAD.MOV.U32 R28, RZ, RZ, R24 ;  /* 0x000000ffff1c7224 */ /* 0x000fc400078e0018 */
[----:B------:R-:W-:Y:S11]  /*32db0*/  IMAD.MOV.U32 R19, RZ, RZ, R25 ;  /* 0x000000ffff137224 */ /* 0x000ff600078e0019 */
[----:B------:R-:W-:Y:S09]  /*32dc0*/  @!UPT UIADD3 URZ, URZ, URZ, URZ ;  /* 0x0000003f3f3ff290 */ /* 0x000ff2000fffe03f */
[----:B------:R-:W-:Y:S01]  /*32dd0*/  STL.64 [R1+0x1c0], R12 ;  /* 0x0001c00c01007387 */ /* 0x000fe20000100a00 */
[----:B------:R0:W-:Y:S03]  /*32de0*/  STL.64 [R1+0x1c8], R14 ;  /* 0x0001c80e01007387 */ /* 0x0001e60000100a00 */
[----:B0-----:R-:W4:Y:S01]  /*32df0*/  LDL.LU.64 R14, [R1+0x3878] ;  /* 0x00387800010e7983 */ /* 0x001f220000300a00 */
[----:B------:R-:W4:Y:S02]  /*32e00*/  LDL.LU.64 R12, [R1+0x3870] ;  /* 0x00387000010c7983 */ /* 0x000f240000300a00 */
[----:B------:R-:W4:Y:S02]  /*32e10*/  LDL.LU.64 R24, [R1+0x3868] ;  /* 0x0038680001187983 */ /* 0x000f240000300a00 */
[C---:B----4-:R-:W-:Y:S11]  /*32e20*/  HMMA.16816.F32 R12, R4.reuse, R24, R12 ;  /* 0x00000018040c723c */ /* 0x050ff6000000180c */
[----:B------:R-:W-:Y:S11]  /*32e30*/  @!UPT UIADD3 URZ, URZ, URZ, URZ ;  /* 0x0000003f3f3ff290 */ /* 0x000ff6000fffe03f */
[----:B------:R-:W-:Y:S01]  /*32e40*/  @!UPT UIADD3 URZ, URZ, URZ, URZ ;  /* 0x0000003f3f3ff290 */ /* 0x000fe2000fffe03f */
[----:B------:R0:W-:Y:S01]  /*32e50*/  STL.64 [R1+0x1b0], R12 ;  /* 0x0001b00c01007387 */ /* 0x0001e20000100a00 */
[----:B------:R-:W-:Y:S03]  /*32e60*/  STL.64 [R1+0x1b8], R14 ;  /* 0x0001b80e01007387 */ /* 0x000fe60000100a00 */
[----:B0-----:R-:W4:Y:S01]  /*32e70*/  LDL.LU.64 R12, [R1+0x3860] ;  /* 0x00386000010c7983 */ /* 0x001f220000300a00 */
[----:B------:R0:W-:Y:S03]  /*32e80*/  STL.64 [R1+0x3820], R24 ;  /* 0x0038201801007387 */ /* 0x0001e60000100a00 */
[----:B0-----:R-:W2:Y:S01]  /*32e90*/  LDL.LU R24, [R1+0xd0] ;  /* 0x0000d00001187983 */ /* 0x001ea20000300800 */
[----:B------:R-:W2:Y:S02]  /*32ea0*/  LDL.LU R25, [R1+0xd4] ;  /* 0x0000d40001197983 */ /* 0x000ea40000300800 */
[----:B------:R-:W2:Y:S02]  /*32eb0*/  LDL.LU R26, [R1+0xd8] ;  /* 0x0000d800011a7983 */ /* 0x000ea40000300800 */
[----:B------:R-:W2:Y:S01]  /*32ec0*/  LDL.LU R27, [R1+0xdc] ;  /* 0x0000dc00011b7983 */ /* 0x000ea20000300800 */
[C---:B----4-:R-:W-:Y:S01]  /*32ed0*/  HMMA.16816.F32 R12, R4.reuse, R12, R8 ;  /* 0x0000000c040c723c */ /* 0x050fe20000001808 */
[----:B--2---:R-:W-:Y:S01]  /*32ee0*/  STL.64 [R1+0x3840], R26 ;  /* 0x0038401a01007387 */ /* 0x004fe20000100a00 */
[----:B------:R0:W-:Y:S03]  /*32ef0*/  STL.64 [R1+0x3838], R24 ;  /* 0x0038381801007387 */ /* 0x0001e60000100a00 */
[----:B0-----:R-:W3:Y:S01]  /*32f00*/  LDL.LU R24, [R1+0xf0] ;  /* 0x0000f00001187983 */ /* 0x001ee20000300800 */
[----:B------:R-:W3:Y:S02]  /*32f10*/  LDL.LU R25, [R1+0xf4] ;  /* 0x0000f40001197983 */ /* 0x000ee40000300800 */
[----:B------:R-:W3:Y:S02]  /*32f20*/  LDL.LU R26, [R1+0xf8] ;  /* 0x0000f800011a7983 */ /* 0x000ee40000300800 */
[----:B------:R-:W3:Y:S01]  /*32f30*/  LDL.LU R27, [R1+0xfc] ;  /* 0x0000fc00011b7983 */ /* 0x000ee20000300800 */
[----:B------:R-:W2:Y:S11]  /*32f40*/  LDL.LU.64 R8, [R1+0x3858] ;  /* 0x0038580001087983 */ /* 0x000eb60000300a00 */
[----:B------:R-:W-:Y:S01]  /*32f50*/  @!UPT UIADD3 URZ, URZ, URZ, URZ ;  /* 0x0000003f3f3ff290 */ /* 0x000fe2000fffe03f */
[----:B------:R-:W-:Y:S02]  /*32f60*/  STL.64 [R1+0x1a0], R12 ;  /* 0x0001a00c01007387 */ /* 0x000fe40000100a00 */
[----:B------:R0:W-:Y:S02]  /*32f70*/  STL.64 [R1+0x1a8], R14 ;  /* 0x0001a80e01007387 */ /* 0x0001e40000100a00 */
[----:B0-----:R-:W3:Y:S01]  /*32f80*/  LDL.LU.64 R14, [R1+0x3850] ;  /* 0x00385000010e7983 */ /* 0x001ee20000300a00 */
[----:B------:R-:W3:Y:S01]  /*32f90*/  LDL.LU.64 R12, [R1+0x3848] ;  /* 0x00384800010c7983 */ /* 0x000ee20000300a00 */
[----:B--2---:R-:W-:Y:S02]  /*32fa0*/  HMMA.16816.F32 R4, R4, R8, R20 ;  /* 0x000000080404723c */ /* 0x004fe40000001814 */
[----:B------:R0:W-:Y:S04]  /*32fb0*/  STL.64 [R1+0x37e8], R8 ;  /* 0x0037e80801007387 */ /* 0x0001e80000100a00 */
[----:B0-----:R-:W2:Y:S11]  /*32fc0*/  LDL.LU R8, [R1+0xe0] ;  /* 0x0000e00001087983 */ /* 0x001eb60000300800 */
[----:B------:R-:W-:Y:S06]  /*32fd0*/  @!UPT UIADD3 URZ, URZ, URZ, URZ ;  /* 0x0000003f3f3ff290 */ /* 0x000fec000fffe03f */
[----:B------:R0:W-:Y:S01]  /*32fe0*/  STL.64 [R1+0x100], R4 ;  /* 0x0001000401007387 */ /* 0x0001e20000100a00 */
[----:B------:R1:W-:Y:S02]  /*32ff0*/  STL.64 [R1+0x108], R6 ;  /* 0x0001080601007387 */ /* 0x0003e40000100a00 */
[----:B------:R-:W2:Y:S02]  /*33000*/  LDL.LU R9, [R1+0xe4] ;  /* 0x0000e40001097983 */ /* 0x000ea40000300800 */
[----:B------:R-:W2:Y:S01]  /*33010*/  LDL.LU R10, [R1+0xe8] ;  /* 0x0000e800010a7983 */ /* 0x000ea20000300800 */
[----:B------:R-:W2:Y:S01]  /*33020*/  LDL.LU R11, [R1+0xec] ;  /* 0x0000ec00010b7983 */ /* 0x000ea20000300800 */
[----:B------:R-:W4:Y:S02]  /*33030*/  LDL.LU R20, [R1+0x400] ;  /* 0x0004000001147983 */ /* 0x000f240000300800 */
[----:B------:R-:W4:Y:S02]  /*33040*/  LDL.LU R21, [R1+0x404] ;  /* 0x0004040001157983 */ /* 0x000f240000300800 */
[----:B------:R-:W2:Y:S01]  /*33050*/  LDL.LU R22, [R1+0x408] ;  /* 0x0004080001167983 */ /* 0x000ea20000300800 */
[----:B------:R-:W2:Y:S01]  /*33060*/  LDL.LU R23, [R1+0x40c] ;  /* 0x00040c0001177983 */ /* 0x000ea20000300800 */
[----:B---3--:R-:W-:Y:S01]  /*33070*/  HMMA.16816.F32 R24, R12, R16, R24 ;  /* 0x000000100c18723c */ /* 0x008fe20000001818 */
[----:B0-----:R-:W-:-:S02]  /*33080*/  IMAD.MOV.U32 R5, RZ, RZ, R3 ;  /* 0x000000ffff057224 */ /* 0x001fc400078e0003 */
[----:B-1----:R-:W-:Y:S02]  /*33090*/  IMAD.MOV.U32 R6, RZ, RZ, R16 ;  /* 0x000000ffff067224 */ /* 0x002fe400078e0010 */
[----:B------:R-:W-:Y:S01]  /*330a0*/  IMAD.MOV.U32 R3, RZ, RZ, R17 ;  /* 0x000000ffff037224 */ /* 0x000fe200078e0011 */
[----:B--2---:R-:W-:Y:S01]  /*330b0*/  STL.64 [R1+0x3770], R22 ;  /* 0x0037701601007387 */ /* 0x004fe20000100a00 */
[----:B----4-:R-:W-:Y:S11]  /*330c0*/  STL.64 [R1+0x3768], R20 ;  /* 0x0037681401007387 */ /* 0x010ff60000100a00 */
[----:B------:R-:W-:Y:S05]  /*330d0*/  @!UPT UIADD3 URZ, URZ, URZ, URZ ;  /* 0x0000003f3f3ff290 */ /* 0x000fea000fffe03f */
[----:B------:R-:W-:Y:S02]  /*330e0*/  STL.64 [R1+0xf0], R24 ;  /* 0x0000f01801007387 */ /* 0x000fe40000100a00 */
[----:B------:R0:W-:Y:S02]  /*330f0*/  STL.64 [R1+0xf8], R26 ;  /* 0x0000f81a01007387 */ /* 0x0001e40000100a00 */
[----:B0-----:R-:W2:Y:S01]  /*33100*/  LDL.LU.64 R26, [R1+0x3840] ;  /* 0x00384000011a7983 */ /* 0x001ea20000300a00 */
[----:B------:R-:W2:Y:S02]  /*33110*/  LDL.LU.64 R24, [R1+0x3838] ;  /* 0x0038380001187983 */ /* 0x000ea40000300a00 */
[----:B------:R-:W3:Y:S02]  /*33120*/  LDL.LU.64 R16, [R1+0x3830] ;  /* 0x0038300001107983 */ /* 0x000ee40000300a00 */
[C---:B---3--:R-:W-:Y:S01]  /*33130*/  HMMA.16816.F32 R8, R12.reuse, R16, R8 ;  /* 0x000000100c08723c */ /* 0x048fe20000001808 */
[----:B------:R-:W-:Y:S11]  /*33140*/  IMAD.MOV.U32 R7, RZ, RZ, R17 ;  /* 0x000000ffff077224 */ /* 0x000ff600078e0011 */
[----:B------:R-:W-:Y:S11]  /*33150*/  @!UPT UIADD3 URZ, URZ, URZ, URZ ;  /* 0x0000003f3f3ff290 */ /* 0x000ff6000fffe03f */
[----:B------:R0:W-:Y:S01]  /*33160*/  STL.64 [R1+0xe0], R8 ;  /* 0x0000e00801007387 */ /* 0x0001e20000100a00 */
[----:B------:R-:W-:Y:S02]  /*33170*/  STL.64 [R1+0xe8], R10 ;  /* 0x0000e80a01007387 */ /* 0x000fe40000100a00 */
[----:B0-----:R-:W-:Y:S02]  /*33180*/  IMAD.MOV.U32 R8, RZ, RZ, R16 ;  /* 0x000000ffff087224 */ /* 0x001fe400078e0010 */
[----:B------:R-:W2:Y:S01]  /*33190*/  LDL.LU.64 R16, [R1+0x3828] ;  /* 0x0038280001107983 */ /* 0x000ea20000300a00 */
[----:B------:R-:W-:Y:S02]  /*331a0*/  IMAD.MOV.U32 R21, RZ, RZ, R19 ;  /* 0x000000ffff157224 */ /* 0x000fe400078e0013 */
[----:B------:R-:W-:Y:S02]  /*331b0*/  IMAD.MOV.U32 R4, RZ, RZ, R18 ;  /* 0x000000ffff047224 */ /* 0x000fe400078e0012 */
[C---:B--2---:R-:W-:Y:S01]  /*331c0*/  HMMA.16816.F32 R16, R12.reuse, R16, R24 ;  /* 0x000000100c10723c */ /* 0x044fe20000001818 */
[----:B------:R-:W2:Y:S11]  /*331d0*/  LDL.LU.64 R24, [R1+0x3820] ;  /* 0x0038200001187983 */ /* 0x000eb60000300a00 */
[----:B------:R-:W-:Y:S11]  /*331e0*/  @!UPT UIADD3 URZ, URZ, URZ, URZ ;  /* 0x0000003f3f3ff290 */ /* 0x000ff6000fffe03f */
[----:B------:R-:W-:Y:S01]  /*331f0*/  STL.64 [R1+0xd0], R16 ;  /* 0x0000d01001007387 */ /* 0x000fe20000100a00 */
[----:B------:R0:W-:Y:S03]  /*33200*/  STL.64 [R1+0xd8], R18 ;  /* 0x0000d81201007387 */ /* 0x0001e60000100a00 */
[----:B0-----:R-:W3:Y:S01]  /*33210*/  LDL.LU.64 R18, [R1+0x3818] ;  /* 0x0038180001127983 */ /* 0x001ee20000300a00 */
[----:B------:R-:W3:Y:S02]  /*33220*/  LDL.LU.64 R16, [R1+0x3810] ;  /* 0x0038100001107983 */ /* 0x000ee40000300a00 */
[----:B---3--:R-:W-:Y:S11]  /*33230*/  HMMA.16816.F32 R16, R12, R4, R16 ;  /* 0x000000040c10723c */ /* 0x008ff60000001810 */
[----:B------:R-:W-:Y:S11]  /*33240*/  @!UPT UIADD3 URZ, URZ, URZ, URZ ;  /* 0x0000003f3f3ff290 */ /* 0x000ff6000fffe03f */
[----:B------:R-:W-:Y:S01]  /*33250*/  @!UPT UIADD3 URZ, URZ, URZ, URZ ;  /* 0x0000003f3f3ff290 */ /* 0x000fe2000fffe03f */
[----:B------:R-:W-:Y:S01]  /*33260*/  STL.64 [R1+0xc0], R16 ;  /* 0x0000c01001007387 */ /* 0x000fe20000100a00 */
[----:B------:R0:W-:Y:S03]  /*33270*/  STL.64 [R1+0xc8], R18 ;  /* 0x0000c81201007387 */ /* 0x0001e60000100a00 */
[----:B0-----:R-:W3:Y:S01]  /*33280*/  LDL.LU.64 R18, [R1+0x3808] ;  /* 0x0038080001127983 */ /* 0x001ee20000300a00 */
[----:B------:R-:W3:Y:S02]  /*33290*/  LDL.LU.64 R16, [R1+0x3800] ;  /* 0x0038000001107983 */ /* 0x000ee40000300a00 */
[----:B------:R0:W-:Y:S02]  /*332a0*/  STL.64 [R1+0x3788], R4 ;  /* 0x0037880401007387 */ /* 0x0001e40000100a00 */
[----:B0-----:R-:W4:Y:S01]  /*332b0*/  LDL.64 R4, [R1+0x10] ;  /* 0x0000100001047983 */ /* 0x001f220000100a00 */
[----:B------:R-:W-:-:S03]  /*332c0*/  IMAD.MOV.U32 R20, RZ, RZ, R28 ;  /* 0x000000ffff147224 */ /* 0x000fc600078e001c */
[----:B----4-:R0:W-:Y:S02]  /*332d0*/  STL.64 [R1+0x37a0], R4 ;  /* 0x0037a00401007387 */ /* 0x0101e40000100a00 */
[----:B0-----:R-:W-:Y:S02]  /*332e0*/  IMAD.MOV.U32 R4, RZ, RZ, R8 ;  /* 0x000000ffff047224 */ /* 0x001fe400078e0008 */
[----:B---3--:R-:W-:Y:S01]  /*332f0*/  HMMA.16816.F32 R8, R12, R20, R16 ;  /* 0x000000140c08723c */ /* 0x008fe20000001810 */
[----:B------:R-:W-:-:S05]  /*33300*/  IMAD.MOV.U32 R5, RZ, RZ, R7 ;  /* 0x000000ffff057224 */ /* 0x000fca00078e0007 */
[----:B------:R-:W-:Y:S11]  /*33310*/  STL.64 [R1+0x37b8], R4 ;  /* 0x0037b80401007387 */ /* 0x000ff60000100a00 */
[----:B------:R-:W-:Y:S06]  /*33320*/  @!UPT UIADD3 URZ, URZ, URZ, URZ ;  /* 0x0000003f3f3ff290 */ /* 0x000fec000fffe03f */
[----:B------:R0:W-:Y:S01]  /*33330*/  STL.64 [R1+0x190], R8 ;  /* 0x0001900801007387 */ /* 0x0001e20000100a00 */
[----:B------:R1:W-:Y:S03]  /*33340*/  STL.64 [R1+0x198], R10 ;  /* 0x0001980a01007387 */ /* 0x0003e60000100a00 */
[----:B0-----:R-:W3:Y:S01]  /*33350*/  LDL.LU R8, [R1+0x4b0] ;  /* 0x0004b00001087983 */ /* 0x001ee20000300800 */
[----:B------:R-:W3:Y:S02]  /*33360*/  LDL.LU R9, [R1+0x4b4] ;  /* 0x0004b40001097983 */ /* 0x000ee40000300800 */
[----:B-1----:R-:W4:Y:S02]  /*33370*/  LDL.LU R10, [R1+0x4b8] ;  /* 0x0004b800010a7983 */ /* 0x002f240000300800 */
[----:B------:R-:W4:Y:S02]  /*33380*/  LDL.LU R11, [R1+0x4bc] ;  /* 0x0004bc00010b7983 */ /* 0x000f240000300800 */
[----:B------:R-:W-:-:S02]  /*33390*/  IMAD.MOV.U32 R4, RZ, RZ, R6 ;  /* 0x000000ffff047224 */ /* 0x000fc400078e0006 */
[----:B------:R-:W-:Y:S01]  /*333a0*/  IMAD.MOV.U32 R5, RZ, RZ, R3 ;  /* 0x000000ffff057224 */ /* 0x000fe200078e0003 */
[----:B----4-:R-:W-:Y:S01]  /*333b0*/  STL.64 [R1+0x37f8], R10 ;  /* 0x0037f80a01007387 */ /* 0x010fe20000100a00 */
[----:B---3--:R0:W-:Y:S03]  /*333c0*/  STL.64 [R1+0x37f0], R8 ;  /* 0x0037f00801007387 */ /* 0x0081e60000100a00 */
[----:B0-----:R-:W2:Y:S01]  /*333d0*/  LDL.LU R8, [R1+0x2b0] ;  /* 0x0002b00001087983 */ /* 0x001ea20000300800 */
[----:B------:R-:W2:Y:S02]  /*333e0*/  LDL.LU R9, [R1+0x2b4] ;  /* 0x0002b40001097983 */ /* 0x000ea40000300800 */
[----:B------:R-:W2:Y:S02]  /*333f0*/  LDL.LU R10, [R1+0x2b8] ;  /* 0x0002b800010a7983 */ /* 0x000ea40000300800 */
[----:B------:R-:W2:Y:S01]  /*33400*/  LDL.LU R11, [R1+0x2bc] ;  /* 0x0002bc00010b7983 */ /* 0x000ea20000300800 */
[----:B------:R0:W-:Y:S04]  /*33410*/  STL.64 [R1+0x37e0], R4 ;  /* 0x0037e00401007387 */ /* 0x0001e80000100a00 */
[----:B0-----:R-:W3:Y:S01]  /*33420*/  LDL.64 R4, [R1+0x50] ;  /* 0x0000500001047983 */ /* 0x001ee20000100a00 */
[----:B------:R-:W4:Y:S02]  /*33430*/  LDL.LU R16, [R1+0x4a0] ;  /* 0x0004a00001107983 */ /* 0x000f240000300800 */
[----:B------:R-:W4:Y:S02]  /*33440*/  LDL.LU R17, [R1+0x4a4] ;  /* 0x0004a40001117983 */ /* 0x000f240000300800 */
[----:B------:R-:W4:Y:S01]  /*33450*/  LDL.LU R18, [R1+0x4a8] ;  /* 0x0004a80001127983 */ /* 0x000f220000300800 */
[----:B------:R-:W4:Y:S01]  /*33460*/  LDL.LU R19, [R1+0x4ac] ;  /* 0x0004ac0001137983 */ /* 0x000f220000300800 */
        /* <DEDUP_REMOVED lines=11> */
[C---:B------:R-:W-:Y:S01]  /*33520*/  HMMA.16816.F32 R8, R12.reuse, R24, R8 ;  /* 0x000000180c08723c */ /* 0x040fe20000001808 */
        /* <DEDUP_REMOVED lines=11> */
[----:B------:R-:W2:Y:S02]  /*335e0*/  LDL.LU R23, [R1+0x49c] ;  /* 0x00049c0001177983 */ /* 0x000ea40000300800 */
[----:B------:R-:W-:Y:S01]  /*335f0*/  STL.64 [R1+0x2b0], R8 ;  /* 0x0002b00801007387 */ /* 0x000fe20000100a00 */
[----:B------:R0:W-:Y:S03]  /*33600*/  STL.64 [R1+0x2b8], R10 ;  /* 0x0002b80a01007387 */ /* 0x0001e60000100a00 */
[----:B0-----:R-:W3:Y:S01]  /*33610*/  LDL.LU.64 R10, [R1+0x37f8] ;  /* 0x0037f800010a7983 */ /* 0x001ee20000300a00 */
[----:B------:R-:W3:Y:S02]  /*33620*/  LDL.LU.64 R8, [R1+0x37f0] ;  /* 0x0037f00001087983 */ /* 0x000ee40000300a00 */
[----:B------:R0:W-:Y:S02]  /*33630*/  STL.64 [R1+0x3778], R24 ;  /* 0x0037781801007387 */ /* 0x0001e40000100a00 */
[----:B0-----:R-:W2:Y:S01]  /*33640*/  LDL.LU R24, [R1+0x420] ;  /* 0x0004200001187983 */ /* 0x001ea20000300800 */
[----:B------:R-:W2:Y:S02]  /*33650*/  LDL.LU R25, [R1+0x424] ;  /* 0x0004240001197983 */ /* 0x000ea40000300800 */
[----:B------:R-:W2:Y:S02]  /*33660*/  LDL.LU R26, [R1+0x428] ;  /* 0x00042800011a7983 */ /* 0x000ea40000300800 */
[----:B------:R-:W2:Y:S01]  /*33670*/  LDL.LU R27, [R1+0x42c] ;  /* 0x00042c00011b7983 */ /* 0x000ea20000300800 */
        /* <DEDUP_REMOVED lines=8> */
[----:B------:R-:W2:Y:S01]  /*33700*/  LDL.LU.64 R4, [R1+0x37e0] ;  /* 0x0037e00001047983 */ /* 0x000ea20000300a00 */
[----:B----4-:R-:W-:Y:S03]  /*33710*/  HMMA.16816.F32 R12, R12, R8, R16 ;  /* 0x000000080c0c723c */ /* 0x010fe60000001810 */
[----:B------:R-:W2:Y:S01]  /*33720*/  LDL.LU.64 R18, [R1+0x37d8] ;  /* 0x0037d80001127983 */ /* 0x000ea20000300a00 */
[----:B------:R-:W2:Y:S11]  /*33730*/  LDL.LU.64 R16, [R1+0x37d0] ;  /* 0x0037d00001107983 */ /* 0x000eb60000300a00 */
[----:B------:R-:W-:Y:S08]  /*33740*/  @!UPT UIADD3 URZ, URZ, URZ, URZ ;  /* 0x0000003f3f3ff290 */ /* 0x000ff0000fffe03f */
[----:B------:R0:W-:Y:S01]  /*33750*/  STL.64 [R1+0x3e0], R12 ;  /* 0x0003e00c01007387 */ /* 0x0001e20000100a00 */
[----:B------:R1:W-:Y:S03]  /*33760*/  STL.64 [R1+0x3e8], R14 ;  /* 0x0003e80e01007387 */ /* 0x0003e60000100a00 */
[----:B0-----:R-:W3:Y:S01]  /*33770*/  LDL.LU R12, [R1+0x3d0] ;  /* 0x0003d000010c7983 */ /* 0x001ee20000300800 */
[----:B------:R-:W3:Y:S02]  /*33780*/  LDL.LU R13, [R1+0x3d4] ;  /* 0x0003d400010d7983 */ /* 0x000ee40000300800 */
[----:B-1----:R-:W3:Y:S02]  /*33790*/  LDL.LU R14, [R1+0x3d8] ;  /* 0x0003d800010e7983 */ /* 0x002ee40000300800 */
[----:B------:R-:W3:Y:S01]  /*337a0*/  LDL.LU R15, [R1+0x3dc] ;  /* 0x0003dc00010f7983 */ /* 0x000ee20000300800 */
[C---:B--2---:R-:W-:Y:S01]  /*337b0*/  HMMA.16816.F32 R4, R16.reuse, R4, R20 ;  /* 0x000000041004723c */ /* 0x044fe20000001814 */
[----:B------:R-:W2:Y:S01]  /*337c0*/  LDL.LU.64 R22, [R1+0x37c8] ;  /* 0x0037c80001167983 */ /* 0x000ea20000300a00 */
[----:B------:R-:W2:Y:S11]  /*337d0*/  LDL.LU.64 R20, [R1+0x37c0] ;  /* 0x0037c00001147983 */ /* 0x000eb60000300a00 */
[----:B------:R-:W-:Y:S10]  /*337e0*/  @!UPT UIADD3 URZ, URZ, URZ, URZ ;  /* 0x0000003f3f3ff290 */ /* 0x000ff4000fffe03f */
[----:B------:R0:W-:Y:S01]  /*337f0*/  STL.64 [R1+0x460], R4 ;  /* 0x0004600401007387 */ /* 0x0001e20000100a00 */
[----:B------:R2:W-:Y:S03]  /*33800*/  STL.64 [R1+0x468], R6 ;  /* 0x0004680601007387 */ /* 0x0005e60000100a00 */
[----:B0-----:R-:W2:Y:S02]  /*33810*/  LDL.LU.64 R4, [R1+0x37b8] ;  /* 0x0037b80001047983 */ /* 0x001ea40000300a00 */
[C---:B--2---:R-:W-:Y:S02]  /*33820*/  HMMA.16816.F32 R4, R16.reuse, R4, R20 ;  /* 0x000000041004723c */ /* 0x044fe40000001814 */
[----:B------:R-:W2:Y:S01]  /*33830*/  LDL.LU.64 R22, [R1+0x37b0] ;  /* 0x0037b00001167983 */ /* 0x000ea20000300a00 */
[----:B------:R-:W2:Y:S11]  /*33840*/  LDL.LU.64 R20, [R1+0x37a8] ;  /* 0x0037a80001147983 */ /* 0x000eb60000300a00 */
[----:B------:R-:W-:Y:S09]  /*33850*/  @!UPT UIADD3 URZ, URZ, URZ, URZ ;  /* 0x0000003f3f3ff290 */ /* 0x000ff2000fffe03f */
        /* <DEDUP_REMOVED lines=12> */
[C---:B--2---:R-:W-:Y:S11]  /*33920*/  HMMA.16816.F32 R20, R16.reuse, R4, R20 ;  /* 0x000000041014723c */ /* 0x044ff60000001814 */
[----:B------:R-:W-:Y:S11]  /*33930*/  @!UPT UIADD3 URZ, URZ, URZ, URZ ;  /* 0x0000003f3f3ff290 */ /* 0x000ff6000fffe03f */
[----:B------:R-:W-:Y:S01]  /*33940*/  @!UPT UIADD3 URZ, URZ, URZ, URZ ;  /* 0x0000003f3f3ff290 */ /* 0x000fe2000fffe03f */
[----:B------:R0:W-:Y:S01]  /*33950*/  STL.64 [R1+0x430], R20 ;  /* 0x0004301401007387 */ /* 0x0001e20000100a00 */
[----:B------:R-:W-:Y:S03]  /*33960*/  STL.64 [R1+0x438], R22 ;  /* 0x0004381601007387 */ /* 0x000fe60000100a00 */
[----:B0-----:R-:W2:Y:S01]  /*33970*/  LDL.LU.64 R20, [R1+0x3780] ;  /* 0x0037800001147983 */ /* 0x001ea20000300a00 */
[----:B------:R0:W-:Y:S03]  /*33980*/  STL.64 [R1+0x3750], R4 ;  /* 0x0037500401007387 */ /* 0x0001e60000100a00 */
[----:B0-----:R-:W4:Y:S01]  /*33990*/  LDL.LU R4, [R1+0x410] ;  /* 0x0004100001047983 */ /* 0x001f220000300800 */
[----:B------:R-:W4:Y:S02]  /*339a0*/  LDL.LU R5, [R1+0x414] ;  /* 0x0004140001057983 */ /* 0x000f240000300800 */
[----:B------:R-:W4:Y:S02]  /*339b0*/  LDL.LU R6, [R1+0x418] ;  /* 0x0004180001067983 */ /* 0x000f240000300800 */
[----:B------:R-:W4:Y:S01]  /*339c0*/  LDL.LU R7, [R1+0x41c] ;  /* 0x00041c0001077983 */ /* 0x000f220000300800 */
[C---:B--2---:R-:W-:Y:S01]  /*339d0*/  HMMA.16816.F32 R20, R16.reuse, R20, R24 ;  /* 0x000000141014723c */ /* 0x044fe20000001818 */
[----:B------:R-:W4:Y:S11]  /*339e0*/  LDL.LU.64 R24, [R1+0x3778] ;  /* 0x0037780001187983 */ /* 0x000f360000300a00 */
[----:B------:R-:W-:Y:S11]  /*339f0*/  @!UPT UIADD3 URZ, URZ, URZ, URZ ;  /* 0x0000003f3f3ff290 */ /* 0x000ff6000fffe03f */
[----:B------:R-:W-:Y:S01]  /*33a00*/  STL.64 [R1+0x420], R20 ;  /* 0x0004201401007387 */ /* 0x000fe20000100a00 */
[----:B------:R0:W-:Y:S03]  /*33a10*/  STL.64 [R1+0x428], R22 ;  /* 0x0004281601007387 */ /* 0x0001e60000100a00 */
[----:B0-----:R-:W2:Y:S01]  /*33a20*/  LDL.LU.64 R22, [R1+0x3770] ;  /* 0x0037700001167983 */ /* 0x001ea20000300a00 */
[----:B------:R-:W2:Y:S01]  /*33a30*/  LDL.LU.64 R20, [R1+0x3768] ;  /* 0x0037680001147983 */ /* 0x000ea20000300a00 */
[C---:B---3--:R-:W-:Y:S08]  /*33a40*/  HMMA.16816.F32 R12, R16.reuse, R8, R12 ;  /* 0x00000008100c723c */ /* 0x048ff0000000180c */
[----:B----4-:R-:W-:Y:S11]  /*33a50*/  HMMA.16816.F32 R4, R16, R24, R4 ;  /* 0x000000181004723c */ /* 0x010ff60000001804 */
[----:B------:R-:W-:Y:S11]  /*33a60*/  @!UPT UIADD3 URZ, URZ, URZ, URZ ;  /* 0x0000003f3f3ff290 */ /* 0x000ff6000fffe03f */
[----:B------:R-:W-:Y:S01]  /*33a70*/  @!UPT UIADD3 URZ, URZ, URZ, URZ ;  /* 0x0000003f3f3ff290 */ /* 0x000fe2000fffe03f */
[----:B------:R0:W-:Y:S01]  /*33a80*/  STL.64 [R1+0x410], R4 ;  /* 0x0004100401007387 */ /* 0x0001e20000100a00 */
[----:B------:R1:W-:Y:S03]  /*33a90*/  STL.64 [R1+0x418], R6 ;  /* 0x0004180601007387 */ /* 0x0003e60000100a00 */
[----:B0-----:R-:W3:Y:S01]  /*33aa0*/  LDL.LU R4, [R1+0x3c0] ;  /* 0x0003c00001047983 */ /* 0x001ee20000300800 */
[----:B------:R-:W3:Y:S02]  /*33ab0*/  LDL.LU R5, [R1+0x3c4] ;  /* 0x0003c40001057983 */ /* 0x000ee40000300800 */
[----:B-1----:R-:W3:Y:S02]  /*33ac0*/  LDL.LU R6, [R1+0x3c8] ;  /* 0x0003c80001067983 */ /* 0x002ee40000300800 */
[----:B------:R-:W3:Y:S01]  /*33ad0*/  LDL.LU R7, [R1+0x3cc] ;  /* 0x0003cc0001077983 */ /* 0x000ee20000300800 */
[----:B------:R0:W-:Y:S02]  /*33ae0*/  STL.64 [R1+0x3730], R24 ;  /* 0x0037301801007387 */ /* 0x0001e40000100a00 */
[----:B0-----:R-:W-:-:S02]  /*33af0*/  IMAD.MOV.U32 R24, RZ, RZ, R11 ;  /* 0x000000ffff187224 */ /* 0x001fc400078e000b */
[----:B------:R-:W-:-:S07]  /*33b00*/  IMAD.MOV.U32 R25, RZ, RZ, R10 ;  /* 0x000000ffff197224 */ /* 0x000fce00078e000a */
[----:B--2---:R-:W-:Y:S01]  /*33b10*/  HMMA.16816.F32 R24, R16, R24, R20 ;  /* 0x000000181018723c */ /* 0x004fe20000001814 */
[----:B------:R-:W3:Y:S01]  /*33b20*/  LDL.LU.64 R22, [R1+0x3760] ;  /* 0x0037600001167983 */ /* 0x000ee20000300a00 */
[----:B------:R-:W3:Y:S02]  /*33b30*/  LDL.LU.64 R20, [R1+0x3758] ;  /* 0x0037580001147983 */ /* 0x000ee40000300a00 */
[----:B------:R-:W3:Y:S11]  /*33b40*/  LDL.64 R16, [R1+0x40] ;  /* 0x0000400001107983 */ /* 0x000ef60000100a00 */
[----:B------:R-:W-:Y:S08]  /*33b50*/  @!UPT UIADD3 URZ, URZ, URZ, URZ ;  /* 0x0000003f3f3ff290 */ /* 0x000ff0000fffe03f */
[----:B------:R0:W-:Y:S01]  /*33b60*/  STL.64 [R1+0x400], R24 ;  /* 0x0004001801007387 */ /* 0x0001e20000100a00 */
[----:B------:R1:W-:Y:S03]  /*33b70*/  STL.64 [R1+0x408], R26 ;  /* 0x0004081a01007387 */ /* 0x0003e60000100a00 */
[----:B0-----:R-:W2:Y:S01]  /*33b80*/  LDL.LU R24, [R1+0x3a0] ;  /* 0x0003a00001187983 */ /* 0x001ea20000300800 */
[----:B------:R-:W-:Y:S02]  /*33b90*/  STL.64 [R1+0x3d0], R12 ;  /* 0x0003d00c01007387 */ /* 0x000fe40000100a00 */
[----:B------:R-:W-:Y:S02]  /*33ba0*/  STL.64 [R1+0x3d8], R14 ;  /* 0x0003d80e01007387 */ /* 0x000fe40000100a00 */
[----:B------:R-:W2:Y:S01]  /*33bb0*/  LDL.LU R25, [R1+0x3a4] ;  /* 0x0003a40001197983 */ /* 0x000ea20000300800 */
[----:B-1----:R-:W4:Y:S01]  /*33bc0*/  LDL.LU R26, [R1+0x3a8] ;  /* 0x0003a800011a7983 */ /* 0x002f220000300800 */
[----:B------:R-:W4:Y:S03]  /*33bd0*/  LDL.LU R27, [R1+0x3ac] ;  /* 0x0003ac00011b7983 */ /* 0x000f260000300800 */
[----:B----4-:R-:W-:Y:S01]  /*33be0*/  STL.64 [R1+0x3748], R26 ;  /* 0x0037481a01007387 */ /* 0x010fe20000100a00 */
[----:B--2---:R0:W-:Y:S03]  /*33bf0*/  STL.64 [R1+0x3740], R24 ;  /* 0x0037401801007387 */ /* 0x0041e60000100a00 */
[----:B0-----:R-:W2:Y:S01]  /*33c00*/  LDL.64 R24, [R1+0x20] ;  /* 0x0000200001187983 */ /* 0x001ea20000100a00 */
[----:B------:R0:W-:Y:S03]  /*33c10*/  STL.64 [R1+0x3710], R8 ;  /* 0x0037100801007387 */ /* 0x0001e60000100a00 */
[----:B0-----:R-:W2:Y:S01]  /*33c20*/  LDL.LU R8, [R1+0x3b0] ;  /* 0x0003b00001087983 */ /* 0x001ea20000300800 */
[----:B------:R-:W2:Y:S02]  /*33c30*/  LDL.LU R9, [R1+0x3b4] ;  /* 0x0003b40001097983 */ /* 0x000ea40000300800 */
[----:B------:R-:W2:Y:S02]  /*33c40*/  LDL.LU R10, [R1+0x3b8] ;  /* 0x0003b800010a7983 */ /* 0x000ea40000300800 */
[----:B------:R-:W2:Y:S01]  /*33c50*/  LDL.LU R11, [R1+0x3bc] ;  /* 0x0003bc00010b7983 */ /* 0x000ea20000300800 */
[----:B------:R-:W4:Y:S01]  /*33c60*/  LDL.LU R12, [R1+0x250] ;  /* 0x00025000010c7983 */ /* 0x000f220000300800 */
[----:B------:R-:W4:Y:S02]  /*33c70*/  LDL.LU R13, [R1+0x254] ;  /* 0x00025400010d7983 */ /* 0x000f240000300800 */
[----:B------:R-:W2:Y:S02]  /*33c80*/  LDL.LU R14, [R1+0x258] ;  /* 0x00025800010e7983 */ /* 0x000ea40000300800 */
[----:B------:R-:W2:Y:S01]  /*33c90*/  LDL.LU R15, [R1+0x25c] ;  /* 0x00025c00010f7983 */ /* 0x000ea20000300800 */
[----:B---3--:R-:W-:Y:S01]  /*33ca0*/  HMMA.16816.F32 R4, R20, R16, R4 ;  /* 0x000000101404723c */ /* 0x008fe20000001804 */
[----:B--2---:R-:W-:Y:S01]  /*33cb0*/  STL.64 [R1+0x36a8], R14 ;  /* 0x0036a80e01007387 */ /* 0x004fe20000100a00 */
[----:B----4-:R0:W-:Y:S03]  /*33cc0*/  STL.64 [R1+0x36a0], R12 ;  /* 0x0036a00c01007387 */ /* 0x0101e60000100a00 */
[----:B0-----:R-:W2:Y:S01]  /*33cd0*/  LDL.LU R12, [R1+0x260] ;  /* 0x00026000010c7983 */ /* 0x001ea20000300800 */
[----:B------:R-:W2:Y:S02]  /*33ce0*/  LDL.LU R13, [R1+0x264] ;  /* 0x00026400010d7983 */ /* 0x000ea40000300800 */
[----:B------:R-:W3:Y:S02]  /*33cf0*/  LDL.LU R14, [R1+0x268] ;  /* 0x00026800010e7983 */ /* 0x000ee40000300800 */
[----:B------:R-:W3:Y:S02]  /*33d00*/  LDL.LU R15, [R1+0x26c] ;  /* 0x00026c00010f7983 */ /* 0x000ee40000300800 */
[----:B---3--:R-:W-:Y:S01]  /*33d10*/  STL.64 [R1+0x36b8], R14 ;  /* 0x0036b80e01007387 */ /* 0x008fe20000100a00 */
[----:B--2---:R0:W-:Y:S10]  /*33d20*/  STL.64 [R1+0x36b0], R12 ;  /* 0x0036b00c01007387 */ /* 0x0041f40000100a00 */
[----:B------:R1:W-:Y:S02]  /*33d30*/  STL.64 [R1+0x3c0], R4 ;  /* 0x0003c00401007387 */ /* 0x0003e40000100a00 */
[----:B------:R2:W-:Y:S02]  /*33d40*/  STL.64 [R1+0x3c8], R6 ;  /* 0x0003c80601007387 */ /* 0x0005e40000100a00 */
[----:B0-----:R-:W-:Y:S01]  /*33d50*/  IMAD.MOV.U32 R13, RZ, RZ, R3 ;  /* 0x000000ffff0d7224 */ /* 0x001fe200078e0003 */
[----:B-1----:R-:W3:Y:S01]  /*33d60*/  LDL.LU.64 R4, [R1+0x3750] ;  /* 0x0037500001047983 */ /* 0x002ee20000300a00 */
[----:B--2---:R-:W-:-:S02]  /*33d70*/  IMAD.MOV.U32 R6, RZ, RZ, R16 ;  /* 0x000000ffff067224 */ /* 0x004fc400078e0010 */
[----:B------:R-:W-:Y:S02]  /*33d80*/  IMAD.MOV.U32 R3, RZ, RZ, R17 ;  /* 0x000000ffff037224 */ /* 0x000fe400078e0011 */
[----:B------:R-:W2:Y:S01]  /*33d90*/  LDL.LU R16, [R1+0x240] ;  /* 0x0002400001107983 */ /* 0x000ea20000300800 */
[----:B------:R-:W2:Y:S01]  /*33da0*/  LDL.LU R17, [R1+0x244] ;  /* 0x0002440001117983 */ /* 0x000ea20000300800 */
[----:B------:R-:W4:Y:S02]  /*33db0*/  LDL.LU R18, [R1+0x248] ;  /* 0x0002480001127983 */ /* 0x000f240000300800 */
[----:B------:R-:W4:Y:S01]  /*33dc0*/  LDL.LU R19, [R1+0x24c] ;  /* 0x00024c0001137983 */ /* 0x000f220000300800 */
[----:B------:R-:W-:Y:S01]  /*33dd0*/  HMMA.16816.F32 R8, R20, R24, R8 ;  /* 0x000000181408723c */ /* 0x000fe20000001808 */
[----:B----4-:R-:W-:Y:S01]  /*33de0*/  STL.64 [R1+0x3698], R18 ;  /* 0x0036981201007387 */ /* 0x010fe20000100a00 */
[----:B--2---:R0:W-:Y:S03]  /*33df0*/  STL.64 [R1+0x3690], R16 ;  /* 0x0036901001007387 */ /* 0x0041e60000100a00 */
[----:B0-----:R-:W2:Y:S01]  /*33e00*/  LDL.LU.64 R16, [R1+0x30] ;  /* 0x0000300001107983 */ /* 0x001ea20000300a00 */
[----:B------:R-:W-:-:S03]  /*33e10*/  IMAD.MOV.U32 R7, RZ, RZ, R25 ;  /* 0x000000ffff077224 */ /* 0x000fc600078e0019 */
[----:B--2---:R0:W-:Y:S04]  /*33e20*/  STL.64 [R1+0x3738], R16 ;  /* 0x0037381001007387 */ /* 0x0041e80000100a00 */
[----:B0-----:R-:W3:Y:S01]  /*33e30*/  LDL.LU R16, [R1+0x390] ;  /* 0x0003900001107983 */ /* 0x001ee20000300800 */
[----:B------:R-:W3:Y:S02]  /*33e40*/  LDL.LU R17, [R1+0x394] ;  /* 0x0003940001117983 */ /* 0x000ee40000300800 */
[----:B------:R-:W3:Y:S02]  /*33e50*/  LDL.LU R18, [R1+0x398] ;  /* 0x0003980001127983 */ /* 0x000ee40000300800 */
[----:B------:R-:W3:Y:S05]  /*33e60*/  LDL.LU R19, [R1+0x39c] ;  /* 0x00039c0001137983 */ /* 0x000eea0000300800 */
[----:B------:R-:W-:Y:S01]  /*33e70*/  STL.64 [R1+0x3b0], R8 ;  /* 0x0003b00801007387 */ /* 0x000fe20000100a00 */
[----:B------:R0:W-:Y:S02]  /*33e80*/  STL.64 [R1+0x3b8], R10 ;  /* 0x0003b80a01007387 */ /* 0x0001e40000100a00 */
[----:B------:R-:W2:Y:S02]  /*33e90*/  LDL.LU.64 R26, [R1+0x3748] ;  /* 0x00374800011a7983 */ /* 0x000ea40000300a00 */
[----:B0-----:R-:W-:-:S02]  /*33ea0*/  IMAD.MOV.U32 R10, RZ, RZ, R24 ;  /* 0x000000ffff0a7224 */ /* 0x001fc400078e0018 */
[----:B------:R-:W2:Y:S01]  /*33eb0*/  LDL.LU.64 R24, [R1+0x3740] ;  /* 0x0037400001187983 */ /* 0x000ea20000300a00 */
[----:B------:R-:W4:Y:S02]  /*33ec0*/  LDL.LU.64 R8, [R1+0x50] ;  /* 0x0000500001087983 */ /* 0x000f240000300a00 */
[----:B------:R-:W-:-:S07]  /*33ed0*/  IMAD.MOV.U32 R12, RZ, RZ, R28 ;  /* 0x000000ffff0c7224 */ /* 0x000fce00078e001c */
[----:B--2---:R-:W-:Y:S01]  /*33ee0*/  HMMA.16816.F32 R24, R20, R12, R24 ;  /* 0x0000000c1418723c */ /* 0x004fe20000001818 */
[----:B----4-:R-:W-:Y:S11]  /*33ef0*/  STL.64 [R1+0x3728], R8 ;  /* 0x0037280801007387 */ /* 0x010ff60000100a00 */
[----:B------:R-:W-:Y:S11]  /*33f00*/  @!UPT UIADD3 URZ, URZ, URZ, URZ ;  /* 0x0000003f3f3ff290 */ /* 0x000ff6000fffe03f */
[----:B------:R-:W-:Y:S01]  /*33f10*/  STL.64 [R1+0x3a0], R24 ;  /* 0x0003a01801007387 */ /* 0x000fe20000100a00 */
[----:B------:R-:W-:Y:S02]  /*33f20*/  STL.64 [R1+0x3a8], R26 ;  /* 0x0003a81a01007387 */ /* 0x000fe40000100a00 */
[----:B------:R0:W-:Y:S02]  /*33f30*/  STL.64 [R1+0x36c8], R12 ;  /* 0x0036c80c01007387 */ /* 0x0001e40000100a00 */
[----:B0-----:R-:W-:Y:S02]  /*33f40*/  IMAD.MOV.U32 R12, RZ, RZ, R10 ;  /* 0x000000ffff0c7224 */ /* 0x001fe400078e000a */
[----:B------:R-:W-:-:S05]  /*33f50*/  IMAD.MOV.U32 R13, RZ, RZ, R7 ;  /* 0x000000ffff0d7224 */ /* 0x000fca00078e0007 */
[----:B------:R0:W-:Y:S01]  /*33f60*/  STL.64 [R1+0x36e0], R12 ;  /* 0x0036e00c01007387 */ /* 0x0001e20000100a00 */
[----:B------:R-:W2:Y:S02]  /*33f70*/  LDL.LU R24, [R1+0x380] ;  /* 0x0003800001187983 */ /* 0x000ea40000300800 */
[----:B------:R-:W2:Y:S02]  /*33f80*/  LDL.LU R25, [R1+0x384] ;  /* 0x0003840001197983 */ /* 0x000ea40000300800 */
[----:B------:R-:W2:Y:S01]  /*33f90*/  LDL.LU R26, [R1+0x388] ;  /* 0x00038800011a7983 */ /* 0x000ea20000300800 */
[----:B------:R-:W2:Y:S01]  /*33fa0*/  LDL.LU R27, [R1+0x38c] ;  /* 0x00038c00011b7983 */ /* 0x000ea20000300800 */
[----:B------:R-:W4:Y:S02]  /*33fb0*/  LDL.LU R8, [R1+0x370] ;  /* 0x0003700001087983 */ /* 0x000f240000300800 */
[----:B------:R-:W4:Y:S02]  /*33fc0*/  LDL.LU R9, [R1+0x374] ;  /* 0x0003740001097983 */ /* 0x000f240000300800 */
[----:B------:R-:W4:Y:S01]  /*33fd0*/  LDL.LU R10, [R1+0x378] ;  /* 0x00037800010a7983 */ /* 0x000f220000300800 */
[----:B------:R-:W4:Y:S01]  /*33fe0*/  LDL.LU R11, [R1+0x37c] ;  /* 0x00037c00010b7983 */ /* 0x000f220000300800 */
[----:B0-----:R-:W-:-:S02]  /*33ff0*/  IMAD.MOV.U32 R12, RZ, RZ, R6 ;  /* 0x000000ffff0c7224 */ /* 0x001fc400078e0006 */
[----:B------:R-:W-:-:S05]  /*34000*/  IMAD.MOV.U32 R13, RZ, RZ, R3 ;  /* 0x000000ffff0d7224 */ /* 0x000fca00078e0003 */
[----:B------:R0:W-:Y:S04]  /*34010*/  STL.64 [R1+0x3708], R12 ;  /* 0x0037080c01007387 */ /* 0x0001e80000100a00 */
[----:B0-----:R-:W2:Y:S01]  /*34020*/  LDL.LU R12, [R1+0x2a0] ;  /* 0x0002a000010c7983 */ /* 0x001ea20000300800 */
[----:B------:R-:W2:Y:S02]  /*34030*/  LDL.LU R13, [R1+0x2a4] ;  /* 0x0002a400010d7983 */ /* 0x000ea40000300800 */
[----:B------:R-:W2:Y:S02]  /*34040*/  LDL.LU R14, [R1+0x2a8] ;  /* 0x0002a800010e7983 */ /* 0x000ea40000300800 */
[----:B------:R-:W2:Y:S01]  /*34050*/  LDL.LU R15, [R1+0x2ac] ;  /* 0x0002ac00010f7983 */ /* 0x000ea20000300800 */
[C---:B---3--:R-:W-:Y:S01]  /*34060*/  HMMA.16816.F32 R16, R20.reuse, R4, R16 ;  /* 0x000000041410723c */ /* 0x048fe20000001810 */
[----:B--2---:R-:W-:Y:S01]  /*34070*/  STL.64 [R1+0x3720], R14 ;  /* 0x0037200e01007387 */ /* 0x004fe20000100a00 */
[----:B------:R0:W-:Y:S03]  /*34080*/  STL.64 [R1+0x3718], R12 ;  /* 0x0037180c01007387 */ /* 0x0001e60000100a00 */
[----:B0-----:R-:W2:Y:S01]  /*34090*/  LDL.LU R12, [R1+0x360] ;  /* 0x00036000010c7983 */ /* 0x001ea20000300800 */
[----:B------:R-:W2:Y:S02]  /*340a0*/  LDL.LU R13, [R1+0x364] ;  /* 0x00036400010d7983 */ /* 0x000ea40000300800 */
[----:B------:R-:W2:Y:S02]  /*340b0*/  LDL.LU R14, [R1+0x368] ;  /* 0x00036800010e7983 */ /* 0x000ea40000300800 */
[----:B------:R-:W2:Y:S11]  /*340c0*/  LDL.LU R15, [R1+0x36c] ;  /* 0x00036c00010f7983 */ /* 0x000eb60000300800 */
[----:B------:R-:W-:Y:S02]  /*340d0*/  @!UPT UIADD3 URZ, URZ, URZ, URZ ;  /* 0x0000003f3f3ff290 */ /* 0x000fe4000fffe03f */
[----:B------:R0:W-:Y:S01]  /*340e0*/  STL.64 [R1+0x390], R16 ;  /* 0x0003901001007387 */ /* 0x0001e20000100a00 */
[----:B------:R-:W-:Y:S03]  /*340f0*/  STL.64 [R1+0x398], R18 ;  /* 0x0003981201007387 */ /* 0x000fe60000100a00 */
[----:B0-----:R-:W3:Y:S01]  /*34100*/  LDL.LU.64 R16, [R1+0x3738] ;  /* 0x0037380001107983 */ /* 0x001ee20000300a00 */
        /* <DEDUP_REMOVED lines=27> */
[----:B0-----:R-:W3:Y:S02]  /*342c0*/  LDL.LU.64 R8, [R1+0x3728] ;  /* 0x0037280001087983 */ /* 0x001ee40000300a00 */
[C---:B---3--:R-:W-:Y:S01]  /*342d0*/  HMMA.16816.F32 R12, R20.reuse, R8, R12 ;  /* 0x00000008140c723c */ /* 0x048fe2000000180c */
[----:B------:R-:W-:Y:S02]  /*342e0*/  IMAD.MOV.U32 R27, RZ, RZ, R8 ;  /* 0x000000ffff1b7224 */ /* 0x000fe400078e0008 */
[----:B------:R-:W-:Y:S11]  /*342f0*/  IMAD.MOV.U32 R26, RZ, RZ, R9 ;  /* 0x000000ffff1a7224 */ /* 0x000ff600078e0009 */
[----:B------:R-:W-:Y:S09]  /*34300*/  @!UPT UIADD3 URZ, URZ, URZ, URZ ;  /* 0x0000003f3f3ff290 */ /* 0x000ff2000fffe03f */
[----:B------:R-:W-:Y:S01]  /*34310*/  STL.64 [R1+0x360], R12 ;  /* 0x0003600c01007387 */ /* 0x000fe20000100a00 */
[----:B------:R0:W-:Y:S03]  /*34320*/  STL.64 [R1+0x368], R14 ;  /* 0x0003680e01007387 */ /* 0x0001e60000100a00 */
[----:B0-----:R-:W3:Y:S01]  /*34330*/  LDL.LU.64 R14, [R1+0x3720] ;  /* 0x00372000010e7983 */ /* 0x001ee20000300a00 */
[----:B------:R-:W3:Y:S02]  /*34340*/  LDL.LU.64 R12, [R1+0x3718] ;  /* 0x00371800010c7983 */ /* 0x000ee40000300a00 */
[----:B------:R-:W3:Y:S02]  /*34350*/  LDL.LU.64 R8, [R1+0x3710] ;  /* 0x0037100001087983 */ /* 0x000ee40000300a00 */
[----:B---3--:R-:W-:Y:S01]  /*34360*/  HMMA.16816.F32 R20, R20, R8, R12 ;  /* 0x000000081414723c */ /* 0x008fe2000000180c */
[----:B------:R-:W2:Y:S01]  /*34370*/  LDL.LU.64 R12, [R1+0x3708] ;  /* 0x00370800010c7983 */ /* 0x000ea20000300a00 */
[----:B------:R-:W-:-:S02]  /*34380*/  IMAD.MOV.U32 R28, RZ, RZ, R8 ;  /* 0x000000ffff1c7224 */ /* 0x000fc400078e0008 */
[----:B------:R-:W-:Y:S11]  /*34390*/  IMAD.MOV.U32 R29, RZ, RZ, R9 ;  /* 0x000000ffff1d7224 */ /* 0x000ff600078e0009 */
[----:B------:R-:W-:Y:S08]  /*343a0*/  @!UPT UIADD3 URZ, URZ, URZ, URZ ;  /* 0x0000003f3f3ff290 */ /* 0x000ff0000fffe03f */
[----:B------:R0:W-:Y:S01]  /*343b0*/  STL.64 [R1+0x2a0], R20 ;  /* 0x0002a01401007387 */ /* 0x0001e20000100a00 */
[----:B------:R1:W-:Y:S02]  /*343c0*/  STL.64 [R1+0x2a8], R22 ;  /* 0x0002a81601007387 */ /* 0x0003e40000100a00 */
[----:B------:R-:W2:Y:S02]  /*343d0*/  LDL.LU.64 R10, [R1+0x3700] ;  /* 0x00370000010a7983 */ /* 0x000ea40000300a00 */
[----:B------:R-:W2:Y:S01]  /*343e0*/  LDL.LU.64 R8, [R1+0x36f8] ;  /* 0x0036f80001087983 */ /* 0x000ea20000300a00 */
[----:B0-----:R-:W3:Y:S01]  /*343f0*/  LDL.LU R20, [R1+0x230] ;  /* 0x0002300001147983 */ /* 0x001ee20000300800 */
[----:B------:R-:W3:Y:S02]  /*34400*/  LDL.LU R21, [R1+0x234] ;  /* 0x0002340001157983 */ /* 0x000ee40000300800 */
[----:B-1----:R-:W3:Y:S01]  /*34410*/  LDL.LU R22, [R1+0x238] ;  /* 0x0002380001167983 */ /* 0x002ee20000300800 */
        /* <DEDUP_REMOVED lines=12> */
[----:B------:R2:W-:Y:S03]  /*344e0*/  STL.64 [R1+0x288], R14 ;  /* 0x0002880e01007387 */ /* 0x0005e60000100a00 */
[----:B0-----:R-:W2:Y:S02]  /*344f0*/  LDL.LU.64 R12, [R1+0x36c8] ;  /* 0x0036c800010c7983 */ /* 0x001ea40000300a00 */
[C---:B--2---:R-:W-:Y:S02]  /*34500*/  HMMA.16816.F32 R12, R8.reuse, R12, R4 ;  /* 0x0000000c080c723c */ /* 0x044fe40000001804 */
[----:B------:R-:W2:Y:S11]  /*34510*/  LDL.LU.64 R4, [R1+0x36c0] ;  /* 0x0036c00001047983 */ /* 0x000eb60000300a00 */
[----:B------:R-:W-:Y:S10]  /*34520*/  @!UPT UIADD3 URZ, URZ, URZ, URZ ;  /* 0x0000003f3f3ff290 */ /* 0x000ff4000fffe03f */
[----:B------:R-:W-:Y:S01]  /*34530*/  STL.64 [R1+0x270], R12 ;  /* 0x0002700c01007387 */ /* 0x000fe20000100a00 */
[----:B------:R0:W-:Y:S03]  /*34540*/  STL.64 [R1+0x278], R14 ;  /* 0x0002780e01007387 */ /* 0x0001e60000100a00 */
[----:B0-----:R-:W2:Y:S01]  /*34550*/  LDL.LU.64 R14, [R1+0x36b8] ;  /* 0x0036b800010e7983 */ /* 0x001ea20000300a00 */
[----:B------:R-:W2:Y:S02]  /*34560*/  LDL.LU.64 R12, [R1+0x36b0] ;  /* 0x0036b000010c7983 */ /* 0x000ea40000300a00 */
[C---:B--2---:R-:W-:Y:S01]  /*34570*/  HMMA.16816.F32 R4, R8.reuse, R4, R12 ;  /* 0x000000040804723c */ /* 0x044fe2000000180c */
[----:B------:R-:W2:Y:S01]  /*34580*/  LDL.LU.64 R14, [R1+0x36a8] ;  /* 0x0036a800010e7983 */ /* 0x000ea20000300a00 */
[----:B------:R-:W2:Y:S11]  /*34590*/  LDL.LU.64 R12, [R1+0x36a0] ;  /* 0x0036a000010c7983 */ /* 0x000eb60000300a00 */
[----:B------:R-:W-:Y:S10]  /*345a0*/  @!UPT UIADD3 URZ, URZ, URZ, URZ ;  /* 0x0000003f3f3ff290 */ /* 0x000ff4000fffe03f */
[----:B------:R-:W-:Y:S01]  /*345b0*/  STL.64 [R1+0x260], R4 ;  /* 0x0002600401007387 */ /* 0x000fe20000100a00 */
[----:B------:R-:W-:Y:S02]  /*345c0*/  STL.64 [R1+0x268], R6 ;  /* 0x0002680601007387 */ /* 0x000fe40000100a00 */
[----:B------:R-:W0:Y:S04]  /*345d0*/  LDSM.16.MT88.4 R4, [R0+0x8300] ;  /* 0x008300000004783b */ /* 0x000e280000004200 */
[----:B------:R-:W-:Y:S01]  /*345e0*/  IMAD.MOV.U32 R3, RZ, RZ, R17 ;  /* 0x000000ffff037224 */ /* 0x000fe200078e0011 */
[----:B0-----:R0:W-:Y:S01]  /*345f0*/  STL.64 [R1+0x3678], R6 ;  /* 0x0036780601007387 */ /* 0x0011e20000100a00 */
[----:B------:R-:W-:Y:S02]  /*34600*/  STL.64 [R1+0x3670], R4 ;  /* 0x0036700401007387 */ /* 0x000fe40000100a00 */
[----:B------:R-:W4:Y:S02]  /*34610*/  LDL.LU.64 R18, [R1+0x3698] ;  /* 0x0036980001127983 */ /* 0x000f240000300a00 */
[----:B0-----:R-:W-:Y:S01]  /*34620*/  IMAD.MOV.U32 R6, RZ, RZ, R16 ;  /* 0x000000ffff067224 */ /* 0x001fe200078e0010 */
[C---:B--2---:R-:W-:Y:S01]  /*34630*/  HMMA.16816.F32 R12, R8.reuse, R16, R12 ;  /* 0x00000010080c723c */ /* 0x044fe2000000180c */
[----:B------:R-:W4:Y:S01]  /*34640*/  LDL.LU.64 R16, [R1+0x3690] ;  /* 0x0036900001107983 */ /* 0x000f220000300a00 */
[----:B------:R-:W-:Y:S11]  /*34650*/  IMAD.MOV.U32 R23, RZ, RZ, R2 ;  /* 0x000000ffff177224 */ /* 0x000ff600078e0002 */
[----:B------:R-:W-:Y:S10]  /*34660*/  @!UPT UIADD3 URZ, URZ, URZ, URZ ;  /* 0x0000003f3f3ff290 */ /* 0x000ff4000fffe03f */
[----:B------:R-:W-:Y:S01]  /*34670*/  STL.64 [R1+0x250], R12 ;  /* 0x0002500c01007387 */ /* 0x000fe20000100a00 */
[----:B------:R-:W-:Y:S02]  /*34680*/  STL [R1+0x258], R14 ;  /* 0x0002580e01007387 */ /* 0x000fe40000100800 */
[----:B------:R-:W-:Y:S02]  /*34690*/  IMAD.MOV.U32 R2, RZ, RZ, R15 ;  /* 0x000000ffff027224 */ /* 0x000fe400078e000f */
[----:B------:R-:W0:Y:S04]  /*346a0*/  LDSM.16.MT88.4 R12, [R0+0x8380] ;  /* 0x00838000000c783b */ /* 0x000e280000004200 */
[----:B------:R-:W-:Y:S04]  /*346b0*/  STL [R1+0x33d0], R2 ;  /* 0x0033d00201007387 */ /* 0x000fe80000100800 */
[----:B0-----:R-:W-:Y:S01]  /*346c0*/  STL.64 [R1+0x35e8], R14 ;  /* 0x0035e80e01007387 */ /* 0x001fe20000100a00 */
[----:B------:R4:W-:Y:S02]  /*346d0*/  STL.64 [R1+0x35e0], R12 ;  /* 0x0035e00c01007387 */ /* 0x0009e40000100a00 */
[----:B------:R-:W-:Y:S01]  /*346e0*/  STL.64 [R1+0x3650], R24 ;  /* 0x0036501801007387 */ /* 0x000fe20000100a00 */
[----:B----4-:R-:W-:Y:S01]  /*346f0*/  HMMA.16816.F32 R12, R8, R24, R16 ;  /* 0x00000018080c723c */ /* 0x010fe20000001810 */
[----:B------:R-:W0:Y:S11]  /*34700*/  LDSM.16.MT88.4 R16, [R0+0xc000] ;  /* 0x00c000000010783b */ /* 0x000e360000004200 */
[----:B------:R-:W-:Y:S11]  /*34710*/  @!UPT UIADD3 URZ, URZ, URZ, URZ ;  /* 0x0000003f3f3ff290 */ /* 0x000ff6000fffe03f */
[----:B------:R-:W-:Y:S01]  /*34720*/  STL.64 [R1+0x240], R12 ;  /* 0x0002400c01007387 */ /* 0x000fe20000100a00 */
[----:B------:R-:W-:Y:S03]  /*34730*/  STL.64 [R1+0x248], R14 ;  /* 0x0002480e01007387 */ /* 0x000fe60000100a00 */
[----:B0-----:R-:W-:Y:S01]  /*34740*/  STL.64 [R1+0x3560], R18 ;  /* 0x0035601201007387 */ /* 0x001fe20000100a00 */
[----:B------:R0:W-:Y:S02]  /*34750*/  STL.64 [R1+0x3558], R16 ;  /* 0x0035581001007387 */ /* 0x0001e40000100a00 */
[----:B0-----:R-:W-:Y:S02]  /*34760*/  IMAD.MOV.U32 R16, RZ, RZ, R27 ;  /* 0x000000ffff107224 */ /* 0x001fe400078e001b */
[----:B------:R-:W-:-:S07]  /*34770*/  IMAD.MOV.U32 R17, RZ, RZ, R26 ;  /* 0x000000ffff117224 */ /* 0x000fce00078e001a */
[----:B---3--:R-:W-:Y:S01]  /*34780*/  HMMA.16816.F32 R12, R8, R16, R20 ;  /* 0x00000010080c723c */ /* 0x008fe20000001814 */
[----:B------:R0:W-:Y:S01]  /*34790*/  STL.64 [R1+0x3630], R16 ;  /* 0x0036301001007387 */ /* 0x0001e20000100a00 */
[----:B------:R-:W-:-:S03]  /*347a0*/  IMAD.MOV.U32 R4, RZ, RZ, R28 ;  /* 0x000000ffff047224 */ /* 0x000fc600078e001c */
[----:B------:R-:W1:Y:S04]  /*347b0*/  LDSM.16.MT88.4 R20, [R0+0xc080] ;  /* 0x00c080000014783b */ /* 0x000e680000004200 */
[----:B0-----:R-:W2:Y:S11]  /*347c0*/  LDL.LU R16, [R1+0x140] ;  /* 0x0001400001107983 */ /* 0x001eb60000300800 */
[----:B------:R-:W-:Y:S03]  /*347d0*/  @!UPT UIADD3 URZ, URZ, URZ, URZ ;  /* 0x0000003f3f3ff290 */ /* 0x000fe6000fffe03f */
[----:B------:R-:W-:Y:S01]  /*347e0*/  STL.64 [R1+0x230], R12 ;  /* 0x0002300c01007387 */ /* 0x000fe20000100a00 */
[----:B------:R-:W-:Y:S02]  /*347f0*/  STL.64 [R1+0x238], R14 ;  /* 0x0002380e01007387 */ /* 0x000fe40000100a00 */
[----:B------:R-:W2:Y:S02]  /*34800*/  LDL.LU R17, [R1+0x144] ;  /* 0x0001440001117983 */ /* 0x000ea40000300800 */
[----:B------:R-:W3:Y:S01]  /*34810*/  LDL.LU R18, [R1+0x148] ;  /* 0x0001480001127983 */ /* 0x000ee20000300800 */
[----:B------:R-:W3:Y:S01]  /*34820*/  LDL.LU R19, [R1+0x14c] ;  /* 0x00014c0001137983 */ /* 0x000ee20000300800 */
[----:B------:R-:W4:Y:S02]  /*34830*/  LDL.LU R24, [R1+0x160] ;  /* 0x0001600001187983 */ /* 0x000f240000300800 */
[----:B------:R-:W4:Y:S02]  /*34840*/  LDL.LU R25, [R1+0x164] ;  /* 0x0001640001197983 */ /* 0x000f240000300800 */
[----:B------:R-:W2:Y:S01]  /*34850*/  LDL.LU R26, [R1+0x168] ;  /* 0x00016800011a7983 */ /* 0x000ea20000300800 */
[----:B------:R-:W2:Y:S01]  /*34860*/  LDL.LU R27, [R1+0x16c] ;  /* 0x00016c00011b7983 */ /* 0x000ea20000300800 */
[----:B------:R-:W3:Y:S03]  /*34870*/  LDL.LU R28, [R1+0x3688] ;  /* 0x00368800011c7983 */ /* 0x000ee60000300800 */
[----:B--2---:R-:W-:Y:S01]  /*34880*/  STL.64 [R1+0x3660], R26 ;  /* 0x0036601a01007387 */ /* 0x004fe20000100a00 */
[----:B----4-:R0:W-:Y:S03]  /*34890*/  STL.64 [R1+0x3658], R24 ;  /* 0x0036581801007387 */ /* 0x0101e60000100a00 */
[----:B0-----:R-:W2:Y:S04]  /*348a0*/  LDL.LU.64 R24, [R1+0x40] ;  /* 0x0000400001187983 */ /* 0x001ea80000300a00 */
[----:B--2---:R0:W-:Y:S04]  /*348b0*/  STL.64 [R1+0x3680], R24 ;  /* 0x0036801801007387 */ /* 0x0041e80000100a00 */
[----:B0-----:R-:W2:Y:S01]  /*348c0*/  LDL.LU R24, [R1+0x180] ;  /* 0x0001800001187983 */ /* 0x001ea20000300800 */
[----:B------:R-:W2:Y:S02]  /*348d0*/  LDL.LU R25, [R1+0x184] ;  /* 0x0001840001197983 */ /* 0x000ea40000300800 */
[----:B------:R-:W2:Y:S02]  /*348e0*/  LDL.LU R26, [R1+0x188] ;  /* 0x00018800011a7983 */ /* 0x000ea40000300800 */
[----:B------:R-:W2:Y:S01]  /*348f0*/  LDL.LU R27, [R1+0x18c] ;  /* 0x00018c00011b7983 */ /* 0x000ea20000300800 */
[----:B---3--:R-:W-:Y:S01]  /*34900*/  STL.64 [R1+0x3640], R18 ;  /* 0x0036401201007387 */ /* 0x008fe20000100a00 */
[----:B------:R0:W-:Y:S03]  /*34910*/  STL.64 [R1+0x3638], R16 ;  /* 0x0036381001007387 */ /* 0x0001e60000100a00 */
[----:B0-----:R-:W3:Y:S04]  /*34920*/  LDL.LU.64 R16, [R1+0x10] ;  /* 0x0000100001107983 */ /* 0x001ee80000300a00 */
[----:B---3--:R0:W-:Y:S04]  /*34930*/  STL.64 [R1+0x3648], R16 ;  /* 0x0036481001007387 */ /* 0x0081e80000100a00 */
[----:B0-----:R-:W3:Y:S01]  /*34940*/  LDL.LU.64 R16, [R1+0x20] ;  /* 0x0000200001107983 */ /* 0x001ee20000300a00 */
[----:B------:R-:W-:-:S03]  /*34950*/  IMAD.MOV.U32 R5, RZ, RZ, R29 ;  /* 0x000000ffff057224 */ /* 0x000fc600078e001d */
[----:B---3--:R0:W-:Y:S04]  /*34960*/  STL.64 [R1+0x3668], R16 ;  /* 0x0036681001007387 */ /* 0x0081e80000100a00 */
[----:B0-----:R-:W3:Y:S01]  /*34970*/  LDL.LU R16, [R1+0x170] ;  /* 0x0001700001107983 */ /* 0x001ee20000300800 */
[----:B------:R-:W3:Y:S02]  /*34980*/  LDL.LU R17, [R1+0x174] ;  /* 0x0001740001117983 */ /* 0x000ee40000300800 */
[----:B------:R-:W3:Y:S02]  /*34990*/  LDL.LU R18, [R1+0x178] ;  /* 0x0001780001127983 */ /* 0x000ee40000300800 */
[----:B------:R-:W3:Y:S01]  /*349a0*/  LDL.LU R19, [R1+0x17c] ;  /* 0x00017c0001137983 */ /* 0x000ee20000300800 */
[----:B-1----:R-:W-:Y:S01]  /*349b0*/  STL.64 [R1+0x34c0], R22 ;  /* 0x0034c01601007387 */ /* 0x002fe20000100a00 */
[----:B------:R0:W-:Y:S03]  /*349c0*/  STL.64 [R1+0x34b8], R20 ;  /* 0x0034b81401007387 */ /* 0x0001e60000100a00 */
[----:B0-----:R-:W4:Y:S01]  /*349d0*/  LDL.LU R20, [R1+0x350] ;  /* 0x0003500001147983 */ /* 0x001f220000300800 */
[----:B------:R-:W4:Y:S02]  /*349e0*/  LDL.LU R21, [R1+0x354] ;  /* 0x0003540001157983 */ /* 0x000f240000300800 */
[----:B------:R-:W3:Y:S02]  /*349f0*/  LDL.LU R22, [R1+0x358] ;  /* 0x0003580001167983 */ /* 0x000ee40000300800 */
[----:B------:R-:W3:Y:S01]  /*34a00*/  LDL.LU R23, [R1+0x35c] ;  /* 0x00035c0001177983 */ /* 0x000ee20000300800 */
[----:B------:R-:W3:Y:S01]  /*34a10*/  LDL.LU R12, [R1+0x130] ;  /* 0x00013000010c7983 */ /* 0x000ee20000300800 */
[----:B------:R-:W3:Y:S02]  /*34a20*/  LDL.LU R13, [R1+0x134] ;  /* 0x00013400010d7983 */ /* 0x000ee40000300800 */
[----:B------:R-:W3:Y:S02]  /*34a30*/  LDL.LU R14, [R1+0x138] ;  /* 0x00013800010e7983 */ /* 0x000ee40000300800 */
[----:B------:R-:W3:Y:S01]  /*34a40*/  LDL.LU R15, [R1+0x13c] ;  /* 0x00013c00010f7983 */ /* 0x000ee20000300800 */
[----:B--2---:R-:W-:Y:S01]  /*34a50*/  HMMA.16816.F32 R8, R8, R4, R24 ;  /* 0x000000040808723c */ /* 0x004fe20000001818 */
[----:B---3--:R-:W-:Y:S01]  /*34a60*/  STL.64 [R1+0x3628], R14 ;  /* 0x0036280e01007387 */ /* 0x008fe20000100a00 */
[----:B------:R0:W-:Y:S03]  /*34a70*/  STL.64 [R1+0x3620], R12 ;  /* 0x0036200c01007387 */ /* 0x0001e60000100a00 */
[----:B0-----:R-:W2:Y:S01]  /*34a80*/  LDL.LU.64 R12, [R1] ;  /* 0x00000000010c7983 */ /* 0x001ea20000300a00 */
[----:B------:R-:W-:Y:S02]  /*34a90*/  STL.64 [R1+0x3570], R22 ;  /* 0x0035701601007387 */ /* 0x000fe40000100a00 */
[----:B----4-:R0:W-:Y:S02]  /*34aa0*/  STL.64 [R1+0x3568], R20 ;  /* 0x0035681401007387 */ /* 0x0101e40000100a00 */
[----:B------:R-:W3:Y:S02]  /*34ab0*/  LDL.LU.64 R24, [R1+0x3680] ;  /* 0x0036800001187983 */ /* 0x000ee40000300a00 */
[----:B0-----:R-:W-:-:S02]  /*34ac0*/  IMAD.MOV.U32 R20, RZ, RZ, R6 ;  /* 0x000000ffff147224 */ /* 0x001fc400078e0006 */
[----:B------:R-:W3:Y:S01]  /*34ad0*/  LDL.LU.64 R6, [R1+0x3678] ;  /* 0x0036780001067983 */ /* 0x000ee20000300a00 */
[----:B------:R-:W3:Y:S08]  /*34ae0*/  LDL.LU.64 R4, [R1+0x3670] ;  /* 0x0036700001047983 */ /* 0x000ef00000300a00 */
[----:B------:R-:W-:Y:S02]  /*34af0*/  STL.64 [R1+0x180], R8 ;  /* 0x0001800801007387 */ /* 0x000fe40000100a00 */
[----:B------:R-:W-:Y:S02]  /*34b00*/  STL.64 [R1+0x188], R10 ;  /* 0x0001880a01007387 */ /* 0x000fe40000100a00 */
[----:B------:R-:W0:Y:S04]  /*34b10*/  LDSM.16.MT88.4 R8, [R0+0xc100] ;  /* 0x00c100000008783b */ /* 0x000e280000004200 */
[----:B0-----:R-:W-:Y:S01]  /*34b20*/  STL.64 [R1+0x3458], R10 ;  /* 0x0034580a01007387 */ /* 0x001fe20000100a00 */
[----:B------:R0:W-:Y:S03]  /*34b30*/  STL.64 [R1+0x3450], R8 ;  /* 0x0034500801007387 */ /* 0x0001e60000100a00 */
[----:B0-----:R-:W4:Y:S01]  /*34b40*/  LDL.LU.64 R8, [R1+0x60] ;  /* 0x0000600001087983 */ /* 0x001f220000300a00 */
[----:B------:R-:W2:Y:S02]  /*34b50*/  LDL.64 R10, [R1+0x68] ;  /* 0x00006800010a7983 */ /* 0x000ea40000100a00 */
[----:B------:R-:W-:Y:S01]  /*34b60*/  IMAD.MOV.U32 R21, RZ, RZ, R3 ;  /* 0x000000ffff157224 */ /* 0x000fe200078e0003 */
[----:B---3--:R-:W-:Y:S01]  /*34b70*/  HMMA.16816.F32 R16, R4, R24, R16 ;  /* 0x000000180410723c */ /* 0x008fe20000001810 */
[----:B------:R-:W-:-:S02]  /*34b80*/  IMAD.MOV.U32 R29, RZ, RZ, R24 ;  /* 0x000000ffff1d7224 */ /* 0x000fc400078e0018 */
[----:B------:R-:W-:Y:S01]  /*34b90*/  IMAD.MOV.U32 R3, RZ, RZ, R25 ;  /* 0x000000ffff037224 */ /* 0x000fe200078e0019 */
[----:B--2---:R-:W-:Y:S01]  /*34ba0*/  STL.64 [R1+0x35f8], R10 ;  /* 0x0035f80a01007387 */ /* 0x004fe20000100a00 */
[----:B----4-:R0:W-:Y:S03]  /*34bb0*/  STL.64 [R1+0x35f0], R8 ;  /* 0x0035f00801007387 */ /* 0x0101e60000100a00 */
[----:B0-----:R-:W2:Y:S01]  /*34bc0*/  LDL.LU R8, [R1+0x150] ;  /* 0x0001500001087983 */ /* 0x001ea20000300800 */
[----:B------:R-:W2:Y:S02]  /*34bd0*/  LDL.LU R9, [R1+0x154] ;  /* 0x0001540001097983 */ /* 0x000ea40000300800 */
[----:B------:R-:W2:Y:S02]  /*34be0*/  LDL.LU R10, [R1+0x158] ;  /* 0x00015800010a7983 */ /* 0x000ea40000300800 */
[----:B------:R-:W2:Y:S10]  /*34bf0*/  LDL.LU R11, [R1+0x15c] ;  /* 0x00015c00010b7983 */ /* 0x000eb40000300800 */
[----:B------:R0:W-:Y:S01]  /*34c00*/  STL.64 [R1+0x170], R16 ;  /* 0x0001701001007387 */ /* 0x0001e20000100a00 */
[----:B------:R-:W-:Y:S03]  /*34c10*/  STL.64 [R1+0x178], R18 ;  /* 0x0001781201007387 */ /* 0x000fe60000100a00 */
[----:B0-----:R-:W3:Y:S01]  /*34c20*/  LDL.LU.64 R16, [R1+0x3668] ;  /* 0x0036680001107983 */ /* 0x001ee20000300a00 */
[----:B------:R-:W3:Y:S02]  /*34c30*/  LDL.LU.64 R26, [R1+0x3660] ;  /* 0x00366000011a7983 */ /* 0x000ee40000300a00 */
[----:B------:R-:W3:Y:S02]  /*34c40*/  LDL.LU.64 R24, [R1+0x3658] ;  /* 0x0036580001187983 */ /* 0x000ee40000300a00 */
[C---:B---3--:R-:W-:Y:S11]  /*34c50*/  HMMA.16816.F32 R24, R4.reuse, R16, R24 ;  /* 0x000000100418723c */ /* 0x048ff60000001818 */
[----:B------:R-:W-:Y:S11]  /*34c60*/  @!UPT UIADD3 URZ, URZ, URZ, URZ ;  /* 0x0000003f3f3ff290 */ /* 0x000ff6000fffe03f */
[----:B------:R-:W-:Y:S01]  /*34c70*/  @!UPT UIADD3 URZ, URZ, URZ, URZ ;  /* 0x0000003f3f3ff290 */ /* 0x000fe2000fffe03f */
[----:B------:R0:W-:Y:S01]  /*34c80*/  STL.64 [R1+0x160], R24 ;  /* 0x0001601801007387 */ /* 0x0001e20000100a00 */
[----:B------:R1:W-:Y:S03]  /*34c90*/  STL.64 [R1+0x168], R26 ;  /* 0x0001681a01007387 */ /* 0x0003e60000100a00 */
[----:B0-----:R-:W3:Y:S01]  /*34ca0*/  LDL.LU.64 R24, [R1+0x3650] ;  /* 0x0036500001187983 */ /* 0x001ee20000300a00 */
[----:B-1----:R-:W-:Y:S02]  /*34cb0*/  IMAD.MOV.U32 R26, RZ, RZ, R16 ;  /* 0x000000ffff1a7224 */ /* 0x002fe400078e0010 */
[----:B------:R-:W-:Y:S02]  /*34cc0*/  IMAD.MOV.U32 R27, RZ, RZ, R17 ;  /* 0x000000ffff1b7224 */ /* 0x000fe400078e0011 */
[----:B------:R-:W2:Y:S02]  /*34cd0*/  LDL.LU.64 R16, [R1+0x3648] ;  /* 0x0036480001107983 */ /* 0x000ea40000300a00 */
[C---:B--2---:R-:W-:Y:S11]  /*34ce0*/  HMMA.16816.F32 R8, R4.reuse, R16, R8 ;  /* 0x000000100408723c */ /* 0x044ff60000001808 */
[----:B------:R-:W-:Y:S11]  /*34cf0*/  @!UPT UIADD3 URZ, URZ, URZ, URZ ;  /* 0x0000003f3f3ff290 */ /* 0x000ff6000fffe03f */
[----:B------:R-:W-:Y:S01]  /*34d00*/  @!UPT UIADD3 URZ, URZ, URZ, URZ ;  /* 0x0000003f3f3ff290 */ /* 0x000fe2000fffe03f */
[----:B------:R0:W-:Y:S01]  /*34d10*/  STL.64 [R1+0x150], R8 ;  /* 0x0001500801007387 */ /* 0x0001e20000100a00 */
[----:B------:R-:W-:Y:S02]  /*34d20*/  STL.64 [R1+0x158], R10 ;  /* 0x0001580a01007387 */ /* 0x000fe40000100a00 */
[----:B------:R-:W2:Y:S02]  /*34d30*/  LDL.LU.64 R18, [R1+0x3640] ;  /* 0x0036400001127983 */ /* 0x000ea40000300a00 */
[----:B0-----:R-:W-:Y:S02]  /*34d40*/  IMAD.MOV.U32 R9, RZ, RZ, R16 ;  /* 0x000000ffff097224 */ /* 0x001fe400078e0010 */
[----:B------:R-:W-:Y:S02]  /*34d50*/  IMAD.MOV.U32 R8, RZ, RZ, R17 ;  /* 0x000000ffff087224 */ /* 0x000fe400078e0011 */
[----:B------:R-:W2:Y:S01]  /*34d60*/  LDL.LU.64 R16, [R1+0x3638] ;  /* 0x0036380001107983 */ /* 0x000ea20000300a00 */
[----:B------:R-:W-:Y:S01]  /*34d70*/  IMAD.MOV.U32 R2, RZ, RZ, R13 ;  /* 0x000000ffff027224 */ /* 0x000fe200078e000d */
[C---:B--2---:R-:W-:Y:S11]  /*34d80*/  HMMA.16816.F32 R16, R4.reuse, R12, R16 ;  /* 0x0000000c0410723c */ /* 0x044ff60000001810 */
[----:B------:R-:W-:Y:S11]  /*34d90*/  @!UPT UIADD3 URZ, URZ, URZ, URZ ;  /* 0x0000003f3f3ff290 */ /* 0x000ff6000fffe03f */
[----:B------:R-:W-:Y:S01]  /*34da0*/  @!UPT UIADD3 URZ, URZ, URZ, URZ ;  /* 0x0000003f3f3ff290 */ /* 0x000fe2000fffe03f */
[----:B------:R0:W-:Y:S01]  /*34db0*/  STL.64 [R1+0x140], R16 ;  /* 0x0001401001007387 */ /* 0x0001e20000100a00 */
[----:B------:R1:W-:Y:S03]  /*34dc0*/  STL.64 [R1+0x148], R18 ;  /* 0x0001481201007387 */ /* 0x0003e60000100a00 */
[----:B0-----:R-:W2:Y:S01]  /*34dd0*/  LDL.LU.64 R16, [R1+0x3630] ;  /* 0x0036300001107983 */ /* 0x001ea20000300a00 */
[----:B-1----:R-:W-:Y:S02]  /*34de0*/  IMAD.MOV.U32 R18, RZ, RZ, R12 ;  /* 0x000000ffff127224 */ /* 0x002fe400078e000c */
[----:B------:R-:W4:Y:S02]  /*34df0*/  LDL.LU.64 R14, [R1+0x3628] ;  /* 0x00362800010e7983 */ /* 0x000f240000300a00 */
[----:B------:R-:W4:Y:S01]  /*34e00*/  LDL.LU.64 R12, [R1+0x3620] ;  /* 0x00362000010c7983 */ /* 0x000f220000300a00 */
[----:B------:R-:W-:Y:S01]  /*34e10*/  STL [R1+0x3608], R18 ;  /* 0x0036081201007387 */ /* 0x000fe20000100800 */
[----:B----4-:R-:W-:Y:S03]  /*34e20*/  HMMA.16816.F32 R12, R4, R20, R12 ;  /* 0x00000014040c723c */ /* 0x010fe6000000180c */
[----:B--2---:R0:W-:Y:S04]  /*34e30*/  STL.64 [R1+0x3600], R16 ;  /* 0x0036001001007387 */ /* 0x0041e80000100a00 */
[----:B0-----:R-:W3:Y:S01]  /*34e40*/  LDL.LU R16, [R1+0x120] ;  /* 0x0001200001107983 */ /* 0x001ee20000300800 */
[----:B------:R-:W3:Y:S02]  /*34e50*/  LDL.LU R17, [R1+0x124] ;  /* 0x0001240001117983 */ /* 0x000ee40000300800 */
[----:B------:R-:W3:Y:S02]  /*34e60*/  LDL.LU R18, [R1+0x128] ;  /* 0x0001280001127983 */ /* 0x000ee40000300800 */
[----:B------:R-:W3:Y:S01]  /*34e70*/  LDL.LU R19, [R1+0x12c] ;  /* 0x00012c0001137983 */ /* 0x000ee20000300800 */
[----:B------:R0:W-:Y:S04]  /*34e80*/  STL.64 [R1+0x3588], R20 ;  /* 0x0035881401007387 */ /* 0x0001e80000100a00 */
[----:B0-----:R-:W2:Y:S06]  /*34e90*/  LDL.LU R20, [R1+0x470] ;  /* 0x0004700001147983 */ /* 0x001eac0000300800 */
[----:B------:R0:W-:Y:S02]  /*34ea0*/  STL.64 [R1+0x130], R12 ;  /* 0x0001300c01007387 */ /* 0x0001e40000100a00 */
[----:B------:R1:W-:Y:S02]  /*34eb0*/  STL.64 [R1+0x138], R14 ;  /* 0x0001380e01007387 */ /* 0x0003e40000100a00 */
[----:B------:R-:W2:Y:S01]  /*34ec0*/  LDL.LU R21, [R1+0x474] ;  /* 0x0004740001157983 */ /* 0x000ea20000300800 */
[----:B------:R-:W4:Y:S01]  /*34ed0*/  LDL.LU R22, [R1+0x478] ;  /* 0x0004780001167983 */ /* 0x000f220000300800 */
[----:B------:R-:W4:Y:S03]  /*34ee0*/  LDL.LU R23, [R1+0x47c] ;  /* 0x00047c0001177983 */ /* 0x000f260000300800 */
[----:B----4-:R-:W-:Y:S01]  /*34ef0*/  STL.64 [R1+0x3598], R22 ;  /* 0x0035981601007387 */ /* 0x010fe20000100a00 */
[----:B--2---:R2:W-:Y:S02]  /*34f00*/  STL.64 [R1+0x3590], R20 ;  /* 0x0035901401007387 */ /* 0x0045e40000100a00 */
[----:B0-----:R-:W4:Y:S02]  /*34f10*/  LDL.LU R12, [R1+0xb0] ;  /* 0x0000b000010c7983 */ /* 0x001f240000300800 */
[----:B------:R-:W4:Y:S01]  /*34f20*/  LDL.LU R13, [R1+0xb4] ;  /* 0x0000b400010d7983 */ /* 0x000f220000300800 */
[----:B-1----:R-:W4:Y:S01]  /*34f30*/  LDL.LU R14, [R1+0xb8] ;  /* 0x0000b800010e7983 */ /* 0x002f220000300800 */
[----:B------:R-:W4:Y:S02]  /*34f40*/  LDL.LU R15, [R1+0xbc] ;  /* 0x0000bc00010f7983 */ /* 0x000f240000300800 */
[----:B--2---:R-:W-:-:S02]  /*34f50*/  IMAD.MOV.U32 R20, RZ, RZ, R9 ;  /* 0x000000ffff147224 */ /* 0x004fc400078e0009 */
[----:B------:R-:W-:Y:S02]  /*34f60*/  IMAD.MOV.U32 R21, RZ, RZ, R8 ;  /* 0x000000ffff157224 */ /* 0x000fe400078e0008 */
[----:B------:R-:W2:Y:S01]  /*34f70*/  LDL.LU R8, [R1+0x110] ;  /* 0x0001100001087983 */ /* 0x000ea20000300800 */
[----:B------:R-:W2:Y:S02]  /*34f80*/  LDL.LU R9, [R1+0x114] ;  /* 0x0001140001097983 */ /* 0x000ea40000300800 */
[----:B------:R-:W2:Y:S02]  /*34f90*/  LDL.LU R10, [R1+0x118] ;  /* 0x00011800010a7983 */ /* 0x000ea40000300800 */
[----:B------:R-:W2:Y:S01]  /*34fa0*/  LDL.LU R11, [R1+0x11c] ;  /* 0x00011c00010b7983 */ /* 0x000ea20000300800 */
[----:B------:R0:W-:Y:S02]  /*34fb0*/  STL.64 [R1+0x35b0], R20 ;  /* 0x0035b01401007387 */ /* 0x0001e40000100a00 */
[----:B0-----:R-:W-:-:S02]  /*34fc0*/  IMAD.MOV.U32 R20, RZ, RZ, R26 ;  /* 0x000000ffff147224 */ /* 0x001fc400078e001a */
[----:B------:R-:W-:Y:S01]  /*34fd0*/  IMAD.MOV.U32 R21, RZ, RZ, R27 ;  /* 0x000000ffff157224 */ /* 0x000fe200078e001b */
[----:B------:R-:W2:Y:S01]  /*34fe0*/  LDL.LU R26, [R1+0x3618] ;  /* 0x00361800011a7983 */ /* 0x000ea20000300800 */
[----:B------:R-:W2:Y:S01]  /*34ff0*/  LDL.LU R27, [R1+0x3614] ;  /* 0x00361400011b7983 */ /* 0x000ea20000300800 */
[C---:B---3--:R-:W-:Y:S02]  /*35000*/  HMMA.16816.F32 R16, R4.reuse, R24, R16 ;  /* 0x000000180410723c */ /* 0x048fe40000001810 */
[----:B------:R0:W-:Y:S02]  /*35010*/  STL.64 [R1+0x35c8], R20 ;  /* 0x0035c81401007387 */ /* 0x0001e40000100a00 */
[----:B0-----:R-:W-:Y:S02]  /*35020*/  IMAD.MOV.U32 R20, RZ, RZ, R29 ;  /* 0x000000ffff147224 */ /* 0x001fe400078e001d */
[----:B------:R-:W-:Y:S01]  /*35030*/  IMAD.MOV.U32 R21, RZ, RZ, R3 ;  /* 0x000000ffff157224 */ /* 0x000fe200078e0003 */
[----:B------:R-:W3:Y:S01]  /*35040*/  LDL.LU R29, [R1+0x3610] ;  /* 0x00361000011d7983 */ /* 0x000ee20000300800 */
[----:B------:R-:W3:Y:S11]  /*35050*/  LDL.LU R3, [R1+0x360c] ;  /* 0x00360c0001037983 */ /* 0x000ef60000300800 */
[----:B------:R-:W-:Y:S04]  /*35060*/  @!UPT UIADD3 URZ, URZ, URZ, URZ ;  /* 0x0000003f3f3ff290 */ /* 0x000fe8000fffe03f */
[----:B------:R-:W-:Y:S01]  /*35070*/  STL.64 [R1+0x120], R16 ;  /* 0x0001201001007387 */ /* 0x000fe20000100a00 */
[----:B------:R0:W-:Y:S03]  /*35080*/  STL.64 [R1+0x128], R18 ;  /* 0x0001281201007387 */ /* 0x0001e60000100a00 */
[----:B0-----:R-:W3:Y:S01]  /*35090*/  LDL.LU R18, [R1+0x3608] ;  /* 0x0036080001127983 */ /* 0x001ee20000300800 */
[----:B------:R-:W3:Y:S03]  /*350a0*/  LDL.LU.64 R16, [R1+0x3600] ;  /* 0x0036000001107983 */ /* 0x000ee60000300a00 */
        /* <DEDUP_REMOVED lines=23> */
[----:B------:R-:W2:Y:S02]  /*35220*/  LDL.LU R26, [R1+0xa8] ;  /* 0x0000a800011a7983 */ /* 0x000ea40000300800 */
[----:B------:R-:W2:Y:S02]  /*35230*/  LDL.LU R27, [R1+0xac] ;  /* 0x0000ac00011b7983 */ /* 0x000ea40000300800 */
[----:B------:R-:W-:Y:S01]  /*35240*/  STL.64 [R1+0x110], R8 ;  /* 0x0001100801007387 */ /* 0x000fe20000100a00 */
[----:B------:R0:W-:Y:S03]  /*35250*/  STL.64 [R1+0x118], R10 ;  /* 0x0001180a01007387 */ /* 0x0001e60000100a00 */
[----:B0-----:R-:W3:Y:S01]  /*35260*/  LDL.LU.64 R10, [R1+0x35f8] ;  /* 0x0035f800010a7983 */ /* 0x001ee20000300a00 */
[----:B------:R-:W4:Y:S02]  /*35270*/  LDL.LU.64 R8, [R1+0x35f0] ;  /* 0x0035f00001087983 */ /* 0x000f240000300a00 */
[----:B----4-:R-:W-:Y:S01]  /*35280*/  HMMA.16816.F32 R4, R4, R8, R12 ;  /* 0x000000080404723c */ /* 0x010fe2000000180c */
[----:B------:R-:W2:Y:S01]  /*35290*/  LDL.LU.64 R14, [R1+0x35e8] ;  /* 0x0035e800010e7983 */ /* 0x000ea20000300a00 */
[----:B------:R-:W2:Y:S11]  /*352a0*/  LDL.LU.64 R12, [R1+0x35e0] ;  /* 0x0035e000010c7983 */ /* 0x000eb60000300a00 */
[----:B------:R-:W-:Y:S10]  /*352b0*/  @!UPT UIADD3 URZ, URZ, URZ, URZ ;  /* 0x0000003f3f3ff290 */ /* 0x000ff4000fffe03f */
[----:B------:R-:W-:Y:S01]  /*352c0*/  STL.64 [R1+0xb0], R4 ;  /* 0x0000b00401007387 */ /* 0x000fe20000100a00 */
[----:B------:R0:W-:Y:S03]  /*352d0*/  STL.64 [R1+0xb8], R6 ;  /* 0x0000b80601007387 */ /* 0x0001e60000100a00 */
[----:B0-----:R-:W4:Y:S04]  /*352e0*/  LDL R6, [R1+0x8] ;  /* 0x0000080001067983 */ /* 0x001f280000100800 */
[----:B------:R-:W4:Y:S01]  /*352f0*/  LDL R7, [R1+0xc] ;  /* 0x00000c0001077983 */ /* 0x000f220000100800 */
[C---:B--2---:R-:W-:Y:S03]  /*35300*/  HMMA.16816.F32 R20, R12.reuse, R20, R24 ;  /* 0x000000140c14723c */ /* 0x044fe60000001818 */
[----:B------:R-:W2:Y:S01]  /*35310*/  LDL.LU.64 R26, [R1+0x35d8] ;  /* 0x0035d800011a7983 */ /* 0x000ea20000300a00 */
[----:B------:R-:W2:Y:S11]  /*35320*/  LDL.LU.64 R24, [R1+0x35d0] ;  /* 0x0035d00001187983 */ /* 0x000eb60000300a00 */
[----:B------:R-:W-:Y:S08]  /*35330*/  @!UPT UIADD3 URZ, URZ, URZ, URZ ;  /* 0x0000003f3f3ff290 */ /* 0x000ff0000fffe03f */
        /* <DEDUP_REMOVED lines=10> */
[----:B--2---:R-:W-:Y:S02]  /*353e0*/  HMMA.16816.F32 R20, R12, R20, R24 ;  /* 0x000000140c14723c */ /* 0x004fe40000001818 */
[----:B------:R-:W2:Y:S01]  /*353f0*/  LDL.LU.64 R26, [R1+0x35a8] ;  /* 0x0035a800011a7983 */ /* 0x000ea20000300a00 */
[----:B------:R-:W2:Y:S11]  /*35400*/  LDL.LU.64 R24, [R1+0x35a0] ;  /* 0x0035a00001187983 */ /* 0x000eb60000300a00 */
[----:B------:R-:W-:Y:S09]  /*35410*/  @!UPT UIADD3 URZ, URZ, URZ, URZ ;  /* 0x0000003f3f3ff290 */ /* 0x000ff2000fffe03f */
[----:B------:R-:W-:Y:S01]  /*35420*/  STL.64 [R1+0x80], R20 ;  /* 0x0000801401007387 */ /* 0x000fe20000100a00 */
[----:B------:R0:W-:Y:S03]  /*35430*/  STL.64 [R1+0x88], R22 ;  /* 0x0000881601007387 */ /* 0x0001e60000100a00 */
[----:B0-----:R-:W2:Y:S01]  /*35440*/  LDL.LU.64 R22, [R1+0x3598] ;  /* 0x0035980001167983 */ /* 0x001ea20000300a00 */
[----:B------:R-:W2:Y:S02]  /*35450*/  LDL.LU.64 R20, [R1+0x3590] ;  /* 0x0035900001147983 */ /* 0x000ea40000300a00 */
[----:B------:R-:W-:Y:S02]  /*35460*/  IMAD.MOV.U32 R4, RZ, RZ, R18 ;  /* 0x000000ffff047224 */ /* 0x000fe400078e0012 */
[----:B------:R-:W-:-:S07]  /*35470*/  IMAD.MOV.U32 R5, RZ, RZ, R2 ;  /* 0x000000ffff057224 */ /* 0x000fce00078e0002 */
[C---:B--2---:R-:W-:Y:S11]  /*35480*/  HMMA.16816.F32 R20, R12.reuse, R4, R20 ;  /* 0x000000040c14723c */ /* 0x044ff60000001814 */
[----:B------:R-:W-:Y:S11]  /*35490*/  @!UPT UIADD3 URZ, URZ, URZ, URZ ;  /* 0x0000003f3f3ff290 */ /* 0x000ff6000fffe03f */
[----:B------:R-:W-:Y:S01]  /*354a0*/  @!UPT UIADD3 URZ, URZ, URZ, URZ ;  /* 0x0000003f3f3ff290 */ /* 0x000fe2000fffe03f */
[----:B------:R0:W-:Y:S01]  /*354b0*/  STL.64 [R1+0x70], R20 ;  /* 0x0000701401007387 */ /* 0x0001e20000100a00 */
[----:B------:R-:W-:Y:S03]  /*354c0*/  STL.64 [R1+0x78], R22 ;  /* 0x0000781601007387 */ /* 0x000fe60000100a00 */
[----:B0-----:R-:W2:Y:S01]  /*354d0*/  LDL.LU.64 R20, [R1+0x3588] ;  /* 0x0035880001147983 */ /* 0x001ea20000300a00 */
[----:B----4-:R0:W-:Y:S02]  /*354e0*/  STL.64 [R1+0x3520], R6 ;  /* 0x0035200601007387 */ /* 0x0101e40000100a00 */
[----:B------:R-:W4:Y:S02]  /*354f0*/  LDL.LU R4, [R1+0x340] ;  /* 0x0003400001047983 */ /* 0x000f240000300800 */
[----:B------:R-:W4:Y:S01]  /*35500*/  LDL.LU R5, [R1+0x344] ;  /* 0x0003440001057983 */ /* 0x000f220000300800 */
[----:B0-----:R-:W4:Y:S01]  /*35510*/  LDL.LU R6, [R1+0x348] ;  /* 0x0003480001067983 */ /* 0x001f220000300800 */
[----:B------:R-:W4:Y:S01]  /*35520*/  LDL.LU R7, [R1+0x34c] ;  /* 0x00034c0001077983 */ /* 0x000f220000300800 */
[C---:B--2---:R-:W-:Y:S02]  /*35530*/  HMMA.16816.F32 R20, R12.reuse, R20, R24 ;  /* 0x000000140c14723c */ /* 0x044fe40000001818 */
[----:B------:R-:W2:Y:S01]  /*35540*/  LDL.LU.64 R26, [R1+0x3580] ;  /* 0x00358000011a7983 */ /* 0x000ea20000300a00 */
[----:B------:R-:W4:Y:S11]  /*35550*/  LDL.LU.64 R24, [R1+0x3578] ;  /* 0x0035780001187983 */ /* 0x000f360000300a00 */
[----:B------:R-:W-:Y:S09]  /*35560*/  @!UPT UIADD3 URZ, URZ, URZ, URZ ;  /* 0x0000003f3f3ff290 */ /* 0x000ff2000fffe03f */
[----:B------:R-:W-:Y:S01]  /*35570*/  STL.64 [R1+0x220], R20 ;  /* 0x0002201401007387 */ /* 0x000fe20000100a00 */
[----:B------:R0:W-:Y:S03]  /*35580*/  STL.64 [R1+0x228], R22 ;  /* 0x0002281601007387 */ /* 0x0001e60000100a00 */
[----:B0-----:R-:W3:Y:S01]  /*35590*/  LDL.LU.64 R22, [R1+0x3570] ;  /* 0x0035700001167983 */ /* 0x001ee20000300a00 */
[----:B------:R-:W3:Y:S01]  /*355a0*/  LDL.LU.64 R20, [R1+0x3568] ;  /* 0x0035680001147983 */ /* 0x000ee20000300a00 */
[C---:B----4-:R-:W-:Y:S02]  /*355b0*/  HMMA.16816.F32 R4, R12.reuse, R24, R4 ;  /* 0x000000180c04723c */ /* 0x050fe40000001804 */
[----:B--2---:R-:W-:Y:S11]  /*355c0*/  STL.64 [R1+0x3538], R26 ;  /* 0x0035381a01007387 */ /* 0x004ff60000100a00 */
[----:B------:R-:W-:Y:S10]  /*355d0*/  @!UPT UIADD3 URZ, URZ, URZ, URZ ;  /* 0x0000003f3f3ff290 */ /* 0x000ff4000fffe03f */
[----:B------:R-:W-:Y:S01]  /*355e0*/  STL.64 [R1+0x340], R4 ;  /* 0x0003400401007387 */ /* 0x000fe20000100a00 */
[----:B------:R3:W-:Y:S02]  /*355f0*/  STL.64 [R1+0x348], R6 ;  /* 0x0003480601007387 */ /* 0x0007e40000100a00 */
[C---:B---3--:R-:W-:Y:S01]  /*35600*/  HMMA.16816.F32 R4, R12.reuse, R16, R20 ;  /* 0x000000100c04723c */ /* 0x048fe20000001814 */
[----:B------:R-:W2:Y:S11]  /*35610*/  LDL.LU R20, [R1+0x210] ;  /* 0x0002100001147983 */ /* 0x000eb60000300800 */
[----:B------:R-:W-:Y:S11]  /*35620*/  @!UPT UIADD3 URZ, URZ, URZ, URZ ;  /* 0x0000003f3f3ff290 */ /* 0x000ff6000fffe03f */
[----:B------:R-:W-:Y:S01]  /*35630*/  STL.64 [R1+0x350], R4 ;  /* 0x0003500401007387 */ /* 0x000fe20000100a00 */
[----:B------:R-:W-:Y:S02]  /*35640*/  STL.64 [R1+0x358], R6 ;  /* 0x0003580601007387 */ /* 0x000fe40000100a00 */
[----:B------:R-:W2:Y:S02]  /*35650*/  LDL.LU R21, [R1+0x214] ;  /* 0x0002140001157983 */ /* 0x000ea40000300800 */
[----:B------:R-:W3:Y:S01]  /*35660*/  LDL.LU R22, [R1+0x218] ;  /* 0x0002180001167983 */ /* 0x000ee20000300800 */
[----:B------:R-:W3:Y:S04]  /*35670*/  LDL.LU R23, [R1+0x21c] ;  /* 0x00021c0001177983 */ /* 0x000ee80000300800 */
[----:B---3--:R0:W-:Y:S01]  /*35680*/  STL.64 [R1+0x34d0], R22 ;  /* 0x0034d01601007387 */ /* 0x0081e20000100a00 */
[----:B--2---:R1:W-:Y:S03]  /*35690*/  STL.64 [R1+0x34c8], R20 ;  /* 0x0034c81401007387 */ /* 0x0043e60000100a00 */
[----:B0-----:R-:W2:Y:S04]  /*356a0*/  LDL.64 R22, [R1+0x58] ;  /* 0x0000580001167983 */ /* 0x001ea80000100a00 */
[----:B--2---:R0:W-:Y:S01]  /*356b0*/  STL.64 [R1+0x34e8], R22 ;  /* 0x0034e81601007387 */ /* 0x0041e20000100a00 */
[----:B-1----:R-:W2:Y:S02]  /*356c0*/  LDL.LU R20, [R1+0x2d0] ;  /* 0x0002d00001147983 */ /* 0x002ea40000300800 */
[----:B------:R-:W2:Y:S01]  /*356d0*/  LDL.LU R21, [R1+0x2d4] ;  /* 0x0002d40001157983 */ /* 0x000ea20000300800 */
[----:B0-----:R-:W3:Y:S01]  /*356e0*/  LDL.LU R22, [R1+0x2d8] ;  /* 0x0002d80001167983 */ /* 0x001ee20000300800 */
[----:B------:R-:W3:Y:S02]  /*356f0*/  LDL.LU R23, [R1+0x2dc] ;  /* 0x0002dc0001177983 */ /* 0x000ee40000300800 */
[----:B------:R-:W4:Y:S02]  /*35700*/  LDL.LU R16, [R1+0x330] ;  /* 0x0003300001107983 */ /* 0x000f240000300800 */
[----:B------:R-:W4:Y:S01]  /*35710*/  LDL.LU R17, [R1+0x334] ;  /* 0x0003340001117983 */ /* 0x000f220000300800 */
[----:B------:R-:W4:Y:S01]  /*35720*/  LDL.LU R18, [R1+0x338] ;  /* 0x0003380001127983 */ /* 0x000f220000300800 */
[----:B------:R-:W4:Y:S02]  /*35730*/  LDL.LU R19, [R1+0x33c] ;  /* 0x00033c0001137983 */ /* 0x000f240000300800 */
[----:B------:R-:W2:Y:S02]  /*35740*/  LDL.64 R26, [R1+0x28] ;  /* 0x00002800011a7983 */ /* 0x000ea40000100a00 */
[----:B--2---:R0:W-:Y:S04]  /*35750*/  STL.64 [R1+0x3540], R26 ;  /* 0x0035401a01007387 */ /* 0x0041e80000100a00 */
[----:B0-----:R-:W2:Y:S01]  /*35760*/  LDL.64 R26, [R1+0x48] ;  /* 0x00004800011a7983 */ /* 0x001ea20000100a00 */
[----:B------:R-:W2:Y:S02]  /*35770*/  LDL.LU R4, [R1+0x300] ;  /* 0x0003000001047983 */ /* 0x000ea40000300800 */
[----:B------:R-:W2:Y:S02]  /*35780*/  LDL.LU R5, [R1+0x304] ;  /* 0x0003040001057983 */ /* 0x000ea40000300800 */
[----:B------:R-:W2:Y:S01]  /*35790*/  LDL.LU R6, [R1+0x308] ;  /* 0x0003080001067983 */ /* 0x000ea20000300800 */
[----:B------:R-:W2:Y:S04]  /*357a0*/  LDL.LU R7, [R1+0x30c] ;  /* 0x00030c0001077983 */ /* 0x000ea80000300800 */
        /* <DEDUP_REMOVED lines=17> */
[----:B------:R-:W2:Y:S02]  /*358c0*/  LDL.LU R23, [R1+0x2ec] ;  /* 0x0002ec0001177983 */ /* 0x000ea40000300800 */
[----:B--2---:R-:W-:Y:S01]  /*358d0*/  STL.64 [R1+0x3508], R22 ;  /* 0x0035081601007387 */ /* 0x004fe20000100a00 */
[----:B---3--:R0:W-:Y:S03]  /*358e0*/  STL.64 [R1+0x3500], R20 ;  /* 0x0035001401007387 */ /* 0x0081e60000100a00 */
[----:B0-----:R-:W2:Y:S01]  /*358f0*/  LDL.LU R20, [R1+0x2f0] ;  /* 0x0002f00001147983 */ /* 0x001ea20000300800 */
[----:B------:R-:W2:Y:S02]  /*35900*/  LDL.LU R21, [R1+0x2f4] ;  /* 0x0002f40001157983 */ /* 0x000ea40000300800 */
[----:B------:R-:W3:Y:S02]  /*35910*/  LDL.LU R22, [R1+0x2f8] ;  /* 0x0002f80001167983 */ /* 0x000ee40000300800 */
[----:B------:R-:W3:Y:S01]  /*35920*/  LDL.LU R23, [R1+0x2fc] ;  /* 0x0002fc0001177983 */ /* 0x000ee20000300800 */
[----:B----4-:R-:W-:Y:S01]  /*35930*/  HMMA.16816.F32 R12, R12, R8, R16 ;  /* 0x000000080c0c723c */ /* 0x010fe20000001810 */
[----:B---3--:R0:W-:Y:S01]  /*35940*/  STL.64 [R1+0x3518], R22 ;  /* 0x0035181601007387 */ /* 0x0081e20000100a00 */
[----:B--2---:R-:W-:Y:S03]  /*35950*/  STL.64 [R1+0x3510], R20 ;  /* 0x0035101401007387 */ /* 0x004fe60000100a00 */
[----:B0-----:R-:W2:Y:S01]  /*35960*/  LDL.64 R22, [R1+0x18] ;  /* 0x0000180001167983 */ /* 0x001ea20000100a00 */
[----:B------:R-:W3:Y:S02]  /*35970*/  LDL.LU.64 R18, [R1+0x3560] ;  /* 0x0035600001127983 */ /* 0x000ee40000300a00 */
[----:B------:R-:W3:Y:S11]  /*35980*/  LDL.LU.64 R16, [R1+0x3558] ;  /* 0x0035580001107983 */ /* 0x000ef60000300a00 */
[----:B------:R-:W-:Y:S04]  /*35990*/  @!UPT UIADD3 URZ, URZ, URZ, URZ ;  /* 0x0000003f3f3ff290 */ /* 0x000fe8000fffe03f */
[----:B------:R-:W-:Y:S01]  /*359a0*/  STL.64 [R1+0x330], R12 ;  /* 0x0003300c01007387 */ /* 0x000fe20000100a00 */
[----:B------:R0:W-:Y:S01]  /*359b0*/  STL.64 [R1+0x338], R14 ;  /* 0x0003380e01007387 */ /* 0x0001e20000100a00 */
[----:B------:R-:W-:Y:S02]  /*359c0*/  IMAD.MOV.U32 R9, RZ, RZ, R26 ;  /* 0x000000ffff097224 */ /* 0x000fe400078e001a */
[----:B------:R-:W-:Y:S01]  /*359d0*/  IMAD.MOV.U32 R8, RZ, RZ, R27 ;  /* 0x000000ffff087224 */ /* 0x000fe200078e001b */
[----:B0-----:R-:W4:Y:S04]  /*359e0*/  LDL R14, [R1+0x38] ;  /* 0x00003800010e7983 */ /* 0x001f280000100800 */
[----:B------:R-:W4:Y:S01]  /*359f0*/  LDL R15, [R1+0x3c] ;  /* 0x00003c00010f7983 */ /* 0x000f220000100800 */
        /* <DEDUP_REMOVED lines=8> */
[----:B------:R-:W-:Y:S01]  /*35a80*/  STL.64 [R1+0x34e0], R10 ;  /* 0x0034e00a01007387 */ /* 0x000fe20000100a00 */
[----:B------:R0:W-:Y:S04]  /*35a90*/  STL.64 [R1+0x34d8], R8 ;  /* 0x0034d80801007387 */ /* 0x0001e80000100a00 */
[----:B0-----:R-:W2:Y:S01]  /*35aa0*/  LDL.LU R8, [R1+0x2c0] ;  /* 0x0002c00001087983 */ /* 0x001ea20000300800 */
[----:B------:R-:W2:Y:S02]  /*35ab0*/  LDL.LU R9, [R1+0x2c4] ;  /* 0x0002c40001097983 */ /* 0x000ea40000300800 */
[----:B------:R-:W2:Y:S01]  /*35ac0*/  LDL.LU R10, [R1+0x2c8] ;  /* 0x0002c800010a7983 */ /* 0x000ea20000300800 */
[----:B---3--:R-:W-:Y:S01]  /*35ad0*/  HMMA.16816.F32 R4, R16, R26, R4 ;  /* 0x0000001a1004723c */ /* 0x008fe20000001804 */
[----:B------:R-:W-:-:S02]  /*35ae0*/  IMAD.MOV.U32 R12, RZ, RZ, R26 ;  /* 0x000000ffff0c7224 */ /* 0x000fc400078e001a */
[----:B------:R-:W-:Y:S02]  /*35af0*/  IMAD.MOV.U32 R2, RZ, RZ, R27 ;  /* 0x000000ffff027224 */ /* 0x000fe400078e001b */
[----:B------:R-:W3:Y:S11]  /*35b00*/  LDL.LU.64 R26, [R1+0x3538] ;  /* 0x00353800011a7983 */ /* 0x000ef60000300a00 */
[----:B------:R-:W-:Y:S07]  /*35b10*/  @!UPT UIADD3 URZ, URZ, URZ, URZ ;  /* 0x0000003f3f3ff290 */ /* 0x000fee000fffe03f */
[----:B------:R0:W-:Y:S01]  /*35b20*/  STL.64 [R1+0x310], R4 ;  /* 0x0003100401007387 */ /* 0x0001e20000100a00 */
[----:B------:R-:W-:Y:S02]  /*35b30*/  IMAD.MOV.U32 R25, RZ, RZ, R6 ;  /* 0x000000ffff197224 */ /* 0x000fe400078e0006 */
[----:B------:R-:W-:Y:S02]  /*35b40*/  IMAD.MOV.U32 R24, RZ, RZ, R7 ;  /* 0x000000ffff187224 */ /* 0x000fe400078e0007 */
[----:B------:R-:W2:Y:S04]  /*35b50*/  LDL.LU.64 R6, [R1+0x3530] ;  /* 0x0035300001067983 */ /* 0x000ea80000300a00 */
[----:B0-----:R-:W2:Y:S02]  /*35b60*/  LDL.LU.64 R4, [R1+0x3528] ;  /* 0x0035280001047983 */ /* 0x001ea40000300a00 */
[C---:B--2---:R-:W-:Y:S11]  /*35b70*/  HMMA.16816.F32 R4, R16.reuse, R22, R4 ;  /* 0x000000161004723c */ /* 0x044ff60000001804 */
[----:B------:R-:W-:Y:S11]  /*35b80*/  @!UPT UIADD3 URZ, URZ, URZ, URZ ;  /* 0x0000003f3f3ff290 */ /* 0x000ff6000fffe03f */
[----:B------:R-:W-:Y:S01]  /*35b90*/  @!UPT UIADD3 URZ, URZ, URZ, URZ ;  /* 0x0000003f3f3ff290 */ /* 0x000fe2000fffe03f */
[----:B------:R0:W-:Y:S01]  /*35ba0*/  STL.64 [R1+0x300], R4 ;  /* 0x0003000401007387 */ /* 0x0001e20000100a00 */
[----:B------:R1:W-:Y:S02]  /*35bb0*/  STL.64 [R1+0x308], R6 ;  /* 0x0003080601007387 */ /* 0x0003e40000100a00 */
[----:B0-----:R-:W-:Y:S01]  /*35bc0*/  IMAD.MOV.U32 R5, RZ, RZ, R22 ;  /* 0x000000ffff057224 */ /* 0x001fe200078e0016 */
[----:B-1----:R-:W2:Y:S01]  /*35bd0*/  LDL.LU.64 R6, [R1+0x3520] ;  /* 0x0035200001067983 */ /* 0x002ea20000300a00 */
[----:B------:R-:W-:Y:S02]  /*35be0*/  IMAD.MOV.U32 R4, RZ, RZ, R23 ;  /* 0x000000ffff047224 */ /* 0x000fe400078e0017 */
[----:B------:R-:W2:Y:S02]  /*35bf0*/  LDL.LU.64 R22, [R1+0x3518] ;  /* 0x0035180001167983 */ /* 0x000ea40000300a00 */
[----:B------:R-:W2:Y:S02]  /*35c00*/  LDL.LU.64 R20, [R1+0x3510] ;  /* 0x0035100001147983 */ /* 0x000ea40000300a00 */
[----:B------:R-:W-:Y:S01]  /*35c10*/  IMAD.MOV.U32 R11, RZ, RZ, R3 ;  /* 0x000000ffff0b7224 */ /* 0x000fe200078e0003 */
[C---:B--2---:R-:W-:Y:S11]  /*35c20*/  HMMA.16816.F32 R20, R16.reuse, R6, R20 ;  /* 0x000000061014723c */ /* 0x044ff60000001814 */
[----:B------:R-:W-:Y:S11]  /*35c30*/  @!UPT UIADD3 URZ, URZ, URZ, URZ ;  /* 0x0000003f3f3ff290 */ /* 0x000ff6000fffe03f */
[----:B------:R-:W-:Y:S01]  /*35c40*/  @!UPT UIADD3 URZ, URZ, URZ, URZ ;  /* 0x0000003f3f3ff290 */ /* 0x000fe2000fffe03f */
[----:B------:R-:W-:Y:S01]  /*35c50*/  STL.64 [R1+0x2f0], R20 ;  /* 0x0002f01401007387 */ /* 0x000fe20000100a00 */
[----:B------:R0:W-:Y:S02]  /*35c60*/  STL [R1+0x2f8], R22 ;  /* 0x0002f81601007387 */ /* 0x0001e40000100800 */
[----:B------:R-:W-:Y:S02]  /*35c70*/  IMAD.MOV.U32 R3, RZ, RZ, R23 ;  /* 0x000000ffff037224 */ /* 0x000fe400078e0017 */
[----:B0-----:R-:W4:Y:S01]  /*35c80*/  LDL.LU.64 R22, [R1+0x3508] ;  /* 0x0035080001167983 */ /* 0x001f220000300a00 */
[----:B------:R-:W4:Y:S02]  /*35c90*/  LDL.LU.64 R20, [R1+0x3500] ;  /* 0x0035000001147983 */ /* 0x000f240000300a00 */
[----:B------:R-:W-:Y:S02]  /*35ca0*/  STL.64 [R1+0x34a0], R6 ;  /* 0x0034a00601007387 */ /* 0x000fe40000100a00 */
[----:B------:R-:W-:Y:S01]  /*35cb0*/  STL [R1+0x31a8], R3 ;  /* 0x0031a80301007387 */ /* 0x000fe20000100800 */
[C---:B----4-:R-:W-:Y:S11]  /*35cc0*/  HMMA.16816.F32 R20, R16.reuse, R14, R20 ;  /* 0x0000000e1014723c */ /* 0x050ff60000001814 */
[----:B------:R-:W-:Y:S11]  /*35cd0*/  @!UPT UIADD3 URZ, URZ, URZ, URZ ;  /* 0x0000003f3f3ff290 */ /* 0x000ff6000fffe03f */
[----:B------:R-:W-:Y:S01]  /*35ce0*/  @!UPT UIADD3 URZ, URZ, URZ, URZ ;  /* 0x0000003f3f3ff290 */ /* 0x000fe2000fffe03f */
[----:B------:R-:W-:Y:S01]  /*35cf0*/  STL.64 [R1+0x2e0], R20 ;  /* 0x0002e01401007387 */ /* 0x000fe20000100a00 */
[----:B------:R0:W-:Y:S03]  /*35d00*/  STL.64 [R1+0x2e8], R22 ;  /* 0x0002e81601007387 */ /* 0x0001e60000100a00 */
[----:B0-----:R-:W3:Y:S01]  /*35d10*/  LDL.LU.64 R22, [R1+0x34f8] ;  /* 0x0034f80001167983 */ /* 0x001ee20000300a00 */
[----:B------:R-:W3:Y:S02]  /*35d20*/  LDL.LU.64 R20, [R1+0x34f0] ;  /* 0x0034f00001147983 */ /* 0x000ee40000300a00 */
[----:B------:R-:W-:Y:S01]  /*35d30*/  STL.64 [R1+0x3498], R14 ;  /* 0x0034980e01007387 */ /* 0x000fe20000100a00 */
[C---:B---3--:R-:W-:Y:S11]  /*35d40*/  HMMA.16816.F32 R20, R16.reuse, R26, R20 ;  /* 0x0000001a1014723c */ /* 0x048ff60000001814 */
[----:B------:R-:W-:Y:S11]  /*35d50*/  @!UPT UIADD3 URZ, URZ, URZ, URZ ;  /* 0x0000003f3f3ff290 */ /* 0x000ff6000fffe03f */
[----:B------:R-:W-:Y:S01]  /*35d60*/  @!UPT UIADD3 URZ, URZ, URZ, URZ ;  /* 0x0000003f3f3ff290 */ /* 0x000fe2000fffe03f */
[----:B------:R-:W-:Y:S01]  /*35d70*/  STL.64 [R1+0x2d0], R20 ;  /* 0x0002d01401007387 */ /* 0x000fe20000100a00 */
[----:B------:R0:W-:Y:S03]  /*35d80*/  STL.64 [R1+0x2d8], R22 ;  /* 0x0002d81601007387 */ /* 0x0001e60000100a00 */
[----:B0-----:R-:W2:Y:S01]  /*35d90*/  LDL.LU.64 R22, [R1+0x34e8] ;  /* 0x0034e80001167983 */ /* 0x001ea20000300a00 */
[----:B------:R-:W-:Y:S02]  /*35da0*/  STL.64 [R1+0x3490], R26 ;  /* 0x0034901a01007387 */ /* 0x000fe40000100a00 */
[----:B------:R0:W-:Y:S02]  /*35db0*/  STL.64 [R1+0x3488], R24 ;  /* 0x0034881801007387 */ /* 0x0001e40000100a00 */
[----:B------:R-:W-:Y:S01]  /*35dc0*/  IMAD.MOV.U32 R15, RZ, RZ, R2 ;  /* 0x000000ffff0f7224 */ /* 0x000fe200078e0002 */
[----:B0-----:R-:W3:Y:S01]  /*35dd0*/  LDL.LU R24, [R1+0x1f0] ;  /* 0x0001f00001187983 */ /* 0x001ee20000300800 */
[----:B------:R-:W3:Y:S01]  /*35de0*/  LDL.LU R25, [R1+0x1f4] ;  /* 0x0001f40001197983 */ /* 0x000ee20000300800 */
[----:B--2---:R-:W-:Y:S01]  /*35df0*/  HMMA.16816.F32 R8, R16, R22, R8 ;  /* 0x000000161008723c */ /* 0x004fe20000001808 */
[----:B------:R-:W-:-:S02]  /*35e00*/  IMAD.MOV.U32 R3, RZ, RZ, R22 ;  /* 0x000000ffff037224 */ /* 0x000fc400078e0016 */
[----:B------:R-:W-:Y:S11]  /*35e10*/  IMAD.MOV.U32 R2, RZ, RZ, R23 ;  /* 0x000000ffff027224 */ /* 0x000ff600078e0017 */
[----:B------:R-:W-:Y:S09]  /*35e20*/  @!UPT UIADD3 URZ, URZ, URZ, URZ ;  /* 0x0000003f3f3ff290 */ /* 0x000ff2000fffe03f */
[----:B------:R-:W-:Y:S01]  /*35e30*/  STL.64 [R1+0x2c0], R8 ;  /* 0x0002c00801007387 */ /* 0x000fe20000100a00 */
[----:B------:R0:W-:Y:S03]  /*35e40*/  STL.64 [R1+0x2c8], R10 ;  /* 0x0002c80a01007387 */ /* 0x0001e60000100a00 */
[----:B0-----:R-:W2:Y:S01]  /*35e50*/  LDL.LU.64 R10, [R1+0x34e0] ;  /* 0x0034e000010a7983 */ /* 0x001ea20000300a00 */
[----:B------:R-:W4:Y:S02]  /*35e60*/  LDL.LU.64 R8, [R1+0x34d8] ;  /* 0x0034d80001087983 */ /* 0x000f240000300a00 */
[----:B------:R-:W2:Y:S02]  /*35e70*/  LDL.LU.64 R22, [R1+0x34d0] ;  /* 0x0034d00001167983 */ /* 0x000ea40000300a00 */
[----:B------:R-:W2:Y:S02]  /*35e80*/  LDL.LU.64 R20, [R1+0x34c8] ;  /* 0x0034c80001147983 */ /* 0x000ea40000300a00 */
[----:B------:R-:W-:-:S02]  /*35e90*/  IMAD.MOV.U32 R27, RZ, RZ, R28 ;  /* 0x000000ffff1b7224 */ /* 0x000fc400078e001c */
[----:B------:R-:W-:Y:S01]  /*35ea0*/  IMAD.MOV.U32 R26, RZ, RZ, R29 ;  /* 0x000000ffff1a7224 */ /* 0x000fe200078e001d */
[----:B--2---:R-:W-:Y:S01]  /*35eb0*/  HMMA.16816.F32 R16, R16, R10, R20 ;  /* 0x0000000a1010723c */ /* 0x004fe20000001814 */
[----:B------:R-:W2:Y:S01]  /*35ec0*/  LDL.LU.64 R22, [R1+0x34c0] ;  /* 0x0034c00001167983 */ /* 0x000ea20000300a00 */
[----:B------:R-:W2:Y:S11]  /*35ed0*/  LDL.LU.64 R20, [R1+0x34b8] ;  /* 0x0034b80001147983 */ /* 0x000eb60000300a00 */
[----:B------:R-:W-:Y:S10]  /*35ee0*/  @!UPT UIADD3 URZ, URZ, URZ, URZ ;  /* 0x0000003f3f3ff290 */ /* 0x000ff4000fffe03f */
[----:B------:R-:W-:Y:S01]  /*35ef0*/  STL.64 [R1+0x210], R16 ;  /* 0x0002101001007387 */ /* 0x000fe20000100a00 */
[----:B------:R-:W-:Y:S02]  /*35f00*/  IMAD.MOV.U32 R28, RZ, RZ, R19 ;  /* 0x000000ffff1c7224 */ /* 0x000fe400078e0013 */
[----:B------:R-:W-:Y:S02]  /*35f10*/  IMAD.MOV.U32 R29, RZ, RZ, R18 ;  /* 0x000000ffff1d7224 */ /* 0x000fe400078e0012 */
[----:B----4-:R-:W-:Y:S01]  /*35f20*/  IMAD.MOV.U32 R19, RZ, RZ, R8 ;  /* 0x000000ffff137224 */ /* 0x010fe200078e0008 */
[----:B------:R0:W-:Y:S01]  /*35f30*/  STL.64 [R1+0x3468], R10 ;  /* 0x0034680a01007387 */ /* 0x0001e20000100a00 */
[----:B------:R-:W-:Y:S02]  /*35f40*/  IMAD.MOV.U32 R18, RZ, RZ, R9 ;  /* 0x000000ffff127224 */ /* 0x000fe400078e0009 */
[----:B------:R-:W2:Y:S02]  /*35f50*/  LDL.LU R8, [R1+0x200] ;  /* 0x0002000001087983 */ /* 0x000ea40000300800 */
[----:B------:R-:W2:Y:S01]  /*35f60*/  LDL.LU R9, [R1+0x204] ;  /* 0x0002040001097983 */ /* 0x000ea20000300800 */
[----:B0-----:R-:W2:Y:S01]  /*35f70*/  LDL.LU R10, [R1+0x208] ;  /* 0x00020800010a7983 */ /* 0x001ea20000300800 */
[----:B------:R-:W2:Y:S02]  /*35f80*/  LDL.LU R11, [R1+0x20c] ;  /* 0x00020c00010b7983 */ /* 0x000ea40000300800 */
[----:B------:R-:W-:-:S02]  /*35f90*/  IMAD.MOV.U32 R14, RZ, RZ, R12 ;  /* 0x000000ffff0e7224 */ /* 0x000fc400078e000c */
[----:B------:R-:W-:Y:S01]  /*35fa0*/  STL [R1+0x3400], R28 ;  /* 0x0034001c01007387 */ /* 0x000fe20000100800 */
[----:B------:R-:W-:Y:S01]  /*35fb0*/  STL [R1+0x31ac], R29 ;  /* 0x0031ac1d01007387 */ /* 0x000fe20000100800 */
[C---:B--2---:R-:W-:Y:S08]  /*35fc0*/  HMMA.16816.F32 R16, R20.reuse, R18, R8 ;  /* 0x000000121410723c */ /* 0x044ff00000001808 */
[----:B---3--:R-:W-:Y:S11]  /*35fd0*/  HMMA.16816.F32 R8, R20, R14, R24 ;  /* 0x0000000e1408723c */ /* 0x008ff60000001818 */
[----:B------:R-:W-:Y:S04]  /*35fe0*/  @!UPT UIADD3 URZ, URZ, URZ, URZ ;  /* 0x0000003f3f3ff290 */ /* 0x000fe8000fffe03f */
[----:B------:R-:W-:Y:S01]  /*35ff0*/  STL.64 [R1+0x200], R16 ;  /* 0x0002001001007387 */ /* 0x000fe20000100a00 */
[----:B------:R-:W-:Y:S07]  /*36000*/  STL.64 [R1+0x208], R18 ;  /* 0x0002081201007387 */ /* 0x000fee0000100a00 */
[----:B------:R-:W-:Y:S02]  /*36010*/  STL.64 [R1+0x1f0], R8 ;  /* 0x0001f00801007387 */ /* 0x000fe40000100a00 */
[----:B------:R-:W-:Y:S01]  /*36020*/  STL.64 [R1+0x1f8], R10 ;  /* 0x0001f80a01007387 */ /* 0x000fe20000100a00 */
[----:B------:R-:W2:Y:S01]  /*36030*/  LDL.LU R12, [R1+0x1d0] ;  /* 0x0001d000010c7983 */ /* 0x000ea20000300800 */
        /* <DEDUP_REMOVED lines=8> */
[----:B------:R-:W2:Y:S01]  /*360c0*/  LDL.LU R15, [R1+0x1ec] ;  /* 0x0001ec00010f7983 */ /* 0x000ea20000300800 */
[----:B------:R-:W3:Y:S01]  /*360d0*/  LDL.LU R16, [R1+0xe0] ;  /* 0x0000e00001107983 */ /* 0x000ee20000300800 */
[----:B------:R-:W3:Y:S02]  /*360e0*/  LDL.LU R17, [R1+0xe4] ;  /* 0x0000e40001117983 */ /* 0x000ee40000300800 */
[----:B------:R-:W4:Y:S02]  /*360f0*/  LDL.LU R18, [R1+0xe8] ;  /* 0x0000e80001127983 */ /* 0x000f240000300800 */
[----:B------:R-:W4:Y:S02]  /*36100*/  LDL.LU R19, [R1+0xec] ;  /* 0x0000ec0001137983 */ /* 0x000f240000300800 */
[----:B------:R-:W-:-:S02]  /*36110*/  IMAD.MOV.U32 R10, RZ, RZ, R3 ;  /* 0x000000ffff0a7224 */ /* 0x000fc400078e0003 */
[----:B------:R-:W-:Y:S01]  /*36120*/  IMAD.MOV.U32 R11, RZ, RZ, R2 ;  /* 0x000000ffff0b7224 */ /* 0x000fe200078e0002 */
[----:B------:R-:W2:Y:S01]  /*36130*/  LDL.LU R24, [R1+0x1c0] ;  /* 0x0001c00001187983 */ /* 0x000ea20000300800 */
[----:B------:R-:W2:Y:S02]  /*36140*/  LDL.LU R25, [R1+0x1c4] ;  /* 0x0001c40001197983 */ /* 0x000ea40000300800 */
[----:B------:R-:W2:Y:S02]  /*36150*/  LDL.LU R26, [R1+0x1c8] ;  /* 0x0001c800011a7983 */ /* 0x000ea40000300800 */
[----:B------:R-:W2:Y:S01]  /*36160*/  LDL.LU R27, [R1+0x1cc] ;  /* 0x0001cc00011b7983 */ /* 0x000ea20000300800 */
[----:B------:R0:W-:Y:S01]  /*36170*/  STL.64 [R1+0x3480], R10 ;  /* 0x0034800a01007387 */ /* 0x0001e20000100a00 */
[----:B------:R-:W2:Y:S02]  /*36180*/  LDL.LU R8, [R1+0x1b0] ;  /* 0x0001b00001087983 */ /* 0x000ea40000300800 */
[----:B------:R-:W2:Y:S01]  /*36190*/  LDL.LU R9, [R1+0x1b4] ;  /* 0x0001b40001097983 */ /* 0x000ea20000300800 */
[----:B0-----:R-:W2:Y:S01]  /*361a0*/  LDL.LU R10, [R1+0x1b8] ;  /* 0x0001b800010a7983 */ /* 0x001ea20000300800 */
[----:B------:R-:W2:Y:S03]  /*361b0*/  LDL.LU R11, [R1+0x1bc] ;  /* 0x0001bc00010b7983 */ /* 0x000ea60000300800 */
[----:B----4-:R0:W-:Y:S01]  /*361c0*/  STL.64 [R1+0x3440], R18 ;  /* 0x0034401201007387 */ /* 0x0101e20000100a00 */
[----:B---3--:R1:W-:Y:S03]  /*361d0*/  STL.64 [R1+0x3438], R16 ;  /* 0x0034381001007387 */ /* 0x0083e60000100a00 */
[----:B0-----:R-:W3:Y:S01]  /*361e0*/  LDL.64 R18, [R1+0x48] ;  /* 0x0000480001127983 */ /* 0x001ee20000100a00 */
[----:B------:R-:W-:-:S02]  /*361f0*/  IMAD.MOV.U32 R6, RZ, RZ, R5 ;  /* 0x000000ffff067224 */ /* 0x000fc400078e0005 */
[----:B------:R-:W-:-:S07]  /*36200*/  IMAD.MOV.U32 R7, RZ, RZ, R4 ;  /* 0x000000ffff077224 */ /* 0x000fce00078e0004 */
[C---:B--2---:R-:W-:Y:S01]  /*36210*/  HMMA.16816.F32 R4, R20.reuse, R6, R12 ;  /* 0x000000061404723c */ /* 0x044fe2000000180c */
[----:B---3--:R0:W-:Y:S01]  /*36220*/  STL.64 [R1+0x3460], R18 ;  /* 0x0034601201007387 */ /* 0x0081e20000100a00 */
[----:B-1----:R-:W2:Y:S02]  /*36230*/  LDL.LU R16, [R1+0x100] ;  /* 0x0001000001107983 */ /* 0x002ea40000300800 */
        /* <DEDUP_REMOVED lines=8> */
[----:B------:R-:W2:Y:S01]  /*362c0*/  LDL.LU R19, [R1+0x1ac] ;  /* 0x0001ac0001137983 */ /* 0x000ea20000300800 */
[----:B------:R-:W3:Y:S01]  /*362d0*/  LDL.LU.64 R14, [R1+0x34b0] ;  /* 0x0034b000010e7983 */ /* 0x000ee20000300a00 */
[----:B------:R-:W3:Y:S03]  /*362e0*/  LDL.LU.64 R12, [R1+0x34a8] ;  /* 0x0034a800010c7983 */ /* 0x000ee60000300a00 */
[----:B------:R-:W-:Y:S02]  /*362f0*/  STL.64 [R1+0x1e0], R4 ;  /* 0x0001e00401007387 */ /* 0x000fe40000100a00 */
[----:B------:R0:W-:Y:S02]  /*36300*/  STL.64 [R1+0x1e8], R6 ;  /* 0x0001e80601007387 */ /* 0x0001e40000100a00 */
[----:B0-----:R-:W3:Y:S02]  /*36310*/  LDL.LU.64 R6, [R1+0x34a0] ;  /* 0x0034a00001067983 */ /* 0x001ee40000300a00 */
[C---:B---3--:R-:W-:Y:S11]  /*36320*/  HMMA.16816.F32 R12, R20.reuse, R6, R12 ;  /* 0x00000006140c723c */ /* 0x048ff6000000180c */
[----:B------:R-:W-:Y:S11]  /*36330*/  @!UPT UIADD3 URZ, URZ, URZ, URZ ;  /* 0x0000003f3f3ff290 */ /* 0x000ff6000fffe03f */
[----:B------:R-:W-:Y:S01]  /*36340*/  @!UPT UIADD3 URZ, URZ, URZ, URZ ;  /* 0x0000003f3f3ff290 */ /* 0x000fe2000fffe03f */
[----:B------:R-:W-:Y:S01]  /*36350*/  STL.64 [R1+0x1d0], R12 ;  /* 0x0001d00c01007387 */ /* 0x000fe20000100a00 */
[----:B------:R0:W-:Y:S03]  /*36360*/  STL.64 [R1+0x1d8], R14 ;  /* 0x0001d80e01007387 */ /* 0x0001e60000100a00 */
[----:B0-----:R-:W3:Y:S01]  /*36370*/  LDL.LU.64 R14, [R1+0x3498] ;  /* 0x00349800010e7983 */ /* 0x001ee20000300a00 */
[----:B------:R0:W-:Y:S03]  /*36380*/  STL.64 [R1+0x3418], R6 ;  /* 0x0034180601007387 */ /* 0x0001e60000100a00 */
[----:B0-----:R-:W4:Y:S04]  /*36390*/  LDL.64 R6, [R1+0x18] ;  /* 0x0000180001067983 */ /* 0x001f280000100a00 */
[----:B----4-:R0:W-:Y:S04]  /*363a0*/  STL.64 [R1+0x3430], R6 ;  /* 0x0034300601007387 */ /* 0x0101e80000100a00 */
[----:B0-----:R-:W4:Y:S01]  /*363b0*/  LDL.64 R6, [R1+0x28] ;  /* 0x0000280001067983 */ /* 0x001f220000100a00 */
[C---:B---3--:R-:W-:Y:S03]  /*363c0*/  HMMA.16816.F32 R24, R20.reuse, R14, R24 ;  /* 0x0000000e1418723c */ /* 0x048fe60000001818 */
[----:B----4-:R0:W-:Y:S01]  /*363d0*/  STL.64 [R1+0x3448], R6 ;  /* 0x0034480601007387 */ /* 0x0101e20000100a00 */
[----:B------:R-:W3:Y:S02]  /*363e0*/  LDL.LU R4, [R1+0xf0] ;  /* 0x0000f00001047983 */ /* 0x000ee40000300800 */
[----:B------:R-:W3:Y:S01]  /*363f0*/  LDL.LU R5, [R1+0xf4] ;  /* 0x0000f40001057983 */ /* 0x000ee20000300800 */
[----:B0-----:R-:W3:Y:S01]  /*36400*/  LDL.LU R6, [R1+0xf8] ;  /* 0x0000f80001067983 */ /* 0x001ee20000300800 */
[----:B------:R-:W3:Y:S11]  /*36410*/  LDL.LU R7, [R1+0xfc] ;  /* 0x0000fc0001077983 */ /* 0x000ef60000300800 */
[----:B------:R-:W-:Y:S04]  /*36420*/  @!UPT UIADD3 URZ, URZ, URZ, URZ ;  /* 0x0000003f3f3ff290 */ /* 0x000fe8000fffe03f */
[----:B------:R-:W-:Y:S02]  /*36430*/  STL.64 [R1+0x1c0], R24 ;  /* 0x0001c01801007387 */ /* 0x000fe40000100a00 */
[----:B------:R0:W-:Y:S02]  /*36440*/  STL.64 [R1+0x1c8], R26 ;  /* 0x0001c81a01007387 */ /* 0x0001e40000100a00 */
[----:B0-----:R-:W4:Y:S01]  /*36450*/  LDL.LU.64 R26, [R1+0x3490] ;  /* 0x00349000011a7983 */ /* 0x001f220000300a00 */
[----:B------:R-:W2:Y:S01]  /*36460*/  LDL.LU.64 R24, [R1+0x3488] ;  /* 0x0034880001187983 */ /* 0x000ea20000300a00 */
[C---:B----4-:R-:W-:Y:S11]  /*36470*/  HMMA.16816.F32 R8, R20.reuse, R26, R8 ;  /* 0x0000001a1408723c */ /* 0x050ff60000001808 */
[----:B------:R-:W-:Y:S11]  /*36480*/  @!UPT UIADD3 URZ, URZ, URZ, URZ ;  /* 0x0000003f3f3ff290 */ /* 0x000ff6000fffe03f */
[----:B------:R-:W-:Y:S01]  /*36490*/  @!UPT UIADD3 URZ, URZ, URZ, URZ ;  /* 0x0000003f3f3ff290 */ /* 0x000fe2000fffe03f */
[----:B------:R-:W-:Y:S01]  /*364a0*/  STL.64 [R1+0x1b0], R8 ;  /* 0x0001b00801007387 */ /* 0x000fe20000100a00 */
[----:B------:R0:W-:Y:S03]  /*364b0*/  STL.64 [R1+0x1b8], R10 ;  /* 0x0001b80a01007387 */ /* 0x0001e60000100a00 */
[----:B0-----:R-:W4:Y:S01]  /*364c0*/  LDL.LU.64 R10, [R1+0x3480] ;  /* 0x00348000010a7983 */ /* 0x001f220000300a00 */
[----:B------:R-:W-:Y:S02]  /*364d0*/  STL.64 [R1+0x3410], R26 ;  /* 0x0034101a01007387 */ /* 0x000fe40000100a00 */
[----:B--2---:R0:W-:Y:S02]  /*364e0*/  STL.64 [R1+0x3408], R24 ;  /* 0x0034081801007387 */ /* 0x0041e40000100a00 */
[----:B0-----:R-:W2:Y:S01]  /*364f0*/  LDL.LU R24, [R1+0x190] ;  /* 0x0001900001187983 */ /* 0x001ea20000300800 */
[----:B------:R-:W2:Y:S02]  /*36500*/  LDL.LU R25, [R1+0x194] ;  /* 0x0001940001197983 */ /* 0x000ea40000300800 */
[----:B------:R-:W2:Y:S02]  /*36510*/  LDL.LU R26, [R1+0x198] ;  /* 0x00019800011a7983 */ /* 0x000ea40000300800 */
[----:B------:R-:W2:Y:S01]  /*36520*/  LDL.LU R27, [R1+0x19c] ;  /* 0x00019c00011b7983 */ /* 0x000ea20000300800 */
[C---:B----4-:R-:W-:Y:S01]  /*36530*/  HMMA.16816.F32 R8, R20.reuse, R10, R16 ;  /* 0x0000000a1408723c */ /* 0x050fe20000001810 */
[----:B--2---:R-:W-:Y:S01]  /*36540*/  STL.64 [R1+0x3428], R26 ;  /* 0x0034281a01007387 */ /* 0x004fe20000100a00 */
[----:B------:R0:W-:Y:S03]  /*36550*/  STL.64 [R1+0x3420], R24 ;  /* 0x0034201801007387 */ /* 0x0001e60000100a00 */
[----:B0-----:R-:W2:Y:S01]  /*36560*/  LDL.LU R24, [R1+0xd0] ;  /* 0x0000d00001187983 */ /* 0x001ea20000300800 */
[----:B------:R-:W2:Y:S02]  /*36570*/  LDL.LU R25, [R1+0xd4] ;  /* 0x0000d40001197983 */ /* 0x000ea40000300800 */
[----:B------:R-:W2:Y:S02]  /*36580*/  LDL.LU R26, [R1+0xd8] ;  /* 0x0000d800011a7983 */ /* 0x000ea40000300800 */
[----:B------:R-:W2:Y:S01]  /*36590*/  LDL.LU R27, [R1+0xdc] ;  /* 0x0000dc00011b7983 */ /* 0x000ea20000300800 */
[----:B------:R-:W4:Y:S01]  /*365a0*/  LDL.LU.64 R18, [R1+0x3478] ;  /* 0x0034780001127983 */ /* 0x000f220000300a00 */
[----:B------:R-:W4:Y:S11]  /*365b0*/  LDL.LU.64 R16, [R1+0x3470] ;  /* 0x0034700001107983 */ /* 0x000f360000300a00 */
[----:B------:R-:W-:Y:S02]  /*365c0*/  STL.64 [R1+0x1a0], R8 ;  /* 0x0001a00801007387 */ /* 0x000fe40000100a00 */
[----:B------:R0:W-:Y:S02]  /*365d0*/  STL.64 [R1+0x1a8], R10 ;  /* 0x0001a80a01007387 */ /* 0x0001e40000100a00 */
[----:B0-----:R-:W4:Y:S02]  /*365e0*/  LDL.LU.64 R10, [R1+0x3468] ;  /* 0x00346800010a7983 */ /* 0x001f240000300a00 */
[----:B----4-:R-:W-:Y:S02]  /*365f0*/  HMMA.16816.F32 R20, R20, R10, R16 ;  /* 0x0000000a1414723c */ /* 0x010fe40000001810 */
[----:B------:R-:W4:Y:S01]  /*36600*/  LDL.LU.64 R18, [R1+0x3460] ;  /* 0x0034600001127983 */ /* 0x000f220000300a00 */
[----:B------:R-:W-:-:S02]  /*36610*/  IMAD.MOV.U32 R13, RZ, RZ, R10 ;  /* 0x000000ffff0d7224 */ /* 0x000fc400078e000a */
[----:B------:R-:W-:Y:S11]  /*36620*/  IMAD.MOV.U32 R12, RZ, RZ, R11 ;  /* 0x000000ffff0c7224 */ /* 0x000ff600078e000b */
[----:B------:R-:W-:Y:S07]  /*36630*/  @!UPT UIADD3 URZ, URZ, URZ, URZ ;  /* 0x0000003f3f3ff290 */ /* 0x000fee000fffe03f */
[----:B------:R0:W-:Y:S01]  /*36640*/  STL.64 [R1+0x100], R20 ;  /* 0x0001001401007387 */ /* 0x0001e20000100a00 */
[----:B------:R1:W-:Y:S02]  /*36650*/  STL.64 [R1+0x108], R22 ;  /* 0x0001081601007387 */ /* 0x0003e40000100a00 */
[----:B------:R-:W3:Y:S02]  /*36660*/  LDL.LU.64 R10, [R1+0x3458] ;  /* 0x00345800010a7983 */ /* 0x000ee40000300a00 */
[----:B------:R-:W3:Y:S01]  /*36670*/  LDL.LU.64 R8, [R1+0x3450] ;  /* 0x0034500001087983 */ /* 0x000ee20000300a00 */
[----:B0-----:R-:W2:Y:S01]  /*36680*/  LDL.LU R20, [R1+0xc0] ;  /* 0x0000c00001147983 */ /* 0x001ea20000300800 */
[----:B------:R-:W2:Y:S02]  /*36690*/  LDL.LU R21, [R1+0xc4] ;  /* 0x0000c40001157983 */ /* 0x000ea40000300800 */
[----:B-1----:R-:W2:Y:S02]  /*366a0*/  LDL.LU R22, [R1+0xc8] ;  /* 0x0000c80001167983 */ /* 0x002ea40000300800 */
[----:B------:R-:W2:Y:S02]  /*366b0*/  LDL.LU R23, [R1+0xcc] ;  /* 0x0000cc0001177983 */ /* 0x000ea40000300800 */
[----:B----4-:R-:W-:Y:S01]  /*366c0*/  IMAD.MOV.U32 R28, RZ, RZ, R19 ;  /* 0x000000ffff1c7224 */ /* 0x010fe200078e0013 */
        /* <DEDUP_REMOVED lines=8> */
[C---:B---3--:R-:W-:Y:S01]  /*36750*/  HMMA.16816.F32 R16, R8.reuse, R6, R16 ;  /* 0x000000060810723c */ /* 0x048fe20000001810 */
[----:B------:R-:W-:Y:S11]  /*36760*/  IMAD.MOV.U32 R3, RZ, RZ, R7 ;  /* 0x000000ffff037224 */ /* 0x000ff600078e0007 */
[----:B------:R-:W-:Y:S11]  /*36770*/  @!UPT UIADD3 URZ, URZ, URZ, URZ ;  /* 0x0000003f3f3ff290 */ /* 0x000ff6000fffe03f */
[----:B------:R0:W-:Y:S01]  /*36780*/  STL.64 [R1+0xe0], R16 ;  /* 0x0000e01001007387 */ /* 0x0001e20000100a00 */
[----:B------:R-:W-:Y:S02]  /*36790*/  STL.64 [R1+0xe8], R18 ;  /* 0x0000e81201007387 */ /* 0x000fe40000100a00 */
[----:B0-----:R-:W-:Y:S02]  /*367a0*/  IMAD.MOV.U32 R16, RZ, RZ, R6 ;  /* 0x000000ffff107224 */ /* 0x001fe400078e0006 */
[----:B------:R-:W2:Y:S03]  /*367b0*/  LDL.LU.64 R6, [R1+0x3430] ;  /* 0x0034300001067983 */ /* 0x000ea60000300a00 */
[----:B------:R0:W-:Y:S02]  /*367c0*/  STL [R1+0x3404], R16 ;  /* 0x0034041001007387 */ /* 0x0001e40000100800 */
[----:B0-----:R-:W3:Y:S01]  /*367d0*/  LDL.LU R16, [R1+0x2b0] ;  /* 0x0002b00001107983 */ /* 0x001ee20000300800 */
[----:B------:R-:W3:Y:S02]  /*367e0*/  LDL.LU R17, [R1+0x2b4] ;  /* 0x0002b40001117983 */ /* 0x000ee40000300800 */
[----:B------:R-:W3:Y:S02]  /*367f0*/  LDL.LU R18, [R1+0x2b8] ;  /* 0x0002b80001127983 */ /* 0x000ee40000300800 */
        /* <DEDUP_REMOVED lines=9> */
[----:B------:R-:W4:Y:S02]  /*36890*/  LDL.LU.64 R6, [R1+0x3418] ;  /* 0x0034180001067983 */ /* 0x000f240000300a00 */
[----:B----4-:R-:W-:Y:S01]  /*368a0*/  HMMA.16816.F32 R4, R8, R6, R20 ;  /* 0x000000060804723c */ /* 0x010fe20000001814 */
[----:B------:R-:W4:Y:S11]  /*368b0*/  LDL.64 R22, [R1+0x58] ;  /* 0x0000580001167983 */ /* 0x000f360000100a00 */
[----:B------:R-:W-:Y:S11]  /*368c0*/  @!UPT UIADD3 URZ, URZ, URZ, URZ ;  /* 0x0000003f3f3ff290 */ /* 0x000ff6000fffe03f */
[----:B------:R-:W-:Y:S01]  /*368d0*/  STL.64 [R1+0xc0], R4 ;  /* 0x0000c00401007387 */ /* 0x000fe20000100a00 */
[----:B------:R-:W-:Y:S02]  /*368e0*/  STL.64 [R1+0xc8], R6 ;  /* 0x0000c80601007387 */ /* 0x000fe40000100a00 */
[----:B------:R-:W0:Y:S02]  /*368f0*/  LDSM.16.MT88.4 R4, [R0+0xc180] ;  /* 0x00c180000004783b */ /* 0x000e240000004200 */
[----:B0-----:R0:W-:Y:S02]  /*36900*/  STL.64 [R1+0x33e8], R6 ;  /* 0x0033e80601007387 */ /* 0x0011e40000100a00 */
[----:B------:R-:W-:Y:S02]  /*36910*/  STL.64 [R1+0x33e0], R4 ;  /* 0x0033e00401007387 */ /* 0x000fe40000100a00 */
[----:B0-----:R-:W-:Y:S02]  /*36920*/  IMAD.MOV.U32 R6, RZ, RZ, R13 ;  /* 0x000000ffff067224 */ /* 0x001fe400078e000d */
[----:B------:R-:W-:-:S02]  /*36930*/  IMAD.MOV.U32 R7, RZ, RZ, R12 ;  /* 0x000000ffff077224 */ /* 0x000fc400078e000c */
[C---:B--2---:R-:W-:Y:S01]  /*36940*/  HMMA.16816.F32 R12, R8.reuse, R14, R24 ;  /* 0x0000000e080c723c */ /* 0x044fe20000001818 */
[----:B------:R-:W3:Y:S01]  /*36950*/  LDL.LU.64 R26, [R1+0x3410] ;  /* 0x00341000011a7983 */ /* 0x000ee20000300a00 */
[----:B------:R-:W2:Y:S11]  /*36960*/  LDL.LU.64 R24, [R1+0x3408] ;  /* 0x0034080001187983 */ /* 0x000eb60000300a00 */
[----:B------:R-:W-:Y:S10]  /*36970*/  @!UPT UIADD3 URZ, URZ, URZ, URZ ;  /* 0x0000003f3f3ff290 */ /* 0x000ff4000fffe03f */
[----:B------:R-:W-:Y:S01]  /*36980*/  STL.64 [R1+0x190], R12 ;  /* 0x0001900c01007387 */ /* 0x000fe20000100a00 */
[----:B------:R-:W-:Y:S02]  /*36990*/  STL.64 [R1+0x198], R14 ;  /* 0x0001980e01007387 */ /* 0x000fe40000100a00 */
[----:B------:R-:W0:Y:S02]  /*369a0*/  LDSM.16.MT88.4 R12, [R0+0xc200] ;  /* 0x00c20000000c783b */ /* 0x000e240000004200 */
[----:B0-----:R-:W-:Y:S02]  /*369b0*/  STL.64 [R1+0x3378], R14 ;  /* 0x0033780e01007387 */ /* 0x001fe40000100a00 */
[----:B------:R0:W-:Y:S02]  /*369c0*/  STL.64 [R1+0x3370], R12 ;  /* 0x0033700c01007387 */ /* 0x0001e40000100a00 */
[----:B0-----:R-:W4:Y:S01]  /*369d0*/  LDL.LU R12, [R1+0x3f0] ;  /* 0x0003f000010c7983 */ /* 0x001f220000300800 */
[----:B------:R-:W4:Y:S02]  /*369e0*/  LDL.LU R13, [R1+0x3f4] ;  /* 0x0003f400010d7983 */ /* 0x000f240000300800 */
[----:B------:R-:W4:Y:S02]  /*369f0*/  LDL.LU R14, [R1+0x3f8] ;  /* 0x0003f800010e7983 */ /* 0x000f240000300800 */
[----:B------:R-:W4:Y:S01]  /*36a00*/  LDL.LU R15, [R1+0x3fc] ;  /* 0x0003fc00010f7983 */ /* 0x000f220000300800 */
[----:B---3--:R-:W-:Y:S11]  /*36a10*/  HMMA.16816.F32 R16, R8, R26, R16 ;  /* 0x0000001a0810723c */ /* 0x008ff60000001810 */
[----:B------:R-:W-:Y:S11]  /*36a20*/  @!UPT UIADD3 URZ, URZ, URZ, URZ ;  /* 0x0000003f3f3ff290 */ /* 0x000ff6000fffe03f */
[----:B------:R-:W-:Y:S01]  /*36a30*/  @!UPT UIADD3 URZ, URZ, URZ, URZ ;  /* 0x0000003f3f3ff290 */ /* 0x000fe2000fffe03f */
[----:B------:R0:W-:Y:S01]  /*36a40*/  STL.64 [R1+0x2b0], R16 ;  /* 0x0002b01001007387 */ /* 0x0001e20000100a00 */
[----:B------:R-:W-:Y:S03]  /*36a50*/  STL.64 [R1+0x2b8], R18 ;  /* 0x0002b81201007387 */ /* 0x000fe60000100a00 */
[----:B0-----:R-:W3:Y:S01]  /*36a60*/  LDL.LU R16, [R1+0x3404] ;  /* 0x0034040001107983 */ /* 0x001ee20000300800 */
[----:B------:R0:W-:Y:S02]  /*36a70*/  STL.64 [R1+0x33a0], R26 ;  /* 0x0033a01a01007387 */ /* 0x0001e40000100a00 */
[----:B--2---:R1:W-:Y:S02]  /*36a80*/  STL.64 [R1+0x3398], R24 ;  /* 0x0033981801007387 */ /* 0x0043e40000100a00 */
[----:B0-----:R-:W-:Y:S02]  /*36a90*/  IMAD.MOV.U32 R27, RZ, RZ, R3 ;  /* 0x000000ffff1b7224 */ /* 0x001fe400078e0003 */
[----:B---3--:R-:W-:-:S02]  /*36aa0*/  IMAD.MOV.U32 R26, RZ, RZ, R16 ;  /* 0x000000ffff1a7224 */ /* 0x008fc400078e0010 */
[----:B------:R-:W0:Y:S04]  /*36ab0*/  LDSM.16.MT88.4 R16, [R0+0xc280] ;  /* 0x00c280000010783b */ /* 0x000e280000004200 */
[----:B------:R2:W-:Y:S01]  /*36ac0*/  STL.64 [R1+0x33d8], R26 ;  /* 0x0033d81a01007387 */ /* 0x0005e20000100a00 */
[----:B-1----:R-:W3:Y:S02]  /*36ad0*/  LDL.LU R24, [R1+0x460] ;  /* 0x0004600001187983 */ /* 0x002ee40000300800 */
[----:B------:R-:W3:Y:S01]  /*36ae0*/  LDL.LU R25, [R1+0x464] ;  /* 0x0004640001197983 */ /* 0x000ee20000300800 */
[----:B--2---:R-:W2:Y:S01]  /*36af0*/  LDL.LU R26, [R1+0x468] ;  /* 0x00046800011a7983 */ /* 0x004ea20000300800 */
[----:B------:R-:W2:Y:S01]  /*36b00*/  LDL.LU R27, [R1+0x46c] ;  /* 0x00046c00011b7983 */ /* 0x000ea20000300800 */
[----:B----4-:R-:W-:Y:S01]  /*36b10*/  HMMA.16816.F32 R12, R8, R22, R12 ;  /* 0x00000016080c723c */ /* 0x010fe2000000180c */
[----:B------:R-:W-:Y:S01]  /*36b20*/  IMAD.MOV.U32 R3, RZ, RZ, R23 ;  /* 0x000000ffff037224 */ /* 0x000fe200078e0017 */
[----:B--2---:R-:W-:Y:S01]  /*36b30*/  STL.64 [R1+0x33f8], R26 ;  /* 0x0033f81a01007387 */ /* 0x004fe20000100a00 */
[----:B---3--:R1:W-:Y:S03]  /*36b40*/  STL.64 [R1+0x33f0], R24 ;  /* 0x0033f01801007387 */ /* 0x0083e60000100a00 */
        /* <DEDUP_REMOVED lines=9> */
[----:B------:R-:W3:Y:S02]  /*36be0*/  LDL.LU R19, [R1+0x45c] ;  /* 0x00045c0001137983 */ /* 0x000ee40000300800 */
[----:B------:R0:W-:Y:S02]  /*36bf0*/  STL.64 [R1+0x590], R12 ;  /* 0x0005900c01007387 */ /* 0x0001e40000100a00 */
[----:B0-----:R-:W-:-:S02]  /*36c00*/  IMAD.MOV.U32 R12, RZ, RZ, R22 ;  /* 0x000000ffff0c7224 */ /* 0x001fc400078e0016 */
[----:B------:R-:W0:Y:S04]  /*36c10*/  LDSM.16.MT88.4 R20, [R0+0xc300] ;  /* 0x00c300000014783b */ /* 0x000e280000004200 */
[----:B------:R-:W-:Y:S04]  /*36c20*/  STL.64 [R1+0x598], R14 ;  /* 0x0005980e01007387 */ /* 0x000fe80000100a00 */
[----:B0-----:R0:W-:Y:S01]  /*36c30*/  STL.64 [R1+0x3288], R22 ;  /* 0x0032881601007387 */ /* 0x0011e20000100a00 */
[----:B------:R-:W-:Y:S03]  /*36c40*/  STL.64 [R1+0x3280], R20 ;  /* 0x0032801401007387 */ /* 0x000fe60000100a00 */
[----:B0-----:R-:W4:Y:S01]  /*36c50*/  LDL R22, [R1+0x48] ;  /* 0x0000480001167983 */ /* 0x001f220000100800 */
[----:B------:R-:W-:-:S02]  /*36c60*/  IMAD.MOV.U32 R23, RZ, RZ, R28 ;  /* 0x000000ffff177224 */ /* 0x000fc400078e001c */
[----:B------:R-:W3:Y:S01]  /*36c70*/  LDL.LU R28, [R1+0x3400] ;  /* 0x00340000011c7983 */ /* 0x000ee20000300800 */
[----:B--2---:R-:W-:Y:S01]  /*36c80*/  HMMA.16816.F32 R8, R8, R6, R24 ;  /* 0x000000060808723c */ /* 0x004fe20000001818 */
[----:B------:R-:W4:Y:S01]  /*36c90*/  LDL.LU.64 R26, [R1+0x33f8] ;  /* 0x0033f800011a7983 */ /* 0x000f220000300a00 */
[----:B------:R-:W4:Y:S02]  /*36ca0*/  LDL.LU.64 R24, [R1+0x33f0] ;  /* 0x0033f00001187983 */ /* 0x000f240000300a00 */
[----:B------:R-:W4:Y:S02]  /*36cb0*/  LDL.LU.64 R6, [R1+0x33e8] ;  /* 0x0033e80001067983 */ /* 0x000f240000300a00 */
[----:B------:R-:W4:Y:S11]  /*36cc0*/  LDL.LU.64 R4, [R1+0x33e0] ;  /* 0x0033e00001047983 */ /* 0x000f360000300a00 */
[----:B------:R-:W-:Y:S06]  /*36cd0*/  @!UPT UIADD3 URZ, URZ, URZ, URZ ;  /* 0x0000003f3f3ff290 */ /* 0x000fec000fffe03f */
[----:B------:R-:W-:Y:S01]  /*36ce0*/  STL.64 [R1+0x580], R8 ;  /* 0x0005800801007387 */ /* 0x000fe20000100a00 */
[----:B------:R-:W-:Y:S02]  /*36cf0*/  STL.64 [R1+0x588], R10 ;  /* 0x0005880a01007387 */ /* 0x000fe40000100a00 */
[----:B------:R-:W0:Y:S02]  /*36d00*/  LDSM.16.MT88.4 R8, [R0+0xc380] ;  /* 0x00c380000008783b */ /* 0x000e240000004200 */
[----:B0-----:R0:W-:Y:S02]  /*36d10*/  STL.64 [R1+0x3218], R10 ;  /* 0x0032180a01007387 */ /* 0x0011e40000100a00 */
[----:B------:R1:W-:Y:S02]  /*36d20*/  STL.64 [R1+0x3210], R8 ;  /* 0x0032100801007387 */ /* 0x0003e40000100a00 */
[----:B0-----:R-:W2:Y:S01]  /*36d30*/  LDL.LU.64 R10, [R1+0x68] ;  /* 0x00006800010a7983 */ /* 0x001ea20000300a00 */
[C---:B----4-:R-:W-:Y:S03]  /*36d40*/  HMMA.16816.F32 R20, R4.reuse, R22, R24 ;  /* 0x000000160414723c */ /* 0x050fe60000001818 */
[----:B--2---:R0:W-:Y:S01]  /*36d50*/  STL.64 [R1+0x3380], R10 ;  /* 0x0033800a01007387 */ /* 0x0041e20000100a00 */
[----:B-1----:R-:W2:Y:S02]  /*36d60*/  LDL.LU R8, [R1+0x440] ;  /* 0x0004400001087983 */ /* 0x002ea40000300800 */
[----:B------:R-:W2:Y:S01]  /*36d70*/  LDL.LU R9, [R1+0x444] ;  /* 0x0004440001097983 */ /* 0x000ea20000300800 */
[----:B0-----:R-:W2:Y:S01]  /*36d80*/  LDL.LU R10, [R1+0x448] ;  /* 0x00044800010a7983 */ /* 0x001ea20000300800 */
[----:B------:R-:W2:Y:S02]  /*36d90*/  LDL.LU R11, [R1+0x44c] ;  /* 0x00044c00010b7983 */ /* 0x000ea40000300800 */
[----:B------:R-:W3:Y:S11]  /*36da0*/  LDL.LU.64 R26, [R1+0x33d8] ;  /* 0x0033d800011a7983 */ /* 0x000ef60000300a00 */
[----:B------:R-:W-:Y:S02]  /*36db0*/  @!UPT UIADD3 URZ, URZ, URZ, URZ ;  /* 0x0000003f3f3ff290 */ /* 0x000fe4000fffe03f */
[----:B------:R-:W-:Y:S01]  /*36dc0*/  STL.64 [R1+0x570], R20 ;  /* 0x0005701401007387 */ /* 0x000fe20000100a00 */
[----:B------:R3:W-:Y:S02]  /*36dd0*/  STL.64 [R1+0x578], R22 ;  /* 0x0005781601007387 */ /* 0x0007e40000100a00 */
[----:B---3--:R-:W-:Y:S02]  /*36de0*/  HMMA.16816.F32 R20, R4, R26, R16 ;  /* 0x0000001a0414723c */ /* 0x008fe40000001810 */
[----:B------:R-:W3:Y:S11]  /*36df0*/  LDL.LU R16, [R1+0x390] ;  /* 0x0003900001107983 */ /* 0x000ef60000300800 */
[----:B------:R-:W-:Y:S10]  /*36e00*/  @!UPT UIADD3 URZ, URZ, URZ, URZ ;  /* 0x0000003f3f3ff290 */ /* 0x000ff4000fffe03f */
[----:B------:R0:W-:Y:S01]  /*36e10*/  STL.64 [R1+0x560], R20 ;  /* 0x0005601401007387 */ /* 0x0001e20000100a00 */
[----:B------:R1:W-:Y:S02]  /*36e20*/  STL.64 [R1+0x568], R22 ;  /* 0x0005681601007387 */ /* 0x0003e40000100a00 */
[----:B------:R-:W3:Y:S02]  /*36e30*/  LDL.LU R17, [R1+0x394] ;  /* 0x0003940001117983 */ /* 0x000ee40000300800 */
[----:B------:R-:W4:Y:S01]  /*36e40*/  LDL.LU R18, [R1+0x398] ;  /* 0x0003980001127983 */ /* 0x000f220000300800 */
[----:B------:R-:W4:Y:S01]  /*36e50*/  LDL.LU R19, [R1+0x39c] ;  /* 0x00039c0001137983 */ /* 0x000f220000300800 */
[----:B------:R-:W2:Y:S03]  /*36e60*/  LDL.64 R26, [R1+0x38] ;  /* 0x00003800011a7983 */ /* 0x000ea60000100a00 */
[----:B--2---:R2:W-:Y:S01]  /*36e70*/  STL.64 [R1+0x33b8], R26 ;  /* 0x0033b81a01007387 */ /* 0x0045e20000100a00 */
[----:B0-----:R-:W3:Y:S02]  /*36e80*/  LDL.LU R20, [R1+0x410] ;  /* 0x0004100001147983 */ /* 0x001ee40000300800 */
[----:B------:R-:W3:Y:S02]  /*36e90*/  LDL.LU R21, [R1+0x414] ;  /* 0x0004140001157983 */ /* 0x000ee40000300800 */
[----:B-1----:R-:W3:Y:S01]  /*36ea0*/  LDL.LU R22, [R1+0x418] ;  /* 0x0004180001167983 */ /* 0x002ee20000300800 */
[----:B------:R-:W3:Y:S04]  /*36eb0*/  LDL.LU R23, [R1+0x41c] ;  /* 0x00041c0001177983 */ /* 0x000ee80000300800 */
[----:B--2---:R-:W2:Y:S04]  /*36ec0*/  LDL.LU.64 R26, [R1+0x8] ;  /* 0x00000800011a7983 */ /* 0x004ea80000300a00 */
        /* <DEDUP_REMOVED lines=10> */
[----:B------:R-:W2:Y:S02]  /*36f70*/  LDL.LU R22, [R1+0x438] ;  /* 0x0004380001167983 */ /* 0x000ea40000300800 */
[----:B------:R-:W2:Y:S01]  /*36f80*/  LDL.LU R23, [R1+0x43c] ;  /* 0x00043c0001177983 */ /* 0x000ea20000300800 */
[----:B----4-:R0:W-:Y:S02]  /*36f90*/  STL.64 [R1+0x3348], R18 ;  /* 0x0033481201007387 */ /* 0x0101e40000100a00 */
[----:B0-----:R-:W-:-:S02]  /*36fa0*/  IMAD.MOV.U32 R18, RZ, RZ, R2 ;  /* 0x000000ffff127224 */ /* 0x001fc400078e0002 */
[----:B------:R-:W-:-:S07]  /*36fb0*/  IMAD.MOV.U32 R19, RZ, RZ, R29 ;  /* 0x000000ffff137224 */ /* 0x000fce00078e001d */
[C---:B------:R-:W-:Y:S01]  /*36fc0*/  HMMA.16816.F32 R8, R4.reuse, R18, R8 ;  /* 0x000000120408723c */ /* 0x040fe20000001808 */
[----:B------:R-:W-:Y:S01]  /*36fd0*/  STL.64 [R1+0x3340], R16 ;  /* 0x0033401001007387 */ /* 0x000fe20000100a00 */
[----:B------:R-:W3:Y:S11]  /*36fe0*/  LDL.LU R2, [R1+0x33d0] ;  /* 0x0033d00001027983 */ /* 0x000ef60000300800 */
[----:B------:R-:W-:Y:S10]  /*36ff0*/  @!UPT UIADD3 URZ, URZ, URZ, URZ ;  /* 0x0000003f3f3ff290 */ /* 0x000ff4000fffe03f */
[----:B------:R-:W-:Y:S01]  /*37000*/  STL.64 [R1+0x550], R8 ;  /* 0x0005500801007387 */ /* 0x000fe20000100a00 */
[----:B------:R0:W-:Y:S02]  /*37010*/  STL.64 [R1+0x558], R10 ;  /* 0x0005580a01007387 */ /* 0x0001e40000100a00 */
[----:B0-----:R-:W-:Y:S02]  /*37020*/  IMAD.MOV.U32 R10, RZ, RZ, R12 ;  /* 0x000000ffff0a7224 */ /* 0x001fe400078e000c */
[----:B------:R-:W4:Y:S01]  /*37030*/  LDL.LU R12, [R1+0x3d0] ;  /* 0x0003d000010c7983 */ /* 0x000f220000300800 */
[----:B------:R-:W4:Y:S02]  /*37040*/  LDL.LU R13, [R1+0x3d4] ;  /* 0x0003d400010d7983 */ /* 0x000f240000300800 */
[----:B------:R-:W2:Y:S02]  /*37050*/  LDL.LU R14, [R1+0x3d8] ;  /* 0x0003d800010e7983 */ /* 0x000ea40000300800 */
[----:B------:R-:W2:Y:S02]  /*37060*/  LDL.LU R15, [R1+0x3dc] ;  /* 0x0003dc00010f7983 */ /* 0x000ea40000300800 */
[----:B--2---:R-:W-:Y:S01]  /*37070*/  STL.64 [R1+0x3390], R14 ;  /* 0x0033900e01007387 */ /* 0x004fe20000100a00 */
[----:B----4-:R0:W-:Y:S03]  /*37080*/  STL.64 [R1+0x3388], R12 ;  /* 0x0033880c01007387 */ /* 0x0101e60000100a00 */
[----:B0-----:R-:W2:Y:S01]  /*37090*/  LDL.LU R12, [R1+0x400] ;  /* 0x00040000010c7983 */ /* 0x001ea20000300800 */
[----:B------:R-:W2:Y:S02]  /*370a0*/  LDL.LU R13, [R1+0x404] ;  /* 0x00040400010d7983 */ /* 0x000ea40000300800 */
[----:B------:R-:W2:Y:S02]  /*370b0*/  LDL.LU R14, [R1+0x408] ;  /* 0x00040800010e7983 */ /* 0x000ea40000300800 */
[----:B------:R-:W2:Y:S01]  /*370c0*/  LDL.LU R15, [R1+0x40c] ;  /* 0x00040c00010f7983 */ /* 0x000ea20000300800 */
[----:B------:R0:W-:Y:S01]  /*370d0*/  STL.64 [R1+0x3358], R18 ;  /* 0x0033581201007387 */ /* 0x0001e20000100a00 */
[----:B------:R-:W4:Y:S02]  /*370e0*/  LDL.LU R16, [R1+0x3b0] ;  /* 0x0003b00001107983 */ /* 0x000f240000300800 */
[----:B------:R-:W4:Y:S01]  /*370f0*/  LDL.LU R17, [R1+0x3b4] ;  /* 0x0003b40001117983 */ /* 0x000f220000300800 */
[----:B0-----:R-:W2:Y:S01]  /*37100*/  LDL.LU R18, [R1+0x3b8] ;  /* 0x0003b80001127983 */ /* 0x001ea20000300800 */
[----:B------:R-:W2:Y:S01]  /*37110*/  LDL.LU R19, [R1+0x3bc] ;  /* 0x0003bc0001137983 */ /* 0x000ea20000300800 */
[----:B------:R-:W-:Y:S01]  /*37120*/  HMMA.16816.F32 R20, R4, R26, R20 ;  /* 0x0000001a0414723c */ /* 0x000fe20000001814 */
[----:B------:R-:W-:-:S02]  /*37130*/  IMAD.MOV.U32 R11, RZ, RZ, R3 ;  /* 0x000000ffff0b7224 */ /* 0x000fc400078e0003 */
[----:B------:R-:W-:Y:S01]  /*37140*/  IMAD.MOV.U32 R3, RZ, RZ, R27 ;  /* 0x000000ffff037224 */ /* 0x000fe200078e001b */
[----:B--2---:R0:W-:Y:S01]  /*37150*/  STL.64 [R1+0x3368], R18 ;  /* 0x0033681201007387 */ /* 0x0041e20000100a00 */
[----:B----4-:R1:W-:Y:S03]  /*37160*/  STL.64 [R1+0x3360], R16 ;  /* 0x0033601001007387 */ /* 0x0103e60000100a00 */
[----:B0-----:R-:W2:Y:S11]  /*37170*/  LDL.64 R18, [R1+0x48] ;  /* 0x0000480001127983 */ /* 0x001eb60000100a00 */
[----:B------:R-:W-:Y:S04]  /*37180*/  @!UPT UIADD3 URZ, URZ, URZ, URZ ;  /* 0x0000003f3f3ff290 */ /* 0x000fe8000fffe03f */
[----:B------:R-:W-:Y:S02]  /*37190*/  STL.64 [R1+0x540], R20 ;  /* 0x0005401401007387 */ /* 0x000fe40000100a00 */
[----:B------:R0:W-:Y:S02]  /*371a0*/  STL.64 [R1+0x548], R22 ;  /* 0x0005481601007387 */ /* 0x0001e40000100a00 */
[----:B-1----:R-:W-:Y:S01]  /*371b0*/  IMAD.MOV.U32 R16, RZ, RZ, R26 ;  /* 0x000000ffff107224 */ /* 0x002fe200078e001a */
        /* <DEDUP_REMOVED lines=13> */
[----:B----4-:R-:W-:Y:S01]  /*37290*/  HMMA.16816.F32 R20, R4, R26, R20 ;  /* 0x0000001a0414723c */ /* 0x010fe20000001814 */
[----:B------:R0:W-:Y:S01]  /*372a0*/  STL.64 [R1+0x3338], R26 ;  /* 0x0033381a01007387 */ /* 0x0001e20000100a00 */
[----:B--2---:R-:W-:Y:S11]  /*372b0*/  STL.64 [R1+0x3330], R24 ;  /* 0x0033301801007387 */ /* 0x004ff60000100a00 */
[----:B------:R-:W-:Y:S10]  /*372c0*/  @!UPT UIADD3 URZ, URZ, URZ, URZ ;  /* 0x0000003f3f3ff290 */ /* 0x000ff4000fffe03f */
[----:B------:R1:W-:Y:S01]  /*372d0*/  STL.64 [R1+0x520], R20 ;  /* 0x0005201401007387 */ /* 0x0003e20000100a00 */
[----:B------:R2:W-:Y:S02]  /*372e0*/  STL.64 [R1+0x528], R22 ;  /* 0x0005281601007387 */ /* 0x0005e40000100a00 */
[----:B0-----:R-:W4:Y:S01]  /*372f0*/  LDL.64 R26, [R1+0x28] ;  /* 0x00002800011a7983 */ /* 0x001f220000100a00 */
[----:B-1----:R-:W3:Y:S01]  /*37300*/  LDL.LU R20, [R1+0x240] ;  /* 0x0002400001147983 */ /* 0x002ee20000300800 */
[----:B------:R-:W3:Y:S02]  /*37310*/  LDL.LU R21, [R1+0x244] ;  /* 0x0002440001157983 */ /* 0x000ee40000300800 */
[----:B--2---:R-:W2:Y:S02]  /*37320*/  LDL.LU R22, [R1+0x248] ;  /* 0x0002480001167983 */ /* 0x004ea40000300800 */
[----:B------:R-:W2:Y:S02]  /*37330*/  LDL.LU R23, [R1+0x24c] ;  /* 0x00024c0001177983 */ /* 0x000ea40000300800 */
[----:B--2---:R0:W-:Y:S02]  /*37340*/  STL.64 [R1+0x3298], R22 ;  /* 0x0032981601007387 */ /* 0x0041e40000100a00 */
[----:B0-----:R-:W-:-:S02]  /*37350*/  IMAD.MOV.U32 R22, RZ, RZ, R9 ;  /* 0x000000ffff167224 */ /* 0x001fc400078e0009 */
[----:B------:R-:W-:Y:S02]  /*37360*/  IMAD.MOV.U32 R23, RZ, RZ, R8 ;  /* 0x000000ffff177224 */ /* 0x000fe400078e0008 */
[C---:B------:R-:W-:Y:S01]  /*37370*/  HMMA.16816.F32 R8, R4.reuse, R10, R12 ;  /* 0x0000000a0408723c */ /* 0x040fe2000000180c */
[----:B---3--:R0:W-:Y:S02]  /*37380*/  STL.64 [R1+0x3290], R20 ;  /* 0x0032901401007387 */ /* 0x0081e40000100a00 */
[----:B------:R1:W-:Y:S02]  /*37390*/  STL.64 [R1+0x3350], R22 ;  /* 0x0033501601007387 */ /* 0x0003e40000100a00 */
[----:B0-----:R-:W2:Y:S01]  /*373a0*/  LDL.LU R20, [R1+0x3a0] ;  /* 0x0003a00001147983 */ /* 0x001ea20000300800 */
[----:B------:R-:W2:Y:S02]  /*373b0*/  LDL.LU R21, [R1+0x3a4] ;  /* 0x0003a40001157983 */ /* 0x000ea40000300800 */
[----:B-1----:R-:W2:Y:S02]  /*373c0*/  LDL.LU R22, [R1+0x3a8] ;  /* 0x0003a80001167983 */ /* 0x002ea40000300800 */
[----:B------:R-:W2:Y:S01]  /*373d0*/  LDL.LU R23, [R1+0x3ac] ;  /* 0x0003ac0001177983 */ /* 0x000ea20000300800 */
[----:B------:R-:W3:Y:S01]  /*373e0*/  LDL.LU.64 R14, [R1+0x3390] ;  /* 0x00339000010e7983 */ /* 0x000ee20000300a00 */
[----:B------:R-:W3:Y:S11]  /*373f0*/  LDL.LU.64 R12, [R1+0x3388] ;  /* 0x00338800010c7983 */ /* 0x000ef60000300a00 */
[----:B------:R-:W-:Y:S01]  /*37400*/  STL.64 [R1+0x3f0], R8 ;  /* 0x0003f00801007387 */ /* 0x000fe20000100a00 */
[----:B------:R0:W-:Y:S03]  /*37410*/  STL.64 [R1+0x3f8], R10 ;  /* 0x0003f80a01007387 */ /* 0x0001e60000100a00 */
[----:B0-----:R-:W3:Y:S02]  /*37420*/  LDL.LU.64 R10, [R1+0x3380] ;  /* 0x00338000010a7983 */ /* 0x001ee40000300a00 */
[----:B---3--:R-:W-:Y:S02]  /*37430*/  HMMA.16816.F32 R4, R4, R10, R12 ;  /* 0x0000000a0404723c */ /* 0x008fe4000000180c */
[----:B------:R-:W3:Y:S01]  /*37440*/  LDL.LU.64 R14, [R1+0x3378] ;  /* 0x00337800010e7983 */ /* 0x000ee20000300a00 */
[----:B------:R-:W3:Y:S02]  /*37450*/  LDL.LU.64 R12, [R1+0x3370] ;  /* 0x00337000010c7983 */ /* 0x000ee40000300a00 */
[----:B------:R0:W-:Y:S02]  /*37460*/  STL.64 [R1+0x3310], R10 ;  /* 0x0033100a01007387 */ /* 0x0001e40000100a00 */
[----:B------:R-:W3:Y:S11]  /*37470*/  LDL.LU R8, [R1+0x3c0] ;  /* 0x0003c00001087983 */ /* 0x000ef60000300800 */
[----:B------:R-:W-:Y:S05]  /*37480*/  @!UPT UIADD3 URZ, URZ, URZ, URZ ;  /* 0x0000003f3f3ff290 */ /* 0x000fea000fffe03f */
[----:B------:R-:W-:Y:S01]  /*37490*/  STL.64 [R1+0x500], R4 ;  /* 0x0005000401007387 */ /* 0x000fe20000100a00 */
[----:B------:R1:W-:Y:S02]  /*374a0*/  STL.64 [R1+0x508], R6 ;  /* 0x0005080601007387 */ /* 0x0003e40000100a00 */
[----:B------:R-:W3:Y:S02]  /*374b0*/  LDL.LU R9, [R1+0x3c4] ;  /* 0x0003c40001097983 */ /* 0x000ee40000300800 */
[----:B0-----:R-:W3:Y:S01]  /*374c0*/  LDL.LU R10, [R1+0x3c8] ;  /* 0x0003c800010a7983 */ /* 0x001ee20000300800 */
[----:B------:R-:W3:Y:S01]  /*374d0*/  LDL.LU R11, [R1+0x3cc] ;  /* 0x0003cc00010b7983 */ /* 0x000ee20000300800 */
[----:B-1----:R-:W-:Y:S02]  /*374e0*/  IMAD.MOV.U32 R7, RZ, RZ, R3 ;  /* 0x000000ffff077224 */ /* 0x002fe400078e0003 */
[----:B------:R-:W-:Y:S02]  /*374f0*/  IMAD.MOV.U32 R3, RZ, RZ, R19 ;  /* 0x000000ffff037224 */ /* 0x000fe400078e0013 */
[----:B------:R-:W-:Y:S01]  /*37500*/  IMAD.MOV.U32 R6, RZ, RZ, R16 ;  /* 0x000000ffff067224 */ /* 0x000fe200078e0010 */
[C---:B---3--:R-:W-:Y:S11]  /*37510*/  HMMA.16816.F32 R8, R12.reuse, R18, R8 ;  /* 0x000000120c08723c */ /* 0x048ff60000001808 */
[----:B------:R-:W-:Y:S11]  /*37520*/  @!UPT UIADD3 URZ, URZ, URZ, URZ ;  /* 0x0000003f3f3ff290 */ /* 0x000ff6000fffe03f */
[----:B------:R-:W-:Y:S01]  /*37530*/  @!UPT UIADD3 URZ, URZ, URZ, URZ ;  /* 0x0000003f3f3ff290 */ /* 0x000fe2000fffe03f */
[----:B------:R0:W-:Y:S01]  /*37540*/  STL.64 [R1+0x4f0], R8 ;  /* 0x0004f00801007387 */ /* 0x0001e20000100a00 */
[----:B------:R-:W-:Y:S02]  /*37550*/  STL.64 [R1+0x4f8], R10 ;  /* 0x0004f80a01007387 */ /* 0x000fe40000100a00 */
[----:B0-----:R-:W-:Y:S02]  /*37560*/  IMAD.MOV.U32 R8, RZ, RZ, R18 ;  /* 0x000000ffff087224 */ /* 0x001fe400078e0012 */
[----:B------:R-:W4:Y:S01]  /*37570*/  LDL.LU.64 R18, [R1+0x3368] ;  /* 0x0033680001127983 */ /* 0x000f220000300a00 */
[----:B------:R-:W4:Y:S02]  /*37580*/  LDL.LU.64 R16, [R1+0x3360] ;  /* 0x0033600001107983 */ /* 0x000f240000300a00 */
[C---:B----4-:R-:W-:Y:S11]  /*37590*/  HMMA.16816.F32 R16, R12.reuse, R26, R16 ;  /* 0x0000001a0c10723c */ /* 0x050ff60000001810 */
[----:B------:R-:W-:Y:S11]  /*375a0*/  @!UPT UIADD3 URZ, URZ, URZ, URZ ;  /* 0x0000003f3f3ff290 */ /* 0x000ff6000fffe03f */
[----:B------:R-:W-:Y:S01]  /*375b0*/  @!UPT UIADD3 URZ, URZ, URZ, URZ ;  /* 0x0000003f3f3ff290 */ /* 0x000fe2000fffe03f */
[----:B------:R-:W-:Y:S01]  /*375c0*/  STL.64 [R1+0x4e0], R16 ;  /* 0x0004e01001007387 */ /* 0x000fe20000100a00 */
[----:B------:R0:W-:Y:S03]  /*375d0*/  STL.64 [R1+0x4e8], R18 ;  /* 0x0004e81201007387 */ /* 0x0001e60000100a00 */
[----:B0-----:R-:W2:Y:S01]  /*375e0*/  LDL.LU.64 R18, [R1+0x3358] ;  /* 0x0033580001127983 */ /* 0x001ea20000300a00 */
[----:B------:R-:W3:Y:S02]  /*375f0*/  LDL.LU R24, [R1+0x380] ;  /* 0x0003800001187983 */ /* 0x000ee40000300800 */
[----:B------:R-:W-:Y:S02]  /*37600*/  IMAD.MOV.U32 R10, RZ, RZ, R26 ;  /* 0x000000ffff0a7224 */ /* 0x000fe400078e001a */
[----:B------:R-:W3:Y:S02]  /*37610*/  LDL.LU R25, [R1+0x384] ;  /* 0x0003840001197983 */ /* 0x000ee40000300800 */
[----:B------:R-:W-:Y:S01]  /*37620*/  IMAD.MOV.U32 R9, RZ, RZ, R27 ;  /* 0x000000ffff097224 */ /* 0x000fe200078e001b */
[----:B------:R-:W3:Y:S01]  /*37630*/  LDL.LU R26, [R1+0x388] ;  /* 0x00038800011a7983 */ /* 0x000ee20000300800 */
[----:B------:R-:W3:Y:S01]  /*37640*/  LDL.LU R27, [R1+0x38c] ;  /* 0x00038c00011b7983 */ /* 0x000ee20000300800 */
[C---:B--2---:R-:W-:Y:S02]  /*37650*/  HMMA.16816.F32 R16, R12.reuse, R18, R20 ;  /* 0x000000120c10723c */ /* 0x044fe40000001814 */
[----:B------:R-:W3:Y:S11]  /*37660*/  LDL.LU.64 R22, [R1+0x3350] ;  /* 0x0033500001167983 */ /* 0x000ef60000300a00 */
[----:B------:R-:W-:Y:S10]  /*37670*/  @!UPT UIADD3 URZ, URZ, URZ, URZ ;  /* 0x0000003f3f3ff290 */ /* 0x000ff4000fffe03f */
[----:B------:R-:W-:Y:S01]  /*37680*/  STL.64 [R1+0x4d0], R16 ;  /* 0x0004d01001007387 */ /* 0x000fe20000100a00 */
[----:B------:R0:W-:Y:S03]  /*37690*/  STL.64 [R1+0x4d8], R18 ;  /* 0x0004d81201007387 */ /* 0x0001e60000100a00 */
[----:B0-----:R-:W2:Y:S01]  /*376a0*/  LDL.LU.64 R18, [R1+0x3348] ;  /* 0x0033480001127983 */ /* 0x001ea20000300a00 */
[----:B------:R-:W2:Y:S02]  /*376b0*/  LDL.LU.64 R16, [R1+0x3340] ;  /* 0x0033400001107983 */ /* 0x000ea40000300a00 */
[----:B------:R0:W-:Y:S02]  /*376c0*/  STL.64 [R1+0x32b8], R6 ;  /* 0x0032b80601007387 */ /* 0x0001e40000100a00 */
[----:B------:R-:W4:Y:S01]  /*376d0*/  LDL.LU R4, [R1+0x270] ;  /* 0x0002700001047983 */ /* 0x000f220000300800 */
[----:B--2---:R-:W-:Y:S11]  /*376e0*/  HMMA.16816.F32 R16, R12, R6, R16 ;  /* 0x000000060c10723c */ /* 0x004ff60000001810 */
[----:B------:R-:W-:Y:S11]  /*376f0*/  @!UPT UIADD3 URZ, URZ, URZ, URZ ;  /* 0x0000003f3f3ff290 */ /* 0x000ff6000fffe03f */
[----:B------:R-:W-:Y:S01]  /*37700*/  @!UPT UIADD3 URZ, URZ, URZ, URZ ;  /* 0x0000003f3f3ff290 */ /* 0x000fe2000fffe03f */
[----:B------:R-:W-:Y:S01]  /*37710*/  STL.64 [R1+0x4c0], R16 ;  /* 0x0004c01001007387 */ /* 0x000fe20000100a00 */
[----:B------:R-:W-:Y:S02]  /*37720*/  STL.64 [R1+0x4c8], R18 ;  /* 0x0004c81201007387 */ /* 0x000fe40000100a00 */
[----:B------:R-:W4:Y:S02]  /*37730*/  LDL.LU R5, [R1+0x274] ;  /* 0x0002740001057983 */ /* 0x000f240000300800 */
[----:B0-----:R-:W2:Y:S01]  /*37740*/  LDL.LU R6, [R1+0x278] ;  /* 0x0002780001067983 */ /* 0x001ea20000300800 */
[----:B------:R-:W2:Y:S04]  /*37750*/  LDL.LU R7, [R1+0x27c] ;  /* 0x00027c0001077983 */ /* 0x000ea80000300800 */
[----:B--2---:R0:W-:Y:S01]  /*37760*/  STL.64 [R1+0x32d8], R6 ;  /* 0x0032d80601007387 */ /* 0x0041e20000100a00 */
[----:B----4-:R-:W-:Y:S02]  /*37770*/  STL.64 [R1+0x32d0], R4 ;  /* 0x0032d00401007387 */ /* 0x010fe40000100a00 */
[----:B0-----:R-:W-:-:S02]  /*37780*/  IMAD.MOV.U32 R6, RZ, RZ, R10 ;  /* 0x000000ffff067224 */ /* 0x001fc400078e000a */
[----:B------:R-:W-:-:S05]  /*37790*/  IMAD.MOV.U32 R7, RZ, RZ, R9 ;  /* 0x000000ffff077224 */ /* 0x000fca00078e0009 */
[----:B------:R0:W-:Y:S02]  /*377a0*/  STL.64 [R1+0x32e8], R6 ;  /* 0x0032e80601007387 */ /* 0x0001e40000100a00 */
[----:B0-----:R-:W-:Y:S02]  /*377b0*/  IMAD.MOV.U32 R6, RZ, RZ, R8 ;  /* 0x000000ffff067224 */ /* 0x001fe400078e0008 */
[----:B------:R-:W-:-:S05]  /*377c0*/  IMAD.MOV.U32 R7, RZ, RZ, R3 ;  /* 0x000000ffff077224 */ /* 0x000fca00078e0003 */
[----:B------:R0:W-:Y:S01]  /*377d0*/  STL.64 [R1+0x3318], R6 ;  /* 0x0033180601007387 */ /* 0x0001e20000100a00 */
[----:B------:R-:W2:Y:S02]  /*377e0*/  LDL.LU R4, [R1+0x360] ;  /* 0x0003600001047983 */ /* 0x000ea40000300800 */
[----:B------:R-:W2:Y:S01]  /*377f0*/  LDL.LU R5, [R1+0x364] ;  /* 0x0003640001057983 */ /* 0x000ea20000300800 */
[----:B0-----:R-:W4:Y:S01]  /*37800*/  LDL.LU R6, [R1+0x368] ;  /* 0x0003680001067983 */ /* 0x001f220000300800 */
[----:B------:R-:W4:Y:S01]  /*37810*/  LDL.LU R7, [R1+0x36c] ;  /* 0x00036c0001077983 */ /* 0x000f220000300800 */
[C---:B---3--:R-:W-:Y:S02]  /*37820*/  HMMA.16816.F32 R24, R12.reuse, R22, R24 ;  /* 0x000000160c18723c */ /* 0x048fe40000001818 */
[----:B----4-:R-:W-:Y:S01]  /*37830*/  STL.64 [R1+0x3328], R6 ;  /* 0x0033280601007387 */ /* 0x010fe20000100a00 */
[----:B--2---:R0:W-:Y:S03]  /*37840*/  STL.64 [R1+0x3320], R4 ;  /* 0x0033200401007387 */ /* 0x0041e60000100a00 */
[----:B0-----:R-:W2:Y:S01]  /*37850*/  LDL.LU R4, [R1+0x370] ;  /* 0x0003700001047983 */ /* 0x001ea20000300800 */
[----:B------:R-:W2:Y:S02]  /*37860*/  LDL.LU R5, [R1+0x374] ;  /* 0x0003740001057983 */ /* 0x000ea40000300800 */
[----:B------:R-:W2:Y:S02]  /*37870*/  LDL.LU R6, [R1+0x378] ;  /* 0x0003780001067983 */ /* 0x000ea40000300800 */
[----:B------:R-:W2:Y:S01]  /*37880*/  LDL.LU R7, [R1+0x37c] ;  /* 0x00037c0001077983 */ /* 0x000ea20000300800 */
[----:B------:R-:W3:Y:S01]  /*37890*/  LDL.LU.64 R10, [R1+0x58] ;  /* 0x00005800010a7983 */ /* 0x000ee20000300a00 */
[----:B------:R-:W4:Y:S02]  /*378a0*/  LDL.LU R16, [R1+0x2a0] ;  /* 0x0002a00001107983 */ /* 0x000f240000300800 */
[----:B------:R-:W4:Y:S02]  /*378b0*/  LDL.LU R17, [R1+0x2a4] ;  /* 0x0002a40001117983 */ /* 0x000f240000300800 */
[----:B------:R-:W4:Y:S01]  /*378c0*/  LDL.LU R18, [R1+0x2a8] ;  /* 0x0002a80001127983 */ /* 0x000f220000300800 */
[----:B------:R-:W4:Y:S05]  /*378d0*/  LDL.LU R19, [R1+0x2ac] ;  /* 0x0002ac0001137983 */ /* 0x000f2a0000300800 */
[----:B------:R-:W-:Y:S02]  /*378e0*/  STL.64 [R1+0x4b0], R24 ;  /* 0x0004b01801007387 */ /* 0x000fe40000100a00 */
[----:B------:R0:W-:Y:S02]  /*378f0*/  STL.64 [R1+0x4b8], R26 ;  /* 0x0004b81a01007387 */ /* 0x0001e40000100a00 */
[----:B0-----:R-:W2:Y:S01]  /*37900*/  LDL.LU.64 R26, [R1+0x3338] ;  /* 0x00333800011a7983 */ /* 0x001ea20000300a00 */
[----:B------:R-:W2:Y:S02]  /*37910*/  LDL.LU.64 R24, [R1+0x3330] ;  /* 0x0033300001187983 */ /* 0x000ea40000300a00 */
[----:B------:R0:W-:Y:S02]  /*37920*/  STL.64 [R1+0x32b0], R22 ;  /* 0x0032b01601007387 */ /* 0x0001e40000100a00 */
[----:B------:R-:W2:Y:S01]  /*37930*/  LDL.LU R20, [R1+0x260] ;  /* 0x0002600001147983 */ /* 0x000ea20000300800 */
[----:B------:R-:W2:Y:S04]  /*37940*/  LDL.LU R21, [R1+0x264] ;  /* 0x0002640001157983 */ /* 0x000ea80000300800 */
[----:B0-----:R-:W2:Y:S01]  /*37950*/  LDL.LU R22, [R1+0x268] ;  /* 0x0002680001167983 */ /* 0x001ea20000300800 */
[----:B------:R-:W2:Y:S03]  /*37960*/  LDL.LU R23, [R1+0x26c] ;  /* 0x00026c0001177983 */ /* 0x000ea60000300800 */
[----:B--2---:R0:W-:Y:S01]  /*37970*/  STL.64 [R1+0x32c8], R22 ;  /* 0x0032c81601007387 */ /* 0x0041e20000100a00 */
[----:B------:R1:W-:Y:S03]  /*37980*/  STL.64 [R1+0x32c0], R20 ;  /* 0x0032c01401007387 */ /* 0x0003e60000100a00 */
[----:B0-----:R-:W2:Y:S01]  /*37990*/  LDL.LU.64 R22, [R1+0x18] ;  /* 0x0000180001167983 */ /* 0x001ea20000300a00 */
[----:B------:R-:W-:Y:S03]  /*379a0*/  HMMA.16816.F32 R4, R12, R26, R4 ;  /* 0x0000001a0c04723c */ /* 0x000fe60000001804 */
[----:B--2---:R0:W-:Y:S01]  /*379b0*/  STL.64 [R1+0x32e0], R22 ;  /* 0x0032e01601007387 */ /* 0x0041e20000100a00 */
[----:B-1----:R-:W2:Y:S02]  /*379c0*/  LDL.LU R20, [R1+0x280] ;  /* 0x0002800001147983 */ /* 0x002ea40000300800 */
[----:B------:R-:W2:Y:S01]  /*379d0*/  LDL.LU R21, [R1+0x284] ;  /* 0x0002840001157983 */ /* 0x000ea20000300800 */
[----:B0-----:R-:W2:Y:S01]  /*379e0*/  LDL.LU R22, [R1+0x288] ;  /* 0x0002880001167983 */ /* 0x001ea20000300800 */
[----:B------:R-:W2:Y:S03]  /*379f0*/  LDL.LU R23, [R1+0x28c] ;  /* 0x00028c0001177983 */ /* 0x000ea60000300800 */
[----:B--2---:R-:W-:Y:S01]  /*37a00*/  STL.64 [R1+0x32f8], R22 ;  /* 0x0032f81601007387 */ /* 0x004fe20000100a00 */
[----:B------:R0:W-:Y:S03]  /*37a10*/  STL.64 [R1+0x32f0], R20 ;  /* 0x0032f01401007387 */ /* 0x0001e60000100a00 */
[----:B0-----:R-:W2:Y:S01]  /*37a20*/  LDL.LU R20, [R1+0x290] ;  /* 0x0002900001147983 */ /* 0x001ea20000300800 */
[----:B------:R-:W2:Y:S02]  /*37a30*/  LDL.LU R21, [R1+0x294] ;  /* 0x0002940001157983 */ /* 0x000ea40000300800 */
[----:B------:R-:W2:Y:S02]  /*37a40*/  LDL.LU R22, [R1+0x298] ;  /* 0x0002980001167983 */ /* 0x000ea40000300800 */
[----:B------:R-:W2:Y:S03]  /*37a50*/  LDL.LU R23, [R1+0x29c] ;  /* 0x00029c0001177983 */ /* 0x000ea60000300800 */
[----:B------:R-:W-:Y:S01]  /*37a60*/  STL.64 [R1+0x4a0], R4 ;  /* 0x0004a00401007387 */ /* 0x000fe20000100a00 */
[----:B------:R0:W-:Y:S03]  /*37a70*/  STL.64 [R1+0x4a8], R6 ;  /* 0x0004a80601007387 */ /* 0x0001e60000100a00 */
[----:B0-----:R-:W2:Y:S01]  /*37a80*/  LDL.LU.64 R6, [R1+0x3328] ;  /* 0x0033280001067983 */ /* 0x001ea20000300a00 */
[----:B------:R-:W2:Y:S02]  /*37a90*/  LDL.LU.64 R4, [R1+0x3320] ;  /* 0x0033200001047983 */ /* 0x000ea40000300a00 */
[----:B------:R-:W-:Y:S02]  /*37aa0*/  STL.64 [R1+0x32a8], R26 ;  /* 0x0032a81a01007387 */ /* 0x000fe40000100a00 */
[----:B------:R0:W-:Y:S02]  /*37ab0*/  STL.64 [R1+0x32a0], R24 ;  /* 0x0032a01801007387 */ /* 0x0001e40000100a00 */
[----:B---3--:R-:W-:Y:S01]  /*37ac0*/  IMAD.MOV.U32 R3, RZ, RZ, R10 ;  /* 0x000000ffff037224 */ /* 0x008fe200078e000a */
[----:B0-----:R-:W3:Y:S01]  /*37ad0*/  LDL.LU R24, [R1+0x250] ;  /* 0x0002500001187983 */ /* 0x001ee20000300800 */
[----:B------:R-:W3:Y:S02]  /*37ae0*/  LDL.LU R25, [R1+0x254] ;  /* 0x0002540001197983 */ /* 0x000ee40000300800 */
[----:B------:R-:W3:Y:S02]  /*37af0*/  LDL.LU R26, [R1+0x258] ;  /* 0x00025800011a7983 */ /* 0x000ee40000300800 */
[----:B------:R-:W-:-:S02]  /*37b00*/  IMAD.MOV.U32 R27, RZ, RZ, R2 ;  /* 0x000000ffff1b7224 */ /* 0x000fc400078e0002 */
[----:B------:R-:W-:Y:S01]  /*37b10*/  IMAD.MOV.U32 R2, RZ, RZ, R11 ;  /* 0x000000ffff027224 */ /* 0x000fe200078e000b */
[C---:B--2---:R-:W-:Y:S11]  /*37b20*/  HMMA.16816.F32 R4, R12.reuse, R10, R4 ;  /* 0x0000000a0c04723c */ /* 0x044ff60000001804 */
[----:B------:R-:W-:Y:S11]  /*37b30*/  @!UPT UIADD3 URZ, URZ, URZ, URZ ;  /* 0x0000003f3f3ff290 */ /* 0x000ff6000fffe03f */
[----:B------:R-:W-:Y:S01]  /*37b40*/  @!UPT UIADD3 URZ, URZ, URZ, URZ ;  /* 0x0000003f3f3ff290 */ /* 0x000fe2000fffe03f */
[----:B------:R-:W-:Y:S01]  /*37b50*/  STL.64 [R1+0x490], R4 ;  /* 0x0004900401007387 */ /* 0x000fe20000100a00 */
[----:B------:R0:W-:Y:S03]  /*37b60*/  STL.64 [R1+0x498], R6 ;  /* 0x0004980601007387 */ /* 0x0001e60000100a00 */
[----:B0-----:R-:W2:Y:S01]  /*37b70*/  LDL.LU.64 R6, [R1+0x3318] ;  /* 0x0033180001067983 */ /* 0x001ea20000300a00 */
[----:B------:R-:W4:Y:S02]  /*37b80*/  LDL.LU.64 R10, [R1+0x3310] ;  /* 0x00331000010a7983 */ /* 0x000f240000300a00 */
[----:B----4-:R-:W-:Y:S01]  /*37b90*/  HMMA.16816.F32 R12, R12, R10, R16 ;  /* 0x0000000a0c0c723c */ /* 0x010fe20000001810 */
[----:B------:R-:W2:Y:S01]  /*37ba0*/  LDL.LU.64 R18, [R1+0x3308] ;  /* 0x0033080001127983 */ /* 0x000ea20000300a00 */
[----:B------:R-:W2:Y:S11]  /*37bb0*/  LDL.LU.64 R16, [R1+0x3300] ;  /* 0x0033000001107983 */ /* 0x000eb60000300a00 */
[----:B------:R-:W-:Y:S10]  /*37bc0*/  @!UPT UIADD3 URZ, URZ, URZ, URZ ;  /* 0x0000003f3f3ff290 */ /* 0x000ff4000fffe03f */
[----:B------:R-:W-:Y:S01]  /*37bd0*/  STL.64 [R1+0x2a0], R12 ;  /* 0x0002a00c01007387 */ /* 0x000fe20000100a00 */
[----:B------:R-:W-:Y:S01]  /*37be0*/  STL.64 [R1+0x2a8], R14 ;  /* 0x0002a80e01007387 */ /* 0x000fe20000100a00 */
[C---:B--2---:R-:W-:Y:S02]  /*37bf0*/  HMMA.16816.F32 R4, R16.reuse, R6, R20 ;  /* 0x000000061004723c */ /* 0x044fe40000001814 */
[----:B------:R-:W2:Y:S01]  /*37c00*/  LDL.LU.64 R22, [R1+0x32f8] ;  /* 0x0032f80001167983 */ /* 0x000ea20000300a00 */
[----:B------:R-:W2:Y:S11]  /*37c10*/  LDL.LU.64 R20, [R1+0x32f0] ;  /* 0x0032f00001147983 */ /* 0x000eb60000300a00 */
[----:B------:R-:W-:Y:S09]  /*37c20*/  @!UPT UIADD3 URZ, URZ, URZ, URZ ;  /* 0x0000003f3f3ff290 */ /* 0x000ff2000fffe03f */
[----:B------:R-:W-:Y:S01]  /*37c30*/  STL.64 [R1+0x290], R4 ;  /* 0x0002900401007387 */ /* 0x000fe20000100a00 */
[----:B------:R0:W-:Y:S03]  /*37c40*/  STL.64 [R1+0x298], R6 ;  /* 0x0002980601007387 */ /* 0x0001e60000100a00 */
[----:B0-----:R-:W2:Y:S02]  /*37c50*/  LDL.LU.64 R6, [R1+0x32e8] ;  /* 0x0032e80001067983 */ /* 0x001ea40000300a00 */
[----:B--2---:R-:W-:Y:S02]  /*37c60*/  HMMA.16816.F32 R4, R16, R6, R20 ;  /* 0x000000061004723c */ /* 0x004fe40000001814 */
[----:B------:R-:W2:Y:S11]  /*37c70*/  LDL.LU.64 R22, [R1+0x32e0] ;  /* 0x0032e00001167983 */ /* 0x000eb60000300a00 */
[----:B------:R-:W-:Y:S10]  /*37c80*/  @!UPT UIADD3 URZ, URZ, URZ, URZ ;  /* 0x0000003f3f3ff290 */ /* 0x000ff4000fffe03f */
[----:B------:R-:W-:Y:S01]  /*37c90*/  STL.64 [R1+0x280], R4 ;  /* 0x0002800401007387 */ /* 0x000fe20000100a00 */
[----:B------:R0:W-:Y:S03]  /*37ca0*/  STL.64 [R1+0x288], R6 ;  /* 0x0002880601007387 */ /* 0x0001e60000100a00 */
[----:B0-----:R-:W4:Y:S01]  /*37cb0*/  LDL.LU.64 R6, [R1+0x32d8] ;  /* 0x0032d80001067983 */ /* 0x001f220000300a00 */
[----:B------:R-:W4:Y:S02]  /*37cc0*/  LDL.LU.64 R4, [R1+0x32d0] ;  /* 0x0032d00001047983 */ /* 0x000f240000300a00 */
[----:B------:R-:W-:Y:S02]  /*37cd0*/  IMAD.MOV.U32 R14, RZ, RZ, R3 ;  /* 0x000000ffff0e7224 */ /* 0x000fe400078e0003 */
[----:B------:R-:W-:Y:S02]  /*37ce0*/  IMAD.MOV.U32 R15, RZ, RZ, R2 ;  /* 0x000000ffff0f7224 */ /* 0x000fe400078e0002 */
[----:B--2---:R-:W-:-:S02]  /*37cf0*/  IMAD.MOV.U32 R29, RZ, RZ, R22 ;  /* 0x000000ffff1d7224 */ /* 0x004fc400078e0016 */
[----:B------:R-:W-:Y:S01]  /*37d00*/  IMAD.MOV.U32 R3, RZ, RZ, R23 ;  /* 0x000000ffff037224 */ /* 0x000fe200078e0017 */
[C---:B----4-:R-:W-:Y:S01]  /*37d10*/  HMMA.16816.F32 R4, R16.reuse, R22, R4 ;  /* 0x000000161004723c */ /* 0x050fe20000001804 */
[----:B------:R-:W2:Y:S01]  /*37d20*/  LDL.LU.64 R22, [R1+0x32c8] ;  /* 0x0032c80001167983 */ /* 0x000ea20000300a00 */
[----:B------:R-:W2:Y:S11]  /*37d30*/  LDL.LU.64 R20, [R1+0x32c0] ;  /* 0x0032c00001147983 */ /* 0x000eb60000300a00 */
[----:B------:R-:W-:Y:S10]  /*37d40*/  @!UPT UIADD3 URZ, URZ, URZ, URZ ;  /* 0x0000003f3f3ff290 */ /* 0x000ff4000fffe03f */
[----:B------:R-:W-:Y:S01]  /*37d50*/  STL.64 [R1+0x270], R4 ;  /* 0x0002700401007387 */ /* 0x000fe20000100a00 */
[----:B------:R0:W-:Y:S02]  /*37d60*/  STL [R1+0x278], R6 ;  /* 0x0002780601007387 */ /* 0x0001e40000100800 */
[----:B------:R-:W-:Y:S02]  /*37d70*/  IMAD.MOV.U32 R2, RZ, RZ, R7 ;  /* 0x000000ffff027224 */ /* 0x000fe400078e0007 */
[----:B0-----:R-:W2:Y:S03]  /*37d80*/  LDL.LU.64 R6, [R1+0x32b8] ;  /* 0x0032b80001067983 */ /* 0x001ea60000300a00 */
[----:B------:R-:W-:Y:S01]  /*37d90*/  STL [R1+0x2f50], R2 ;  /* 0x002f500201007387 */ /* 0x000fe20000100800 */
[C---:B--2---:R-:W-:Y:S11]  /*37da0*/  HMMA.16816.F32 R20, R16.reuse, R6, R20 ;  /* 0x000000061014723c */ /* 0x044ff60000001814 */
[----:B------:R-:W-:Y:S11]  /*37db0*/  @!UPT UIADD3 URZ, URZ, URZ, URZ ;  /* 0x0000003f3f3ff290 */ /* 0x000ff6000fffe03f */
[----:B------:R-:W-:Y:S01]  /*37dc0*/  @!UPT UIADD3 URZ, URZ, URZ, URZ ;  /* 0x0000003f3f3ff290 */ /* 0x000fe2000fffe03f */
[----:B------:R-:W-:Y:S01]  /*37dd0*/  STL.64 [R1+0x260], R20 ;  /* 0x0002601401007387 */ /* 0x000fe20000100a00 */
[----:B------:R0:W-:Y:S03]  /*37de0*/  STL.64 [R1+0x268], R22 ;  /* 0x0002681601007387 */ /* 0x0001e60000100a00 */
[----:B0-----:R-:W3:Y:S01]  /*37df0*/  LDL.LU.64 R22, [R1+0x32b0] ;  /* 0x0032b00001167983 */ /* 0x001ee20000300a00 */
[----:B------:R0:W-:Y:S02]  /*37e00*/  STL.64 [R1+0x3258], R6 ;  /* 0x0032580601007387 */ /* 0x0001e40000100a00 */
[----:B------:R-:W2:Y:S02]  /*37e10*/  LDL.LU R4, [R1+0x180] ;  /* 0x0001800001047983 */ /* 0x000ea40000300800 */
[----:B------:R-:W2:Y:S01]  /*37e20*/  LDL.LU R5, [R1+0x184] ;  /* 0x0001840001057983 */ /* 0x000ea20000300800 */
[----:B0-----:R-:W2:Y:S01]  /*37e30*/  LDL.LU R6, [R1+0x188] ;  /* 0x0001880001067983 */ /* 0x001ea20000300800 */
[----:B------:R-:W2:Y:S01]  /*37e40*/  LDL.LU R7, [R1+0x18c] ;  /* 0x00018c0001077983 */ /* 0x000ea20000300800 */
[C---:B---3--:R-:W-:Y:S02]  /*37e50*/  HMMA.16816.F32 R20, R16.reuse, R22, R24 ;  /* 0x000000161014723c */ /* 0x048fe40000001818 */
[----:B------:R-:W3:Y:S01]  /*37e60*/  LDL.LU.64 R26, [R1+0x32a8] ;  /* 0x0032a800011a7983 */ /* 0x000ee20000300a00 */
[----:B------:R-:W4:Y:S11]  /*37e70*/  LDL.LU.64 R24, [R1+0x32a0] ;  /* 0x0032a00001187983 */ /* 0x000f360000300a00 */
[----:B------:R-:W-:Y:S09]  /*37e80*/  @!UPT UIADD3 URZ, URZ, URZ, URZ ;  /* 0x0000003f3f3ff290 */ /* 0x000ff2000fffe03f */
[----:B------:R-:W-:Y:S01]  /*37e90*/  STL.64 [R1+0x250], R20 ;  /* 0x0002501401007387 */ /* 0x000fe20000100a00 */
[----:B------:R0:W-:Y:S02]  /*37ea0*/  STL [R1+0x258], R22 ;  /* 0x0002581601007387 */ /* 0x0001e40000100800 */
[----:B------:R-:W-:Y:S02]  /*37eb0*/  IMAD.MOV.U32 R2, RZ, RZ, R23 ;  /* 0x000000ffff027224 */ /* 0x000fe400078e0017 */
[----:B0-----:R-:W3:Y:S01]  /*37ec0*/  LDL.LU.64 R22, [R1+0x3298] ;  /* 0x0032980001167983 */ /* 0x001ee20000300a00 */
[----:B------:R-:W3:Y:S02]  /*37ed0*/  LDL.LU.64 R20, [R1+0x3290] ;  /* 0x0032900001147983 */ /* 0x000ee40000300a00 */
[----:B------:R-:W-:Y:S01]  /*37ee0*/  STL [R1+0x3108], R2 ;  /* 0x0031080201007387 */ /* 0x000fe20000100800 */
[C---:B---3--:R-:W-:Y:S11]  /*37ef0*/  HMMA.16816.F32 R20, R16.reuse, R26, R20 ;  /* 0x0000001a1014723c */ /* 0x048ff60000001814 */
[----:B------:R-:W-:Y:S11]  /*37f00*/  @!UPT UIADD3 URZ, URZ, URZ, URZ ;  /* 0x0000003f3f3ff290 */ /* 0x000ff6000fffe03f */
[----:B------:R-:W-:Y:S01]  /*37f10*/  @!UPT UIADD3 URZ, URZ, URZ, URZ ;  /* 0x0000003f3f3ff290 */ /* 0x000fe2000fffe03f */
[----:B------:R-:W-:Y:S01]  /*37f20*/  STL.64 [R1+0x240], R20 ;  /* 0x0002401401007387 */ /* 0x000fe20000100a00 */
[----:B------:R0:W-:Y:S03]  /*37f30*/  STL.64 [R1+0x248], R22 ;  /* 0x0002481601007387 */ /* 0x0001e60000100a00 */
[----:B0-----:R-:W3:Y:S01]  /*37f40*/  LDL.LU.64 R22, [R1+0x3288] ;  /* 0x0032880001167983 */ /* 0x001ee20000300a00 */
[----:B------:R-:W3:Y:S02]  /*37f50*/  LDL.LU.64 R20, [R1+0x3280] ;  /* 0x0032800001147983 */ /* 0x000ee40000300a00 */
[----:B------:R-:W-:Y:S02]  /*37f60*/  STL.64 [R1+0x3248], R26 ;  /* 0x0032481a01007387 */ /* 0x000fe40000100a00 */
[----:B----4-:R0:W-:Y:S02]  /*37f70*/  STL.64 [R1+0x3240], R24 ;  /* 0x0032401801007387 */ /* 0x0101e40000100a00 */
[----:B0-----:R-:W4:Y:S01]  /*37f80*/  LDL.LU R24, [R1+0x230] ;  /* 0x0002300001187983 */ /* 0x001f220000300800 */
[----:B------:R-:W4:Y:S02]  /*37f90*/  LDL.LU R25, [R1+0x234] ;  /* 0x0002340001197983 */ /* 0x000f240000300800 */
[----:B------:R-:W4:Y:S02]  /*37fa0*/  LDL.LU R26, [R1+0x238] ;  /* 0x00023800011a7983 */ /* 0x000f240000300800 */
[----:B------:R-:W4:Y:S01]  /*37fb0*/  LDL.LU R27, [R1+0x23c] ;  /* 0x00023c00011b7983 */ /* 0x000f220000300800 */
[C---:B--2---:R-:W-:Y:S01]  /*37fc0*/  HMMA.16816.F32 R4, R16.reuse, R10, R4 ;  /* 0x0000000a1004723c */ /* 0x044fe20000001804 */
[----:B------:R0:W-:Y:S07]  /*37fd0*/  STL.64 [R1+0x3250], R14 ;  /* 0x0032500e01007387 */ /* 0x0001ee0000100a00 */
[----:B----4-:R-:W-:Y:S11]  /*37fe0*/  HMMA.16816.F32 R24, R16, R14, R24 ;  /* 0x0000000e1018723c */ /* 0x010ff60000001818 */
[----:B------:R-:W-:Y:S11]  /*37ff0*/  @!UPT UIADD3 URZ, URZ, URZ, URZ ;  /* 0x0000003f3f3ff290 */ /* 0x000ff6000fffe03f */
[----:B------:R-:W-:Y:S01]  /*38000*/  @!UPT UIADD3 URZ, URZ, URZ, URZ ;  /* 0x0000003f3f3ff290 */ /* 0x000fe2000fffe03f */
[----:B------:R-:W-:Y:S01]  /*38010*/  STL.64 [R1+0x230], R24 ;  /* 0x0002301801007387 */ /* 0x000fe20000100a00 */
[----:B------:R1:W-:Y:S02]  /*38020*/  STL.64 [R1+0x238], R26 ;  /* 0x0002381a01007387 */ /* 0x0003e40000100a00 */
[----:B------:R-:W3:Y:S02]  /*38030*/  LDL.LU R12, [R1+0x170] ;  /* 0x00017000010c7983 */ /* 0x000ee40000300800 */
[----:B------:R2:W-:Y:S01]  /*38040*/  STL.64 [R1+0x180], R4 ;  /* 0x0001800401007387 */ /* 0x0005e20000100a00 */
[----:B------:R4:W-:Y:S01]  /*38050*/  STL.64 [R1+0x188], R6 ;  /* 0x0001880601007387 */ /* 0x0009e20000100a00 */
[----:B------:R-:W3:Y:S02]  /*38060*/  LDL.LU R13, [R1+0x174] ;  /* 0x00017400010d7983 */ /* 0x000ee40000300800 */
[----:B0-----:R-:W3:Y:S02]  /*38070*/  LDL.LU R14, [R1+0x178] ;  /* 0x00017800010e7983 */ /* 0x001ee40000300800 */
[----:B------:R-:W3:Y:S01]  /*38080*/  LDL.LU R15, [R1+0x17c] ;  /* 0x00017c00010f7983 */ /* 0x000ee20000300800 */
[----:B-1----:R-:W3:Y:S01]  /*38090*/  LDL.LU.64 R26, [R1+0x48] ;  /* 0x00004800011a7983 */ /* 0x002ee20000300a00 */
[----:B--2---:R-:W2:Y:S02]  /*380a0*/  LDL.LU R4, [R1+0x150] ;  /* 0x0001500001047983 */ /* 0x004ea40000300800 */
[----:B------:R-:W2:Y:S02]  /*380b0*/  LDL.LU R5, [R1+0x154] ;  /* 0x0001540001057983 */ /* 0x000ea40000300800 */
[----:B----4-:R-:W4:Y:S01]  /*380c0*/  LDL.LU R6, [R1+0x158] ;  /* 0x0001580001067983 */ /* 0x010f220000300800 */
[----:B------:R-:W4:Y:S04]  /*380d0*/  LDL.LU R7, [R1+0x15c] ;  /* 0x00015c0001077983 */ /* 0x000f280000300800 */
[----:B----4-:R0:W-:Y:S01]  /*380e0*/  STL.64 [R1+0x3268], R6 ;  /* 0x0032680601007387 */ /* 0x0101e20000100a00 */
[----:B--2---:R-:W-:Y:S03]  /*380f0*/  STL.64 [R1+0x3260], R4 ;  /* 0x0032600401007387 */ /* 0x004fe60000100a00 */
[----:B0-----:R-:W2:Y:S01]  /*38100*/  LDL.LU.64 R6, [R1+0x28] ;  /* 0x0000280001067983 */ /* 0x001ea20000300a00 */
[----:B------:R0:W-:Y:S02]  /*38110*/  STL.64 [R1+0x3228], R10 ;  /* 0x0032280a01007387 */ /* 0x0001e40000100a00 */
[----:B------:R-:W4:Y:S02]  /*38120*/  LDL.LU R8, [R1+0x140] ;  /* 0x0001400001087983 */ /* 0x000f240000300800 */
[----:B------:R-:W4:Y:S01]  /*38130*/  LDL.LU R9, [R1+0x144] ;  /* 0x0001440001097983 */ /* 0x000f220000300800 */
[----:B0-----:R-:W2:Y:S01]  /*38140*/  LDL.LU R10, [R1+0x148] ;  /* 0x00014800010a7983 */ /* 0x001ea20000300800 */
[----:B------:R-:W2:Y:S03]  /*38150*/  LDL.LU R11, [R1+0x14c] ;  /* 0x00014c00010b7983 */ /* 0x000ea60000300800 */
[----:B--2---:R-:W-:Y:S01]  /*38160*/  STL.64 [R1+0x3278], R10 ;  /* 0x0032780a01007387 */ /* 0x004fe20000100a00 */
[----:B----4-:R0:W-:Y:S03]  /*38170*/  STL.64 [R1+0x3270], R8 ;  /* 0x0032700801007387 */ /* 0x0101e60000100a00 */
        /* <DEDUP_REMOVED lines=8> */
[C---:B---3--:R-:W-:Y:S01]  /*38200*/  HMMA.16816.F32 R12, R20.reuse, R26, R12 ;  /* 0x0000001a140c723c */ /* 0x048fe2000000180c */
[----:B--2---:R-:W-:Y:S01]  /*38210*/  STL.64 [R1+0x31b8], R18 ;  /* 0x0031b81201007387 */ /* 0x004fe20000100a00 */
[----:B----4-:R0:W-:Y:S03]  /*38220*/  STL.64 [R1+0x31b0], R16 ;  /* 0x0031b01001007387 */ /* 0x0101e60000100a00 */
[----:B0-----:R-:W2:Y:S01]  /*38230*/  LDL.LU R16, [R1+0x220] ;  /* 0x0002200001107983 */ /* 0x001ea20000300800 */
[----:B------:R-:W2:Y:S02]  /*38240*/  LDL.LU R17, [R1+0x224] ;  /* 0x0002240001117983 */ /* 0x000ea40000300800 */
[----:B------:R-:W3:Y:S02]  /*38250*/  LDL.LU R18, [R1+0x228] ;  /* 0x0002280001127983 */ /* 0x000ee40000300800 */
[----:B------:R-:W3:Y:S01]  /*38260*/  LDL.LU R19, [R1+0x22c] ;  /* 0x00022c0001137983 */ /* 0x000ee20000300800 */
[----:B------:R-:W-:Y:S01]  /*38270*/  HMMA.16816.F32 R8, R20, R6, R8 ;  /* 0x000000061408723c */ /* 0x000fe20000001808 */
[----:B------:R-:W-:-:S02]  /*38280*/  IMAD.MOV.U32 R2, RZ, RZ, R27 ;  /* 0x000000ffff027224 */ /* 0x000fc400078e001b */
[----:B------:R-:W-:Y:S02]  /*38290*/  IMAD.MOV.U32 R25, RZ, RZ, R6 ;  /* 0x000000ffff197224 */ /* 0x000fe400078e0006 */
[----:B------:R-:W-:Y:S01]  /*382a0*/  IMAD.MOV.U32 R24, RZ, RZ, R7 ;  /* 0x000000ffff187224 */ /* 0x000fe200078e0007 */
[----:B---3--:R0:W-:Y:S01]  /*382b0*/  STL.64 [R1+0x31c8], R18 ;  /* 0x0031c81201007387 */ /* 0x0081e20000100a00 */
[----:B--2---:R-:W-:Y:S05]  /*382c0*/  STL.64 [R1+0x31c0], R16 ;  /* 0x0031c01001007387 */ /* 0x004fea0000100a00 */
[----:B------:R1:W-:Y:S02]  /*382d0*/  STL.64 [R1+0x170], R12 ;  /* 0x0001700c01007387 */ /* 0x0003e40000100a00 */
[----:B------:R2:W-:Y:S02]  /*382e0*/  STL.64 [R1+0x178], R14 ;  /* 0x0001780e01007387 */ /* 0x0005e40000100a00 */
[----:B0-----:R-:W-:Y:S01]  /*382f0*/  IMAD.MOV.U32 R19, RZ, RZ, R3 ;  /* 0x000000ffff137224 */ /* 0x001fe200078e0003 */
[----:B-1----:R-:W3:Y:S01]  /*38300*/  LDL.LU R12, [R1+0x130] ;  /* 0x00013000010c7983 */ /* 0x002ee20000300800 */
[----:B------:R-:W3:Y:S02]  /*38310*/  LDL.LU R13, [R1+0x134] ;  /* 0x00013400010d7983 */ /* 0x000ee40000300800 */
[----:B--2---:R-:W3:Y:S02]  /*38320*/  LDL.LU R14, [R1+0x138] ;  /* 0x00013800010e7983 */ /* 0x004ee40000300800 */
[----:B------:R-:W-:Y:S01]  /*38330*/  IMAD.MOV.U32 R3, RZ, RZ, R26 ;  /* 0x000000ffff037224 */ /* 0x000fe200078e001a */
[----:B------:R-:W3:Y:S01]  /*38340*/  LDL.LU R15, [R1+0x13c] ;  /* 0x00013c00010f7983 */ /* 0x000ee20000300800 */
[----:B------:R-:W3:Y:S02]  /*38350*/  LDL.LU.64 R26, [R1+0x38] ;  /* 0x00003800011a7983 */ /* 0x000ee40000300a00 */
[----:B------:R-:W-:Y:S02]  /*38360*/  STL.64 [R1+0x160], R8 ;  /* 0x0001600801007387 */ /* 0x000fe40000100a00 */
[----:B------:R0:W-:Y:S02]  /*38370*/  STL.64 [R1+0x168], R10 ;  /* 0x0001680a01007387 */ /* 0x0001e40000100a00 */
[----:B0-----:R-:W2:Y:S01]  /*38380*/  LDL.LU.64 R10, [R1+0x3278] ;  /* 0x00327800010a7983 */ /* 0x001ea20000300a00 */
[----:B------:R-:W2:Y:S02]  /*38390*/  LDL.LU.64 R8, [R1+0x3270] ;  /* 0x0032700001087983 */ /* 0x000ea40000300a00 */
[----:B------:R-:W4:Y:S02]  /*383a0*/  LDL.LU.64 R6, [R1+0x3268] ;  /* 0x0032680001067983 */ /* 0x000f240000300a00 */
[----:B------:R-:W4:Y:S02]  /*383b0*/  LDL.LU.64 R4, [R1+0x3260] ;  /* 0x0032600001047983 */ /* 0x000f240000300a00 */
[----:B------:R-:W-:-:S07]  /*383c0*/  IMAD.MOV.U32 R18, RZ, RZ, R29 ;  /* 0x000000ffff127224 */ /* 0x000fce00078e001d */
[C---:B----4-:R-:W-:Y:S11]  /*383d0*/  HMMA.16816.F32 R4, R20.reuse, R18, R4 ;  /* 0x000000121404723c */ /* 0x050ff60000001804 */
[----:B------:R-:W-:Y:S11]  /*383e0*/  @!UPT UIADD3 URZ, URZ, URZ, URZ ;  /* 0x0000003f3f3ff290 */ /* 0x000ff6000fffe03f */
[----:B------:R-:W-:Y:S01]  /*383f0*/  @!UPT UIADD3 URZ, URZ, URZ, URZ ;  /* 0x0000003f3f3ff290 */ /* 0x000fe2000fffe03f */
[----:B------:R-:W-:Y:S01]  /*38400*/  STL.64 [R1+0x150], R4 ;  /* 0x0001500401007387 */ /* 0x000fe20000100a00 */
[----:B------:R0:W-:Y:S03]  /*38410*/  STL.64 [R1+0x158], R6 ;  /* 0x0001580601007387 */ /* 0x0001e60000100a00 */
[----:B0-----:R-:W2:Y:S01]  /*38420*/  LDL.LU.64 R6, [R1+0x3258] ;  /* 0x0032580001067983 */ /* 0x001ea20000300a00 */
[----:B------:R2:W-:Y:S02]  /*38430*/  STL.64 [R1+0x3220], R18 ;  /* 0x0032201201007387 */ /* 0x0005e40000100a00 */
[C---:B--2---:R-:W-:Y:S01]  /*38440*/  HMMA.16816.F32 R16, R20.reuse, R6, R8 ;  /* 0x000000061410723c */ /* 0x044fe20000001808 */
[----:B------:R-:W2:Y:S11]  /*38450*/  LDL.LU R8, [R1+0x110] ;  /* 0x0001100001087983 */ /* 0x000eb60000300800 */
[----:B------:R-:W-:Y:S11]  /*38460*/  @!UPT UIADD3 URZ, URZ, URZ, URZ ;  /* 0x0000003f3f3ff290 */ /* 0x000ff6000fffe03f */
[----:B------:R-:W-:Y:S01]  /*38470*/  STL.64 [R1+0x140], R16 ;  /* 0x0001401001007387 */ /* 0x000fe20000100a00 */
[----:B------:R-:W-:Y:S02]  /*38480*/  STL.64 [R1+0x148], R18 ;  /* 0x0001481201007387 */ /* 0x000fe40000100a00 */
[----:B------:R-:W2:Y:S02]  /*38490*/  LDL.LU R9, [R1+0x114] ;  /* 0x0001140001097983 */ /* 0x000ea40000300800 */
[----:B------:R-:W4:Y:S01]  /*384a0*/  LDL.LU R10, [R1+0x118] ;  /* 0x00011800010a7983 */ /* 0x000f220000300800 */
[----:B------:R-:W4:Y:S01]  /*384b0*/  LDL.LU R11, [R1+0x11c] ;  /* 0x00011c00010b7983 */ /* 0x000f220000300800 */
[----:B---3--:R-:W-:Y:S03]  /*384c0*/  HMMA.16816.F32 R12, R20, R26, R12 ;  /* 0x0000001a140c723c */ /* 0x008fe6000000180c */
[----:B----4-:R-:W-:Y:S01]  /*384d0*/  STL.64 [R1+0x3238], R10 ;  /* 0x0032380a01007387 */ /* 0x010fe20000100a00 */
[----:B--2---:R0:W-:Y:S03]  /*384e0*/  STL.64 [R1+0x3230], R8 ;  /* 0x0032300801007387 */ /* 0x0041e60000100a00 */
[----:B0-----:R-:W2:Y:S01]  /*384f0*/  LDL.LU R8, [R1+0x120] ;  /* 0x0001200001087983 */ /* 0x001ea20000300800 */
[----:B------:R-:W2:Y:S02]  /*38500*/  LDL.LU R9, [R1+0x124] ;  /* 0x0001240001097983 */ /* 0x000ea40000300800 */
[----:B------:R-:W2:Y:S02]  /*38510*/  LDL.LU R10, [R1+0x128] ;  /* 0x00012800010a7983 */ /* 0x000ea40000300800 */
[----:B------:R-:W2:Y:S01]  /*38520*/  LDL.LU R11, [R1+0x12c] ;  /* 0x00012c00010b7983 */ /* 0x000ea20000300800 */
[----:B------:R-:W3:Y:S01]  /*38530*/  LDL.LU R16, [R1+0xb0] ;  /* 0x0000b00001107983 */ /* 0x000ee20000300800 */
[----:B------:R-:W3:Y:S02]  /*38540*/  LDL.LU R17, [R1+0xb4] ;  /* 0x0000b40001117983 */ /* 0x000ee40000300800 */
[----:B------:R-:W3:Y:S02]  /*38550*/  LDL.LU R18, [R1+0xb8] ;  /* 0x0000b80001127983 */ /* 0x000ee40000300800 */
[----:B------:R-:W3:Y:S01]  /*38560*/  LDL.LU R19, [R1+0xbc] ;  /* 0x0000bc0001137983 */ /* 0x000ee20000300800 */
[----:B------:R0:W-:Y:S01]  /*38570*/  STL.64 [R1+0x31d0], R6 ;  /* 0x0031d00601007387 */ /* 0x0001e20000100a00 */
[----:B------:R-:W4:Y:S02]  /*38580*/  LDL.LU R4, [R1+0x80] ;  /* 0x0000800001047983 */ /* 0x000f240000300800 */
[----:B------:R-:W4:Y:S01]  /*38590*/  LDL.LU R5, [R1+0x84] ;  /* 0x0000840001057983 */ /* 0x000f220000300800 */
[----:B0-----:R-:W2:Y:S01]  /*385a0*/  LDL.LU R6, [R1+0x88] ;  /* 0x0000880001067983 */ /* 0x001ea20000300800 */
[----:B------:R-:W2:Y:S03]  /*385b0*/  LDL.LU R7, [R1+0x8c] ;  /* 0x00008c0001077983 */ /* 0x000ea60000300800 */
[----:B--2---:R0:W-:Y:S01]  /*385c0*/  STL.64 [R1+0x31e0], R6 ;  /* 0x0031e00601007387 */ /* 0x0041e20000100a00 */
[----:B----4-:R-:W-:Y:S02]  /*385d0*/  STL.64 [R1+0x31d8], R4 ;  /* 0x0031d80401007387 */ /* 0x010fe40000100a00 */
[----:B0-----:R-:W-:-:S02]  /*385e0*/  IMAD.MOV.U32 R6, RZ, RZ, R25 ;  /* 0x000000ffff067224 */ /* 0x001fc400078e0019 */
[----:B------:R-:W-:-:S05]  /*385f0*/  IMAD.MOV.U32 R7, RZ, RZ, R24 ;  /* 0x000000ffff077224 */ /* 0x000fca00078e0018 */
[----:B------:R-:W-:Y:S01]  /*38600*/  STL.64 [R1+0x31f8], R6 ;  /* 0x0031f80601007387 */ /* 0x000fe20000100a00 */
[----:B------:R0:W-:Y:S02]  /*38610*/  STL.64 [R1+0x130], R12 ;  /* 0x0001300c01007387 */ /* 0x0001e40000100a00 */
[----:B------:R1:W-:Y:S02]  /*38620*/  STL.64 [R1+0x138], R14 ;  /* 0x0001380e01007387 */ /* 0x0003e40000100a00 */
[----:B0-----:R-:W-:Y:S01]  /*38630*/  IMAD.MOV.U32 R13, RZ, RZ, R26 ;  /* 0x000000ffff0d7224 */ /* 0x001fe200078e001a */
[----:B-1----:R-:W2:Y:S01]  /*38640*/  LDL.LU.64 R14, [R1+0x3250] ;  /* 0x00325000010e7983 */ /* 0x002ea20000300a00 */
[----:B------:R-:W-:Y:S02]  /*38650*/  IMAD.MOV.U32 R12, RZ, RZ, R27 ;  /* 0x000000ffff0c7224 */ /* 0x000fe400078e001b */
[----:B------:R-:W4:Y:S02]  /*38660*/  LDL.LU.64 R26, [R1+0x3248] ;  /* 0x00324800011a7983 */ /* 0x000f240000300a00 */
[----:B------:R-:W2:Y:S01]  /*38670*/  LDL.LU.64 R24, [R1+0x3240] ;  /* 0x0032400001187983 */ /* 0x000ea20000300a00 */
        /* <DEDUP_REMOVED lines=19> */
[----:B------:R-:W2:Y:S11]  /*387b0*/  LDL.LU R27, [R1+0xac] ;  /* 0x0000ac00011b7983 */ /* 0x000eb60000300800 */
[----:B------:R-:W-:Y:S02]  /*387c0*/  @!UPT UIADD3 URZ, URZ, URZ, URZ ;  /* 0x0000003f3f3ff290 */ /* 0x000fe4000fffe03f */
[----:B------:R-:W-:Y:S01]  /*387d0*/  STL.64 [R1+0x110], R8 ;  /* 0x0001100801007387 */ /* 0x000fe20000100a00 */
[----:B------:R0:W-:Y:S03]  /*387e0*/  STL.64 [R1+0x118], R10 ;  /* 0x0001180a01007387 */ /* 0x0001e60000100a00 */
[----:B0-----:R-:W3:Y:S01]  /*387f0*/  LDL.LU.64 R10, [R1+0x3228] ;  /* 0x00322800010a7983 */ /* 0x001ee20000300a00 */
[----:B------:R-:W-:Y:S01]  /*38800*/  IMAD.MOV.U32 R6, RZ, RZ, R3 ;  /* 0x000000ffff067224 */ /* 0x000fe200078e0003 */
[----:B---3--:R-:W-:Y:S02]  /*38810*/  HMMA.16816.F32 R20, R20, R10, R16 ;  /* 0x0000000a1414723c */ /* 0x008fe40000001810 */
[----:B------:R-:W3:Y:S01]  /*38820*/  LDL.LU.64 R18, [R1+0x3220] ;  /* 0x0032200001127983 */ /* 0x000ee20000300a00 */
[----:B------:R-:W-:Y:S02]  /*38830*/  IMAD.MOV.U32 R29, RZ, RZ, R10 ;  /* 0x000000ffff1d7224 */ /* 0x000fe400078e000a */
[----:B------:R-:W-:Y:S11]  /*38840*/  IMAD.MOV.U32 R3, RZ, RZ, R11 ;  /* 0x000000ffff037224 */ /* 0x000ff600078e000b */
[----:B------:R-:W-:Y:S07]  /*38850*/  @!UPT UIADD3 URZ, URZ, URZ, URZ ;  /* 0x0000003f3f3ff290 */ /* 0x000fee000fffe03f */
[----:B------:R0:W-:Y:S01]  /*38860*/  STL.64 [R1+0xb0], R20 ;  /* 0x0000b01401007387 */ /* 0x0001e20000100a00 */
[----:B------:R1:W-:Y:S02]  /*38870*/  STL.64 [R1+0xb8], R22 ;  /* 0x0000b81601007387 */ /* 0x0003e40000100a00 */
[----:B------:R-:W2:Y:S02]  /*38880*/  LDL.LU.64 R10, [R1+0x3218] ;  /* 0x00321800010a7983 */ /* 0x000ea40000300a00 */
[----:B------:R-:W2:Y:S02]  /*38890*/  LDL.LU.64 R8, [R1+0x3210] ;  /* 0x0032100001087983 */ /* 0x000ea40000300a00 */
[----:B------:R-:W-:Y:S01]  /*388a0*/  IMAD.MOV.U32 R7, RZ, RZ, R2 ;  /* 0x000000ffff077224 */ /* 0x000fe200078e0002 */
[----:B0-----:R-:W4:Y:S01]  /*388b0*/  LDL.LU R20, [R1+0x70] ;  /* 0x0000700001147983 */ /* 0x001f220000300800 */
[----:B------:R-:W4:Y:S02]  /*388c0*/  LDL.LU R21, [R1+0x74] ;  /* 0x0000740001157983 */ /* 0x000f240000300800 */
[----:B-1----:R-:W4:Y:S02]  /*388d0*/  LDL.LU R22, [R1+0x78] ;  /* 0x0000780001167983 */ /* 0x002f240000300800 */
[----:B------:R-:W4:Y:S01]  /*388e0*/  LDL.LU R23, [R1+0x7c] ;  /* 0x00007c0001177983 */ /* 0x000f220000300800 */
[C---:B--2---:R-:W-:Y:S01]  /*388f0*/  HMMA.16816.F32 R4, R8.reuse, R6, R24 ;  /* 0x000000060804723c */ /* 0x044fe20000001818 */
[----:B------:R-:W2:Y:S01]  /*38900*/  LDL.LU.64 R26, [R1+0x3208] ;  /* 0x00320800011a7983 */ /* 0x000ea20000300a00 */
[----:B------:R-:W2:Y:S11]  /*38910*/  LDL.LU.64 R24, [R1+0x3200] ;  /* 0x0032000001187983 */ /* 0x000eb60000300a00 */
[----:B------:R-:W-:Y:S10]  /*38920*/  @!UPT UIADD3 URZ, URZ, URZ, URZ ;  /* 0x0000003f3f3ff290 */ /* 0x000ff4000fffe03f */
[----:B------:R-:W-:Y:S01]  /*38930*/  STL.64 [R1+0xa0], R4 ;  /* 0x0000a00401007387 */ /* 0x000fe20000100a00 */
[----:B------:R0:W-:Y:S03]  /*38940*/  STL.64 [R1+0xa8], R6 ;  /* 0x0000a80601007387 */ /* 0x0001e60000100a00 */
[----:B0-----:R-:W2:Y:S04]  /*38950*/  LDL.LU.64 R6, [R1+0x31f8] ;  /* 0x0031f80001067983 */ /* 0x001ea80000300a00 */
[----:B------:R-:W0:Y:S04]  /*38960*/  S2R R2, SR_TID.X ;  /* 0x0000000000027919 */ /* 0x000e280000002100 */
[----:B------:R-:W1:Y:S01]  /*38970*/  S2R R17, SR_TID.X ;  /* 0x0000000000117919 */ /* 0x000e620000002100 */
[----:B--2---:R-:W-:Y:S03]  /*38980*/  HMMA.16816.F32 R4, R8, R6, R24 ;  /* 0x000000060804723c */ /* 0x004fe60000001818 */
[----:B------:R-:W2:Y:S01]  /*38990*/  LDL.LU.64 R26, [R1+0x31f0] ;  /* 0x0031f000011a7983 */ /* 0x000ea20000300a00 */
[----:B------:R-:W2:Y:S11]  /*389a0*/  LDL.LU.64 R24, [R1+0x31e8] ;  /* 0x0031e80001187983 */ /* 0x000eb60000300a00 */
[----:B------:R-:W-:Y:S08]  /*389b0*/  @!UPT UIADD3 URZ, URZ, URZ, URZ ;  /* 0x0000003f3f3ff290 */ /* 0x000ff0000fffe03f */
[----:B------:R-:W-:Y:S01]  /*389c0*/  STL.64 [R1+0x90], R4 ;  /* 0x0000900401007387 */ /* 0x000fe20000100a00 */
[----:B------:R0:W-:Y:S03]  /*389d0*/  STL.64 [R1+0x98], R6 ;  /* 0x0000980601007387 */ /* 0x0001e60000100a00 */
[----:B0-----:R-:W3:Y:S01]  /*389e0*/  LDL.LU.64 R6, [R1+0x31e0] ;  /* 0x0031e00001067983 */ /* 0x001ee20000300a00 */
[----:B------:R-:W3:Y:S01]  /*389f0*/  LDL.LU.64 R4, [R1+0x31d8] ;  /* 0x0031d80001047983 */ /* 0x000ee20000300a00 */
[----:B------:R-:W-:Y:S01]  /*38a00*/  LOP3.LUT R2, R2, 0x7, RZ, 0xc0, !PT ;  /* 0x0000000702027812 */ /* 0x000fe200078ec0ff */
[----:B-1----:R-:W-:-:S04]  /*38a10*/  IMAD.SHL.U32 R17, R17, 0x2, RZ ;  /* 0x0000000211117824 */ /* 0x002fc800078e00ff */
[----:B------:R-:W-:-:S05]  /*38a20*/  IMAD R2, R2, 0x110, RZ ;  /* 0x0000011002027824 */ /* 0x000fca00078e02ff */
[----:B------:R-:W-:Y:S02]  /*38a30*/  LOP3.LUT R2, R2, 0x30, R17, 0x78, !PT ;  /* 0x0000003002027812 */ /* 0x000fe400078e7811 */
[C---:B---3--:R-:W-:Y:S01]  /*38a40*/  HMMA.16816.F32 R16, R8.reuse, R18, R4 ;  /* 0x000000120810723c */ /* 0x048fe20000001804 */
[----:B------:R-:W4:Y:S11]  /*38a50*/  LDL.LU.64 R6, [R1+0x31d0] ;  /* 0x0031d00001067983 */ /* 0x000f360000300a00 */
[----:B------:R-:W-:Y:S11]  /*38a60*/  @!UPT UIADD3 URZ, URZ, URZ, URZ ;  /* 0x0000003f3f3ff290 */ /* 0x000ff6000fffe03f */
[----:B------:R-:W-:Y:S01]  /*38a70*/  STL.64 [R1+0x480], R16 ;  /* 0x0004801001007387 */ /* 0x000fe20000100a00 */
[----:B------:R0:W-:Y:S03]  /*38a80*/  STL.64 [R1+0x488], R18 ;  /* 0x0004881201007387 */ /* 0x0001e60000100a00 */
[----:B0-----:R-:W3:Y:S01]  /*38a90*/  LDL.LU.64 R18, [R1+0x31c8] ;  /* 0x0031c80001127983 */ /* 0x001ee20000300a00 */
[----:B------:R-:W3:Y:S01]  /*38aa0*/  LDL.LU.64 R16, [R1+0x31c0] ;  /* 0x0031c00001107983 */ /* 0x000ee20000300a00 */
[----:B----4-:R-:W-:Y:S02]  /*38ab0*/  HMMA.16816.F32 R20, R8, R6, R20 ;  /* 0x000000060814723c */ /* 0x010fe40000001814 */
[----:B------:R-:W0:Y:S04]  /*38ac0*/  LDSM.16.MT88.4 R4, [R0+0x10000] ;  /* 0x010000000004783b */ /* 0x000e280000004200 */
[----:B0-----:R0:W-:Y:S11]  /*38ad0*/  STL.64 [R1+0x3180], R6 ;  /* 0x0031800601007387 */ /* 0x0011f60000100a00 */
[----:B------:R-:W-:Y:S06]  /*38ae0*/  @!UPT UIADD3 URZ, URZ, URZ, URZ ;  /* 0x0000003f3f3ff290 */ /* 0x000fec000fffe03f */
[----:B------:R-:W-:Y:S02]  /*38af0*/  STL.64 [R1+0x470], R20 ;  /* 0x0004701401007387 */ /* 0x000fe40000100a00 */
[----:B------:R-:W-:Y:S02]  /*38b00*/  STL.64 [R1+0x478], R22 ;  /* 0x0004781601007387 */ /* 0x000fe40000100a00 */
[----:B------:R3:W-:Y:S01]  /*38b10*/  STL.64 [R1+0x3178], R4 ;  /* 0x0031780401007387 */ /* 0x0007e20000100a00 */
[----:B------:R-:W-:Y:S01]  /*38b20*/  LDSM.16.M88.4 R20, [R2+0x20080] ;  /* 0x020080000214783b */ /* 0x000fe20000000200 */
[----:B0-----:R-:W-:Y:S02]  /*38b30*/  IMAD.MOV.U32 R6, RZ, RZ, R13 ;  /* 0x000000ffff067224 */ /* 0x001fe400078e000d */
[----:B------:R-:W-:-:S07]  /*38b40*/  IMAD.MOV.U32 R7, RZ, RZ, R12 ;  /* 0x000000ffff077224 */ /* 0x000fce00078e000c */
[C---:B---3--:R-:W-:Y:S01]  /*38b50*/  HMMA.16816.F32 R4, R8.reuse, R6, R16 ;  /* 0x000000060804723c */ /* 0x048fe20000001810 */
[----:B------:R-:W3:Y:S01]  /*38b60*/  LDL.LU.64 R18, [R1+0x31b8] ;  /* 0x0031b80001127983 */ /* 0x000ee20000300a00 */
[----:B------:R-:W3:Y:S11]  /*38b70*/  LDL.LU.64 R16, [R1+0x31b0] ;  /* 0x0031b00001107983 */ /* 0x000ef60000300a00 */
[----:B------:R-:W-:Y:S10]  /*38b80*/  @!UPT UIADD3 URZ, URZ, URZ, URZ ;  /* 0x0000003f3f3ff290 */ /* 0x000ff4000fffe03f */
[----:B------:R-:W-:Y:S01]  /*38b90*/  STL.64 [R1+0x220], R4 ;  /* 0x0002200401007387 */ /* 0x000fe20000100a00 */
[----:B------:R-:W-:Y:S02]  /*38ba0*/  STL.64 [R1+0x228], R6 ;  /* 0x0002280601007387 */ /* 0x000fe40000100a00 */
[----:B------:R-:W0:Y:S02]  /*38bb0*/  LDSM.16.M88.4 R4, [R2+0x20880] ;  /* 0x020880000204783b */ /* 0x000e240000000200 */
[----:B0-----:R-:W-:Y:S02]  /*38bc0*/  STL.64 [R1+0x30], R4 ;  /* 0x0000300401007387 */ /* 0x001fe40000100a00 */
[----:B------:R-:W-:Y:S02]  /*38bd0*/  IMAD.MOV.U32 R13, RZ, RZ, R4 ;  /* 0x000000ffff0d7224 */ /* 0x000fe400078e0004 */
[----:B------:R3:W-:Y:S02]  /*38be0*/  STL.64 [R1+0x38], R6 ;  /* 0x0000380601007387 */ /* 0x0007e40000100a00 */
[----:B------:R-:W-:Y:S01]  /*38bf0*/  IMAD.MOV.U32 R12, RZ, RZ, R5 ;  /* 0x000000ffff0c7224 */ /* 0x000fe200078e0005 */
[----:B------:R-:W-:Y:S04]  /*38c00*/  STL.64 [R1+0x31a0], R14 ;  /* 0x0031a00e01007387 */ /* 0x000fe80000100a00 */
[----:B------:R-:W-:Y:S01]  /*38c10*/  STL.64 [R1+0x3198], R12 ;  /* 0x0031980c01007387 */ /* 0x000fe20000100a00 */
[----:B--2---:R-:W-:Y:S02]  /*38c20*/  STL.64 [R1+0x3188], R24 ;  /* 0x0031881801007387 */ /* 0x004fe40000100a00 */
[----:B------:R-:W-:Y:S02]  /*38c30*/  STL.64 [R1+0x40], R20 ;  /* 0x0000401401007387 */ /* 0x000fe40000100a00 */
[----:B------:R-:W0:Y:S01]  /*38c40*/  LDSM.16.M88.4 R12, [R2+0x21880] ;  /* 0x02188000020c783b */ /* 0x000e220000000200 */
[----:B---3--:R-:W-:Y:S11]  /*38c50*/  HMMA.16816.F32 R4, R8, R26, R16 ;  /* 0x0000001a0804723c */ /* 0x008ff60000001810 */
[----:B------:R-:W-:Y:S11]  /*38c60*/  @!UPT UIADD3 URZ, URZ, URZ, URZ ;  /* 0x0000003f3f3ff290 */ /* 0x000ff6000fffe03f */
[----:B------:R-:W-:Y:S01]  /*38c70*/  @!UPT UIADD3 URZ, URZ, URZ, URZ ;  /* 0x0000003f3f3ff290 */ /* 0x000fe2000fffe03f */
[----:B------:R-:W-:Y:S01]  /*38c80*/  STL.64 [R1+0x340], R4 ;  /* 0x0003400401007387 */ /* 0x000fe20000100a00 */
[----:B------:R1:W-:Y:S02]  /*38c90*/  STL.64 [R1+0x348], R6 ;  /* 0x0003480601007387 */ /* 0x0003e40000100a00 */
[----:B------:R-:W-:Y:S02]  /*38ca0*/  STL.64 [R1+0x48], R22 ;  /* 0x0000481601007387 */ /* 0x000fe40000100a00 */
[----:B------:R-:W2:Y:S01]  /*38cb0*/  LDL.LU R16, [R1+0x2d0] ;  /* 0x0002d00001107983 */ /* 0x000ea20000300800 */
[----:B------:R-:W2:Y:S01]  /*38cc0*/  LDL.LU R17, [R1+0x2d4] ;  /* 0x0002d40001117983 */ /* 0x000ea20000300800 */
[----:B------:R-:W3:Y:S02]  /*38cd0*/  LDL.LU R18, [R1+0x2d8] ;  /* 0x0002d80001127983 */ /* 0x000ee40000300800 */
[----:B------:R-:W3:Y:S02]  /*38ce0*/  LDL.LU R19, [R1+0x2dc] ;  /* 0x0002dc0001137983 */ /* 0x000ee40000300800 */
[----:B-1----:R-:W-:-:S02]  /*38cf0*/  IMAD.MOV.U32 R6, RZ, RZ, R29 ;  /* 0x000000ffff067224 */ /* 0x002fc400078e001d */
[----:B------:R-:W-:Y:S01]  /*38d00*/  IMAD.MOV.U32 R7, RZ, RZ, R3 ;  /* 0x000000ffff077224 */ /* 0x000fe200078e0003 */
[----:B------:R-:W4:Y:S01]  /*38d10*/  LDL.LU R29, [R1+0x31ac] ;  /* 0x0031ac00011d7983 */ /* 0x000f220000300800 */
[----:B------:R-:W4:Y:S03]  /*38d20*/  LDL.LU R3, [R1+0x31a8] ;  /* 0x0031a80001037983 */ /* 0x000f260000300800 */
[----:B------:R1:W-:Y:S01]  /*38d30*/  STL.64 [R1+0x3190], R6 ;  /* 0x0031900601007387 */ /* 0x0003e20000100a00 */
[----:B------:R-:W4:Y:S02]  /*38d40*/  LDL.LU R24, [R1+0x330] ;  /* 0x0003300001187983 */ /* 0x000f240000300800 */
[----:B------:R-:W4:Y:S02]  /*38d50*/  LDL.LU R25, [R1+0x334] ;  /* 0x0003340001197983 */ /* 0x000f240000300800 */
[----:B------:R-:W4:Y:S01]  /*38d60*/  LDL.LU R26, [R1+0x338] ;  /* 0x00033800011a7983 */ /* 0x000f220000300800 */
[----:B------:R-:W4:Y:S01]  /*38d70*/  LDL.LU R27, [R1+0x33c] ;  /* 0x00033c00011b7983 */ /* 0x000f220000300800 */
[----:B------:R-:W4:Y:S02]  /*38d80*/  LDL.LU R4, [R1+0x350] ;  /* 0x0003500001047983 */ /* 0x000f240000300800 */
[----:B------:R-:W4:Y:S01]  /*38d90*/  LDL.LU R5, [R1+0x354] ;  /* 0x0003540001057983 */ /* 0x000f220000300800 */
        /* <DEDUP_REMOVED lines=13> */
[----:B----4-:R-:W-:-:S02]  /*38e70*/  IMAD.MOV.U32 R19, RZ, RZ, R3 ;  /* 0x000000ffff137224 */ /* 0x010fc400078e0003 */
[----:B0-----:R-:W-:-:S03]  /*38e80*/  IMAD.MOV.U32 R22, RZ, RZ, R12 ;  /* 0x000000ffff167224 */ /* 0x001fc600078e000c */
[----:B---3--:R-:W-:Y:S01]  /*38e90*/  STL.64 [R1+0x3148], R18 ;  /* 0x0031481201007387 */ /* 0x008fe20000100a00 */
[----:B--2---:R-:W-:Y:S02]  /*38ea0*/  STL.64 [R1+0x3140], R16 ;  /* 0x0031401001007387 */ /* 0x004fe40000100a00 */
[----:B------:R-:W0:Y:S04]  /*38eb0*/  LDSM.16.M88.4 R16, [R2+0x21080] ;  /* 0x021080000210783b */ /* 0x000e280000000200 */
[----:B0-----:R-:W-:-:S05]  /*38ec0*/  IMAD.MOV.U32 R3, RZ, RZ, R19 ;  /* 0x000000ffff037224 */ /* 0x001fca00078e0013 */
[----:B------:R0:W-:Y:S01]  /*38ed0*/  STL [R1+0x2e08], R3 ;  /* 0x002e080301007387 */ /* 0x0001e20000100800 */
[----:B------:R-:W-:Y:S02]  /*38ee0*/  STL.64 [R1], R12 ;  /* 0x0000000c01007387 */ /* 0x000fe40000100a00 */
[----:B------:R1:W-:Y:S02]  /*38ef0*/  STL.64 [R1+0x8], R14 ;  /* 0x0000080e01007387 */ /* 0x0003e40000100a00 */
[----:B0-----:R-:W-:Y:S01]  /*38f00*/  IMAD.MOV.U32 R3, RZ, RZ, R13 ;  /* 0x000000ffff037224 */ /* 0x001fe200078e000d */
[----:B-1----:R-:W2:Y:S01]  /*38f10*/  LDL.LU.64 R14, [R1+0x31a0] ;  /* 0x0031a000010e7983 */ /* 0x002ea20000300a00 */
[----:B------:R-:W3:Y:S02]  /*38f20*/  LDL.LU.64 R12, [R1+0x3198] ;  /* 0x00319800010c7983 */ /* 0x000ee40000300a00 */
[----:B------:R-:W-:Y:S02]  /*38f30*/  STL.64 [R1+0x10], R16 ;  /* 0x0000101001007387 */ /* 0x000fe40000100a00 */
[----:B------:R-:W-:Y:S01]  /*38f40*/  STL.64 [R1+0x18], R18 ;  /* 0x0000181201007387 */ /* 0x000fe20000100a00 */
[----:B------:R3:W-:Y:S02]  /*38f50*/  STL.64 [R1+0x3158], R16 ;  /* 0x0031581001007387 */ /* 0x0007e40000100a00 */
[----:B---3--:R-:W-:-:S02]  /*38f60*/  IMAD.MOV.U32 R16, RZ, RZ, R13 ;  /* 0x000000ffff107224 */ /* 0x008fc400078e000d */
[----:B------:R-:W-:-:S05]  /*38f70*/  IMAD.MOV.U32 R17, RZ, RZ, R12 ;  /* 0x000000ffff117224 */ /* 0x000fca00078e000c */
[----:B------:R0:W-:Y:S01]  /*38f80*/  STL.64 [R1+0x3170], R16 ;  /* 0x0031701001007387 */ /* 0x0001e20000100a00 */
[C---:B--2---:R-:W-:Y:S03]  /*38f90*/  HMMA.16816.F32 R12, R8.reuse, R14, R4 ;  /* 0x0000000e080c723c */ /* 0x044fe60000001804 */
[----:B0-----:R-:W2:Y:S01]  /*38fa0*/  LDL.LU R16, [R1+0x320] ;  /* 0x0003200001107983 */ /* 0x001ea20000300800 */
[----:B------:R-:W2:Y:S02]  /*38fb0*/  LDL.LU R17, [R1+0x324] ;  /* 0x0003240001117983 */ /* 0x000ea40000300800 */
[----:B------:R-:W2:Y:S02]  /*38fc0*/  LDL.LU R18, [R1+0x328] ;  /* 0x0003280001127983 */ /* 0x000ea40000300800 */
[----:B------:R-:W2:Y:S01]  /*38fd0*/  LDL.LU R19, [R1+0x32c] ;  /* 0x00032c0001137983 */ /* 0x000ea20000300800 */
[----:B------:R-:W3:Y:S11]  /*38fe0*/  LDL.LU.64 R6, [R1+0x3190] ;  /* 0x0031900001067983 */ /* 0x000ef60000300a00 */
[----:B------:R-:W-:Y:S03]  /*38ff0*/  @!UPT UIADD3 URZ, URZ, URZ, URZ ;  /* 0x0000003f3f3ff290 */ /* 0x000fe6000fffe03f */
[----:B------:R-:W-:Y:S01]  /*39000*/  STL.64 [R1+0x460], R12 ;  /* 0x0004600c01007387 */ /* 0x000fe20000100a00 */
[----:B------:R-:W-:Y:S02]  /*39010*/  STL.64 [R1+0x468], R14 ;  /* 0x0004680e01007387 */ /* 0x000fe40000100a00 */
[----:B------:R-:W-:Y:S01]  /*39020*/  LDSM.16.M88.4 R12, [R2+0x22080] ;  /* 0x02208000020c783b */ /* 0x000fe20000000200 */
[----:B---3--:R-:W-:Y:S01]  /*39030*/  HMMA.16816.F32 R8, R8, R6, R24 ;  /* 0x000000060808723c */ /* 0x008fe20000001818 */
[----:B------:R-:W3:Y:S02]  /*39040*/  LDL.LU.64 R24, [R1+0x3188] ;  /* 0x0031880001187983 */ /* 0x000ee40000300a00 */
[----:B------:R-:W2:Y:S02]  /*39050*/  LDL.LU.64 R6, [R1+0x3180] ;  /* 0x0031800001067983 */ /* 0x000ea40000300a00 */
[----:B------:R-:W2:Y:S11]  /*39060*/  LDL.LU.64 R4, [R1+0x3178] ;  /* 0x0031780001047983 */ /* 0x000eb60000300a00 */
[----:B------:R-:W-:Y:S07]  /*39070*/  @!UPT UIADD3 URZ, URZ, URZ, URZ ;  /* 0x0000003f3f3ff290 */ /* 0x000fee000fffe03f */
[----:B------:R0:W-:Y:S01]  /*39080*/  STL.64 [R1+0x330], R8 ;  /* 0x0003300801007387 */ /* 0x0001e20000100a00 */
[----:B------:R-:W-:Y:S02]  /*39090*/  STL.64 [R1+0x338], R10 ;  /* 0x0003380a01007387 */ /* 0x000fe40000100a00 */
[----:B0-----:R-:W-:Y:S02]  /*390a0*/  IMAD.MOV.U32 R8, RZ, RZ, R22 ;  /* 0x000000ffff087224 */ /* 0x001fe400078e0016 */
[----:B------:R-:W-:-:S05]  /*390b0*/  IMAD.MOV.U32 R9, RZ, RZ, R3 ;  /* 0x000000ffff097224 */ /* 0x000fca00078e0003 */
[----:B------:R0:W-:Y:S04]  /*390c0*/  STL.64 [R1+0x3150], R8 ;  /* 0x0031500801007387 */ /* 0x0001e80000100a00 */
[----:B0-----:R-:W4:Y:S01]  /*390d0*/  LDL.LU R8, [R1+0x300] ;  /* 0x0003000001087983 */ /* 0x001f220000300800 */
[----:B------:R-:W4:Y:S02]  /*390e0*/  LDL.LU R9, [R1+0x304] ;  /* 0x0003040001097983 */ /* 0x000f240000300800 */
[----:B------:R-:W3:Y:S02]  /*390f0*/  LDL.LU R10, [R1+0x308] ;  /* 0x00030800010a7983 */ /* 0x000ee40000300800 */
[----:B------:R-:W3:Y:S01]  /*39100*/  LDL.LU R11, [R1+0x30c] ;  /* 0x00030c00010b7983 */ /* 0x000ee20000300800 */
[----:B--2---:R-:W-:Y:S01]  /*39110*/  HMMA.16816.F32 R20, R4, R20, R16 ;  /* 0x000000140414723c */ /* 0x004fe20000001810 */
[----:B---3--:R0:W-:Y:S02]  /*39120*/  STL.64 [R1+0x3168], R10 ;  /* 0x0031680a01007387 */ /* 0x0081e40000100a00 */
[----:B0-----:R-:W-:-:S02]  /*39130*/  IMAD.MOV.U32 R10, RZ, RZ, R25 ;  /* 0x000000ffff0a7224 */ /* 0x001fc400078e0019 */
[----:B------:R-:W-:Y:S02]  /*39140*/  IMAD.MOV.U32 R11, RZ, RZ, R24 ;  /* 0x000000ffff0b7224 */ /* 0x000fe400078e0018 */
[----:B------:R-:W0:Y:S04]  /*39150*/  LDSM.16.M88.4 R24, [R2+0x22880] ;  /* 0x022880000218783b */ /* 0x000e280000000200 */
[----:B----4-:R1:W-:Y:S04]  /*39160*/  STL.64 [R1+0x3160], R8 ;  /* 0x0031600801007387 */ /* 0x0103e80000100a00 */
[----:B-1----:R-:W2:Y:S01]  /*39170*/  LDL.LU R8, [R1+0x310] ;  /* 0x0003100001087983 */ /* 0x002ea20000300800 */
[----:B------:R-:W2:Y:S03]  /*39180*/  LDL.LU R9, [R1+0x314] ;  /* 0x0003140001097983 */ /* 0x000ea60000300800 */
[----:B0-----:R-:W-:Y:S01]  /*39190*/  STL [R1+0x2d3c], R26 ;  /* 0x002d3c1a01007387 */ /* 0x001fe20000100800 */
[----:B------:R-:W-:Y:S02]  /*391a0*/  STL.64 [R1+0x20], R12 ;  /* 0x0000200c01007387 */ /* 0x000fe40000100a00 */
[----:B------:R-:W-:Y:S02]  /*391b0*/  STL.64 [R1+0x28], R14 ;  /* 0x0000280e01007387 */ /* 0x000fe40000100a00 */
[----:B------:R-:W-:Y:S01]  /*391c0*/  STL [R1+0x2d38], R27 ;  /* 0x002d381b01007387 */ /* 0x000fe20000100800 */
[----:B------:R-:W2:Y:S01]  /*391d0*/  LDL.LU.64 R16, [R1+0x3170] ;  /* 0x0031700001107983 */ /* 0x000ea20000300a00 */
[----:B------:R-:W-:Y:S02]  /*391e0*/  STL.64 [R1+0x320], R20 ;  /* 0x0003201401007387 */ /* 0x000fe40000100a00 */
[----:B------:R-:W-:Y:S02]  /*391f0*/  STL.64 [R1+0x328], R22 ;  /* 0x0003281601007387 */ /* 0x000fe40000100a00 */
[----:B------:R-:W-:Y:S01]  /*39200*/  LDSM.16.M88.4 R20, [R2+0x23080] ;  /* 0x023080000214783b */ /* 0x000fe20000000200 */
[----:B--2---:R-:W-:Y:S03]  /*39210*/  HMMA.16816.F32 R16, R4, R16, R8 ;  /* 0x000000100410723c */ /* 0x004fe60000001808 */
[----:B------:R-:W2:Y:S01]  /*39220*/  LDL.LU.64 R10, [R1+0x3168] ;  /* 0x00316800010a7983 */ /* 0x000ea20000300a00 */
[----:B------:R-:W2:Y:S11]  /*39230*/  LDL.LU.64 R8, [R1+0x3160] ;  /* 0x0031600001087983 */ /* 0x000eb60000300a00 */
[----:B------:R-:W-:Y:S08]  /*39240*/  @!UPT UIADD3 URZ, URZ, URZ, URZ ;  /* 0x0000003f3f3ff290 */ /* 0x000ff0000fffe03f */
[----:B------:R-:W-:Y:S01]  /*39250*/  STL.64 [R1+0x310], R16 ;  /* 0x0003101001007387 */ /* 0x000fe20000100a00 */
[----:B------:R-:W-:Y:S02]  /*39260*/  STL.64 [R1+0x318], R18 ;  /* 0x0003181201007387 */ /* 0x000fe40000100a00 */
[----:B------:R-:W0:Y:S02]  /*39270*/  LDSM.16.M88.4 R16, [R2+0x23880] ;  /* 0x023880000210783b */ /* 0x000e240000000200 */
[----:B0-----:R0:W-:Y:S02]  /*39280*/  STL.64 [R1+0x80], R16 ;  /* 0x0000801001007387 */ /* 0x0011e40000100a00 */
[----:B------:R-:W-:Y:S02]  /*39290*/  IMAD.MOV.U32 R27, RZ, RZ, R16 ;  /* 0x000000ffff1b7224 */ /* 0x000fe400078e0010 */
[----:B------:R-:W-:Y:S02]  /*392a0*/  STL.64 [R1+0x88], R18 ;  /* 0x0000881201007387 */ /* 0x000fe40000100a00 */
[----:B------:R-:W-:-:S02]  /*392b0*/  IMAD.MOV.U32 R26, RZ, RZ, R17 ;  /* 0x000000ffff1a7224 */ /* 0x000fc400078e0011 */
[----:B0-----:R-:W2:Y:S02]  /*392c0*/  LDL.LU.64 R16, [R1+0x3158] ;  /* 0x0031580001107983 */ /* 0x001ea40000300a00 */
[C---:B--2---:R-:W-:Y:S01]  /*392d0*/  HMMA.16816.F32 R8, R4.reuse, R16, R8 ;  /* 0x000000100408723c */ /* 0x044fe20000001808 */
[----:B------:R-:W-:Y:S11]  /*392e0*/  IMAD.MOV.U32 R2, RZ, RZ, R17 ;  /* 0x000000ffff027224 */ /* 0x000ff600078e0011 */
[----:B------:R-:W-:Y:S11]  /*392f0*/  @!UPT UIADD3 URZ, URZ, URZ, URZ ;  /* 0x0000003f3f3ff290 */ /* 0x000ff6000fffe03f */
[----:B------:R0:W-:Y:S01]  /*39300*/  STL.64 [R1+0x300], R8 ;  /* 0x0003000801007387 */ /* 0x0001e20000100a00 */
[----:B------:R1:W-:Y:S03]  /*39310*/  STL.64 [R1+0x308], R10 ;  /* 0x0003080a01007387 */ /* 0x0003e60000100a00 */
[----:B0-----:R-:W1:Y:S01]  /*39320*/  LDL.LU.64 R8, [R1+0x3150] ;  /* 0x0031500001087983 */ /* 0x001e620000300a00 */
[----:B------:R-:W1:Y:S02]  /*39330*/  LDL.LU.64 R18, [R1+0x3148] ;  /* 0x0031480001127983 */ /* 0x000e640000300a00 */
[----:B------:R-:W1:Y:S02]  /*39340*/  LDL.LU.64 R16, [R1+0x3140] ;  /* 0x0031400001107983 */ /* 0x000e640000300a00 */
[----:B------:R-:W-:Y:S01]  /*39350*/  STL.64 [R1+0x70], R20 ;  /* 0x0000701401007387 */ /* 0x000fe20000100a00 */
[----:B------:R-:W-:Y:S01]  /*39360*/  STL.64 [R1+0x78], R22 ;  /* 0x0000781601007387 */ /* 0x000fe20000100a00 */
[C---:B-1----:R-:W-:Y:S03]  /*39370*/  HMMA.16816.F32 R8, R4.reuse, R8, R16 ;  /* 0x000000080408723c */ /* 0x042fe60000001810 */
[----:B------:R-:W2:Y:S01]  /*39380*/  LDL.LU.64 R18, [R1+0x3138] ;  /* 0x0031380001127983 */ /* 0x000ea20000300a00 */
[----:B------:R-:W2:Y:S11]  /*39390*/  LDL.LU.64 R16, [R1+0x3130] ;  /* 0x0031300001107983 */ /* 0x000eb60000300a00 */
[----:B------:R-:W-:Y:S08]  /*393a0*/  @!UPT UIADD3 URZ, URZ, URZ, URZ ;  /* 0x0000003f3f3ff290 */ /* 0x000ff0000fffe03f */
[----:B------:R-:W-:Y:S01]  /*393b0*/  STL.64 [R1+0x2f0], R8 ;  /* 0x0002f00801007387 */ /* 0x000fe20000100a00 */
[----:B------:R-:W-:Y:S02]  /*393c0*/  STL [R1+0x2fc], R11 ;  /* 0x0002fc0b01007387 */ /* 0x000fe40000100800 */
[----:B------:R-:W-:Y:S02]  /*393d0*/  IMAD.MOV.U32 R3, RZ, RZ, R10 ;  /* 0x000000ffff037224 */ /* 0x000fe400078e000a */
[----:B------:R-:W0:Y:S04]  /*393e0*/  LDSM.16.MT88.4 R8, [R0+0x10080] ;  /* 0x010080000008783b */ /* 0x000e280000004200 */
[----:B------:R-:W-:Y:S04]  /*393f0*/  STL [R1+0x2e0c], R3 ;  /* 0x002e0c0301007387 */ /* 0x000fe80000100800 */
[----:B0-----:R-:W-:Y:S01]  /*39400*/  STL.64 [R1+0x3118], R10 ;  /* 0x0031180a01007387 */ /* 0x001fe20000100a00 */
[----:B------:R0:W-:Y:S03]  /*39410*/  STL.64 [R1+0x3110], R8 ;  /* 0x0031100801007387 */ /* 0x0001e60000100a00 */
[----:B0-----:R-:W3:Y:S01]  /*39420*/  LDL.LU R8, [R1+0x2c0] ;  /* 0x0002c00001087983 */ /* 0x001ee20000300800 */
[----:B------:R-:W3:Y:S02]  /*39430*/  LDL.LU R9, [R1+0x2c4] ;  /* 0x0002c40001097983 */ /* 0x000ee40000300800 */
[----:B------:R-:W3:Y:S02]  /*39440*/  LDL.LU R10, [R1+0x2c8] ;  /* 0x0002c800010a7983 */ /* 0x000ee40000300800 */
[----:B------:R-:W3:Y:S01]  /*39450*/  LDL.LU R11, [R1+0x2cc] ;  /* 0x0002cc00010b7983 */ /* 0x000ee20000300800 */
[C---:B--2---:R-:W-:Y:S01]  /*39460*/  HMMA.16816.F32 R12, R4.reuse, R12, R16 ;  /* 0x0000000c040c723c */ /* 0x044fe20000001810 */
[----:B------:R-:W2:Y:S01]  /*39470*/  LDL.LU.64 R18, [R1+0x3128] ;  /* 0x0031280001127983 */ /* 0x000ea20000300a00 */
[----:B------:R-:W2:Y:S11]  /*39480*/  LDL.LU.64 R16, [R1+0x3120] ;  /* 0x0031200001107983 */ /* 0x000eb60000300a00 */
[----:B------:R-:W-:Y:S10]  /*39490*/  @!UPT UIADD3 URZ, URZ, URZ, URZ ;  /* 0x0000003f3f3ff290 */ /* 0x000ff4000fffe03f */
[----:B------:R-:W-:Y:S01]  /*394a0*/  STL.64 [R1+0x2e0], R12 ;  /* 0x0002e00c01007387 */ /* 0x000fe20000100a00 */
[----:B------:R-:W-:Y:S02]  /*394b0*/  STL.64 [R1+0x2e8], R14 ;  /* 0x0002e80e01007387 */ /* 0x000fe40000100a00 */
[----:B------:R-:W0:Y:S02]  /*394c0*/  LDSM.16.MT88.4 R12, [R0+0x10100] ;  /* 0x01010000000c783b */ /* 0x000e240000004200 */
[----:B0-----:R-:W-:Y:S02]  /*394d0*/  STL.64 [R1+0x3098], R14 ;  /* 0x0030980e01007387 */ /* 0x001fe40000100a00 */
[----:B------:R-:W-:Y:S01]  /*394e0*/  STL.64 [R1+0x3090], R12 ;  /* 0x0030900c01007387 */ /* 0x000fe20000100a00 */
[C---:B---3--:R-:W-:Y:S08]  /*394f0*/  HMMA.16816.F32 R20, R4.reuse, R20, R8 ;  /* 0x000000140414723c */ /* 0x048ff00000001808 */
[----:B--2---:R-:W-:Y:S11]  /*39500*/  HMMA.16816.F32 R16, R4, R24, R16 ;  /* 0x000000180410723c */ /* 0x004ff60000001810 */
[----:B------:R-:W-:Y:S11]  /*39510*/  @!UPT UIADD3 URZ, URZ, URZ, URZ ;  /* 0x0000003f3f3ff290 */ /* 0x000ff6000fffe03f */
[----:B------:R-:W-:Y:S01]  /*39520*/  @!UPT UIADD3 URZ, URZ, URZ, URZ ;  /* 0x0000003f3f3ff290 */ /* 0x000fe2000fffe03f */
[----:B------:R-:W-:Y:S01]  /*39530*/  STL.64 [R1+0x2d0], R16 ;  /* 0x0002d01001007387 */ /* 0x000fe20000100a00 */
[----:B------:R-:W-:Y:S02]  /*39540*/  STL [R1+0x2d8], R18 ;  /* 0x0002d81201007387 */ /* 0x000fe40000100800 */
[----:B------:R-:W-:Y:S02]  /*39550*/  IMAD.MOV.U32 R3, RZ, RZ, R19 ;  /* 0x000000ffff037224 */ /* 0x000fe400078e0013 */
[----:B------:R-:W0:Y:S04]  /*39560*/  LDSM.16.MT88.4 R16, [R0+0x10180] ;  /* 0x010180000010783b */ /* 0x000e280000004200 */
[----:B------:R-:W-:Y:S04]  /*39570*/  STL [R1+0x2ed0], R3 ;  /* 0x002ed00301007387 */ /* 0x000fe80000100800 */
[----:B0-----:R-:W-:Y:S01]  /*39580*/  STL.64 [R1+0x3028], R18 ;  /* 0x0030281201007387 */ /* 0x001fe20000100a00 */
[----:B------:R0:W-:Y:S03]  /*39590*/  STL.64 [R1+0x3020], R16 ;  /* 0x0030201001007387 */ /* 0x0001e60000100a00 */
[----:B0-----:R-:W2:Y:S01]  /*395a0*/  LDL.LU R16, [R1+0x210] ;  /* 0x0002100001107983 */ /* 0x001ea20000300800 */
[----:B------:R-:W2:Y:S02]  /*395b0*/  LDL.LU R17, [R1+0x214] ;  /* 0x0002140001117983 */ /* 0x000ea40000300800 */
[----:B------:R-:W3:Y:S02]  /*395c0*/  LDL.LU.64 R10, [R1+0x3118] ;  /* 0x00311800010a7983 */ /* 0x000ee40000300a00 */
[----:B------:R-:W3:Y:S01]  /*395d0*/  LDL.LU.64 R8, [R1+0x3110] ;  /* 0x0031100001087983 */ /* 0x000ee20000300a00 */
[----:B------:R-:W-:Y:S01]  /*395e0*/  STL.64 [R1+0x2c0], R20 ;  /* 0x0002c01401007387 */ /* 0x000fe20000100a00 */
[----:B------:R-:W-:Y:S02]  /*395f0*/  STL.64 [R1+0x2c8], R22 ;  /* 0x0002c81601007387 */ /* 0x000fe40000100a00 */
[----:B------:R-:W0:Y:S02]  /*39600*/  LDSM.16.MT88.4 R20, [R0+0x10200] ;  /* 0x010200000014783b */ /* 0x000e240000004200 */
[----:B0-----:R-:W-:Y:S02]  /*39610*/  STL.64 [R1+0x2fb0], R22 ;  /* 0x002fb01601007387 */ /* 0x001fe40000100a00 */
[----:B------:R0:W-:Y:S02]  /*39620*/  STL.64 [R1+0x2fa8], R20 ;  /* 0x002fa81401007387 */ /* 0x0001e40000100a00 */
[----:B0-----:R-:W4:Y:S01]  /*39630*/  LDL.64 R20, [R1+0x70] ;  /* 0x0000700001147983 */ /* 0x001f220000100a00 */
[----:B------:R-:W-:-:S02]  /*39640*/  IMAD.MOV.U32 R12, RZ, RZ, R27 ;  /* 0x000000ffff0c7224 */ /* 0x000fc400078e001b */
[----:B------:R-:W-:Y:S02]  /*39650*/  IMAD.MOV.U32 R13, RZ, RZ, R26 ;  /* 0x000000ffff0d7224 */ /* 0x000fe400078e001a */
[----:B------:R-:W-:Y:S02]  /*39660*/  IMAD.MOV.U32 R18, RZ, RZ, R29 ;  /* 0x000000ffff127224 */ /* 0x000fe400078e001d */
[----:B------:R-:W-:-:S07]  /*39670*/  IMAD.MOV.U32 R19, RZ, RZ, R28 ;  /* 0x000000ffff137224 */ /* 0x000fce00078e001c */
[----:B--2---:R-:W-:Y:S01]  /*39680*/  HMMA.16816.F32 R12, R4, R12, R16 ;  /* 0x0000000c040c723c */ /* 0x004fe20000001810 */
[----:B------:R-:W0:Y:S11]  /*39690*/  LDSM.16.MT88.4 R4, [R0+0x10280] ;  /* 0x010280000004783b */ /* 0x000e360000004200 */
[----:B------:R-:W-:Y:S11]  /*396a0*/  @!UPT UIADD3 URZ, URZ, URZ, URZ ;  /* 0x0000003f3f3ff290 */ /* 0x000ff6000fffe03f */
[----:B------:R-:W-:Y:S01]  /*396b0*/  @!UPT UIADD3 URZ, URZ, URZ, URZ ;  /* 0x0000003f3f3ff290 */ /* 0x000fe2000fffe03f */
[----:B------:R-:W-:Y:S02]  /*396c0*/  IMAD.MOV.U32 R26, RZ, RZ, R12 ;  /* 0x000000ffff1a7224 */ /* 0x000fe400078e000c */
[----:B------:R-:W-:Y:S01]  /*396d0*/  IMAD.MOV.U32 R27, RZ, RZ, R13 ;  /* 0x000000ffff1b7224 */ /* 0x000fe200078e000d */
[----:B----4-:R-:W-:Y:S04]  /*396e0*/  STL.64 [R1+0x30a8], R20 ;  /* 0x0030a81401007387 */ /* 0x010fe80000100a00 */
[----:B------:R-:W-:Y:S02]  /*396f0*/  STL.64 [R1+0x30b8], R26 ;  /* 0x0030b81a01007387 */ /* 0x000fe40000100a00 */
[----:B------:R1:W-:Y:S02]  /*39700*/  STL.64 [R1+0x30b0], R24 ;  /* 0x0030b01801007387 */ /* 0x0003e40000100a00 */
[----:B-1----:R-:W2:Y:S01]  /*39710*/  LDL.LU R24, [R1+0x1c0] ;  /* 0x0001c00001187983 */ /* 0x002ea20000300800 */
[----:B------:R-:W2:Y:S02]  /*39720*/  LDL.LU R25, [R1+0x1c4] ;  /* 0x0001c40001197983 */ /* 0x000ea40000300800 */
[----:B------:R-:W4:Y:S02]  /*39730*/  LDL.LU R26, [R1+0x1c8] ;  /* 0x0001c800011a7983 */ /* 0x000f240000300800 */
[----:B------:R-:W4:Y:S02]  /*39740*/  LDL.LU R27, [R1+0x1cc] ;  /* 0x0001cc00011b7983 */ /* 0x000f240000300800 */
[----:B----4-:R-:W-:Y:S01]  /*39750*/  STL.64 [R1+0x30c8], R26 ;  /* 0x0030c81a01007387 */ /* 0x010fe20000100a00 */
[----:B--2---:R1:W-:Y:S03]  /*39760*/  STL.64 [R1+0x30c0], R24 ;  /* 0x0030c01801007387 */ /* 0x0043e60000100a00 */
[----:B-1----:R-:W2:Y:S04]  /*39770*/  LDL R24, [R1] ;  /* 0x0000000001187983 */ /* 0x002ea80000100800 */
[----:B------:R-:W2:Y:S04]  /*39780*/  LDL R25, [R1+0x4] ;  /* 0x0000040001197983 */ /* 0x000ea80000100800 */
[----:B--2---:R1:W-:Y:S01]  /*39790*/  STL.64 [R1+0x30e0], R24 ;  /* 0x0030e01801007387 */ /* 0x0043e20000100a00 */
[----:B------:R-:W2:Y:S02]  /*397a0*/  LDL.LU R16, [R1+0x2b0] ;  /* 0x0002b00001107983 */ /* 0x000ea40000300800 */
[----:B------:R-:W2:Y:S02]  /*397b0*/  LDL.LU R17, [R1+0x2b4] ;  /* 0x0002b40001117983 */ /* 0x000ea40000300800 */
[----:B------:R-:W4:Y:S01]  /*397c0*/  LDL.LU R18, [R1+0x2b8] ;  /* 0x0002b80001127983 */ /* 0x000f220000300800 */
[----:B------:R-:W4:Y:S01]  /*397d0*/  LDL.LU R19, [R1+0x2bc] ;  /* 0x0002bc0001137983 */ /* 0x000f220000300800 */
[----:B------:R-:W2:Y:S02]  /*397e0*/  LDL R12, [R1+0x30] ;  /* 0x00003000010c7983 */ /* 0x000ea40000100800 */
[----:B------:R-:W2:Y:S02]  /*397f0*/  LDL R13, [R1+0x34] ;  /* 0x00003400010d7983 */ /* 0x000ea40000100800 */
[----:B--2---:R-:W-:Y:S01]  /*39800*/  STL.64 [R1+0x30f8], R12 ;  /* 0x0030f80c01007387 */ /* 0x004fe20000100a00 */
[----:B-1----:R-:W2:Y:S02]  /*39810*/  LDL R24, [R1+0x10] ;  /* 0x0000100001187983 */ /* 0x002ea40000100800 */
[----:B------:R-:W-:-:S02]  /*39820*/  IMAD.MOV.U32 R25, RZ, RZ, R2 ;  /* 0x000000ffff197224 */ /* 0x000fc400078e0002 */
[----:B------:R-:W3:Y:S04]  /*39830*/  LDL.LU R2, [R1+0x3108] ;  /* 0x0031080001027983 */ /* 0x000ee80000300800 */
[----:B--2---:R1:W-:Y:S04]  /*39840*/  STL.64 [R1+0x3100], R24 ;  /* 0x0031001801007387 */ /* 0x0043e80000100a00 */
[----:B-1----:R-:W3:Y:S01]  /*39850*/  LDL.LU R24, [R1+0x200] ;  /* 0x0002000001187983 */ /* 0x002ee20000300800 */
[----:B------:R-:W3:Y:S02]  /*39860*/  LDL.LU R25, [R1+0x204] ;  /* 0x0002040001197983 */ /* 0x000ee40000300800 */
[----:B------:R-:W3:Y:S02]  /*39870*/  LDL.LU R26, [R1+0x208] ;  /* 0x00020800011a7983 */ /* 0x000ee40000300800 */
[----:B------:R-:W3:Y:S01]  /*39880*/  LDL.LU R27, [R1+0x20c] ;  /* 0x00020c00011b7983 */ /* 0x000ee20000300800 */
[----:B------:R-:W3:Y:S01]  /*39890*/  LDL.64 R12, [R1+0x40] ;  /* 0x00004000010c7983 */ /* 0x000ee20000100a00 */
[----:B------:R-:W2:Y:S02]  /*398a0*/  LDL.LU R20, [R1+0x1b0] ;  /* 0x0001b00001147983 */ /* 0x000ea40000300800 */
[----:B------:R-:W2:Y:S02]  /*398b0*/  LDL.LU R21, [R1+0x1b4] ;  /* 0x0001b40001157983 */ /* 0x000ea40000300800 */
[----:B------:R-:W2:Y:S01]  /*398c0*/  LDL.LU R22, [R1+0x1b8] ;  /* 0x0001b80001167983 */ /* 0x000ea20000300800 */
[----:B------:R-:W2:Y:S04]  /*398d0*/  LDL.LU R23, [R1+0x1bc] ;  /* 0x0001bc0001177983 */ /* 0x000ea80000300800 */
[----:B--2---:R-:W-:Y:S01]  /*398e0*/  STL.64 [R1+0x30d8], R22 ;  /* 0x0030d81601007387 */ /* 0x004fe20000100a00 */
[----:B------:R1:W-:Y:S03]  /*398f0*/  STL.64 [R1+0x30d0], R20 ;  /* 0x0030d01401007387 */ /* 0x0003e60000100a00 */
[----:B-1----:R-:W2:Y:S01]  /*39900*/  LDL.LU R20, [R1+0x1d0] ;  /* 0x0001d00001147983 */ /* 0x002ea20000300800 */
[----:B------:R-:W2:Y:S02]  /*39910*/  LDL.LU R21, [R1+0x1d4] ;  /* 0x0001d40001157983 */ /* 0x000ea40000300800 */
[----:B------:R-:W2:Y:S02]  /*39920*/  LDL.LU R22, [R1+0x1d8] ;  /* 0x0001d80001167983 */ /* 0x000ea40000300800 */
[----:B------:R-:W2:Y:S02]  /*39930*/  LDL.LU R23, [R1+0x1dc] ;  /* 0x0001dc0001177983 */ /* 0x000ea40000300800 */
[----:B------:R-:W-:-:S02]  /*39940*/  IMAD.MOV.U32 R28, RZ, RZ, R15 ;  /* 0x000000ffff1c7224 */ /* 0x000fc400078e000f */
[----:B------:R-:W-:Y:S01]  /*39950*/  IMAD.MOV.U32 R29, RZ, RZ, R14 ;  /* 0x000000ffff1d7224 */ /* 0x000fe200078e000e */
[----:B---3--:R-:W-:Y:S01]  /*39960*/  HMMA.16816.F32 R24, R8, R12, R24 ;  /* 0x0000000c0818723c */ /* 0x008fe20000001818 */
[----:B--2---:R-:W-:Y:S01]  /*39970*/  STL.64 [R1+0x30f0], R22 ;  /* 0x0030f01601007387 */ /* 0x004fe20000100a00 */
[----:B------:R1:W-:Y:S03]  /*39980*/  STL.64 [R1+0x30e8], R20 ;  /* 0x0030e81401007387 */ /* 0x0003e60000100a00 */
[----:B-1----:R-:W2:Y:S01]  /*39990*/  LDL.LU R20, [R1+0x1e0] ;  /* 0x0001e00001147983 */ /* 0x002ea20000300800 */
[----:B------:R-:W2:Y:S02]  /*399a0*/  LDL.LU R21, [R1+0x1e4] ;  /* 0x0001e40001157983 */ /* 0x000ea40000300800 */
[----:B------:R-:W2:Y:S02]  /*399b0*/  LDL.LU R22, [R1+0x1e8] ;  /* 0x0001e80001167983 */ /* 0x000ea40000300800 */
[----:B------:R-:W2:Y:S01]  /*399c0*/  LDL.LU R23, [R1+0x1ec] ;  /* 0x0001ec0001177983 */ /* 0x000ea20000300800 */
[----:B----4-:R-:W-:Y:S01]  /*399d0*/  STL.64 [R1+0x3040], R18 ;  /* 0x0030401201007387 */ /* 0x010fe20000100a00 */
[----:B------:R1:W-:Y:S03]  /*399e0*/  STL.64 [R1+0x3038], R16 ;  /* 0x0030381001007387 */ /* 0x0003e60000100a00 */
[----:B-1----:R-:W3:Y:S01]  /*399f0*/  LDL.64 R16, [R1+0x20] ;  /* 0x0000200001107983 */ /* 0x002ee20000100a00 */
[----:B------:R-:W-:Y:S02]  /*39a00*/  STL [R1+0x2dfc], R28 ;  /* 0x002dfc1c01007387 */ /* 0x000fe40000100800 */
[----:B------:R-:W-:Y:S02]  /*39a10*/  STL [R1+0x2df8], R29 ;  /* 0x002df81d01007387 */ /* 0x000fe40000100800 */
[----:B0-----:R-:W-:Y:S01]  /*39a20*/  STL.64 [R1+0x2f28], R6 ;  /* 0x002f280601007387 */ /* 0x001fe20000100a00 */
[----:B------:R0:W-:Y:S04]  /*39a30*/  STL.64 [R1+0x2f20], R4 ;  /* 0x002f200401007387 */ /* 0x0001e80000100a00 */
[----:B0-----:R-:W4:Y:S01]  /*39a40*/  LDL.64 R4, [R1+0x80] ;  /* 0x0000800001047983 */ /* 0x001f220000100a00 */
[----:B------:R-:W-:-:S02]  /*39a50*/  IMAD.MOV.U32 R28, RZ, RZ, R12 ;  /* 0x000000ffff1c7224 */ /* 0x000fc400078e000c */
[----:B------:R-:W-:Y:S01]  /*39a60*/  IMAD.MOV.U32 R3, RZ, RZ, R13 ;  /* 0x000000ffff037224 */ /* 0x000fe200078e000d */
[----:B----4-:R0:W-:Y:S04]  /*39a70*/  STL.64 [R1+0x30a0], R4 ;  /* 0x0030a00401007387 */ /* 0x0101e80000100a00 */
[----:B0-----:R-:W4:Y:S01]  /*39a80*/  LDL.LU R4, [R1+0x1f0] ;  /* 0x0001f00001047983 */ /* 0x001f220000300800 */
[----:B------:R-:W4:Y:S02]  /*39a90*/  LDL.LU R5, [R1+0x1f4] ;  /* 0x0001f40001057983 */ /* 0x000f240000300800 */
[----:B------:R-:W4:Y:S02]  /*39aa0*/  LDL.LU R6, [R1+0x1f8] ;  /* 0x0001f80001067983 */ /* 0x000f240000300800 */
[----:B------:R-:W4:Y:S01]  /*39ab0*/  LDL.LU R7, [R1+0x1fc] ;  /* 0x0001fc0001077983 */ /* 0x000f220000300800 */
[----:B------:R0:W-:Y:S01]  /*39ac0*/  STL.64 [R1+0x200], R24 ;  /* 0x0002001801007387 */ /* 0x0001e20000100a00 */
[----:B------:R2:W-:Y:S03]  /*39ad0*/  STL.64 [R1+0x208], R26 ;  /* 0x0002081a01007387 */ /* 0x0005e60000100a00 */
[----:B0-----:R-:W2:Y:S01]  /*39ae0*/  LDL.LU.64 R24, [R1+0x3100] ;  /* 0x0031000001187983 */ /* 0x001ea20000300a00 */
[----:B------:R-:W4:Y:S02]  /*39af0*/  LDL.LU.64 R12, [R1+0x30f8] ;  /* 0x0030f800010c7983 */ /* 0x000f240000300a00 */
[C---:B----4-:R-:W-:Y:S08]  /*39b00*/  HMMA.16816.F32 R12, R8.reuse, R12, R4 ;  /* 0x0000000c080c723c */ /* 0x050ff00000001804 */
[C---:B--2---:R-:W-:Y:S01]  /*39b10*/  HMMA.16816.F32 R24, R8.reuse, R24, R20 ;  /* 0x000000180818723c */ /* 0x044fe20000001814 */
[----:B------:R-:W2:Y:S11]  /*39b20*/  LDL.LU R4, [R1+0x1a0] ;  /* 0x0001a00001047983 */ /* 0x000eb60000300800 */
[----:B------:R-:W-:Y:S03]  /*39b30*/  @!UPT UIADD3 URZ, URZ, URZ, URZ ;  /* 0x0000003f3f3ff290 */ /* 0x000fe6000fffe03f */
[----:B------:R0:W-:Y:S01]  /*39b40*/  STL.64 [R1+0x1f0], R12 ;  /* 0x0001f00c01007387 */ /* 0x0001e20000100a00 */
[----:B------:R1:W-:Y:S02]  /*39b50*/  STL.64 [R1+0x1f8], R14 ;  /* 0x0001f80e01007387 */ /* 0x0003e40000100a00 */
[----:B------:R-:W2:Y:S02]  /*39b60*/  LDL.LU R5, [R1+0x1a4] ;  /* 0x0001a40001057983 */ /* 0x000ea40000300800 */
[----:B------:R-:W2:Y:S01]  /*39b70*/  LDL.LU R6, [R1+0x1a8] ;  /* 0x0001a80001067983 */ /* 0x000ea20000300800 */
[----:B------:R-:W2:Y:S04]  /*39b80*/  LDL.LU R7, [R1+0x1ac] ;  /* 0x0001ac0001077983 */ /* 0x000ea80000300800 */
[----:B0-----:R-:W4:Y:S01]  /*39b90*/  LDL.LU R12, [R1+0x100] ;  /* 0x00010000010c7983 */ /* 0x001f220000300800 */
[----:B------:R-:W4:Y:S02]  /*39ba0*/  LDL.LU R13, [R1+0x104] ;  /* 0x00010400010d7983 */ /* 0x000f240000300800 */
[----:B-1----:R-:W4:Y:S02]  /*39bb0*/  LDL.LU R14, [R1+0x108] ;  /* 0x00010800010e7983 */ /* 0x002f240000300800 */
[----:B------:R-:W4:Y:S01]  /*39bc0*/  LDL.LU R15, [R1+0x10c] ;  /* 0x00010c00010f7983 */ /* 0x000f220000300800 */
[----:B------:R-:W2:Y:S01]  /*39bd0*/  LDL.LU.64 R22, [R1+0x30f0] ;  /* 0x0030f00001167983 */ /* 0x000ea20000300a00 */
[----:B------:R-:W2:Y:S02]  /*39be0*/  LDL.LU.64 R20, [R1+0x30e8] ;  /* 0x0030e80001147983 */ /* 0x000ea40000300a00 */
[----:B------:R0:W-:Y:S02]  /*39bf0*/  STL.64 [R1+0x1e0], R24 ;  /* 0x0001e01801007387 */ /* 0x0001e40000100a00 */
[----:B------:R2:W-:Y:S01]  /*39c00*/  STL.64 [R1+0x1e8], R26 ;  /* 0x0001e81a01007387 */ /* 0x0005e20000100a00 */
[----:B0-----:R-:W2:Y:S02]  /*39c10*/  LDL.LU.64 R24, [R1+0x30e0] ;  /* 0x0030e00001187983 */ /* 0x001ea40000300a00 */
[C---:B--2---:R-:W-:Y:S02]  /*39c20*/  HMMA.16816.F32 R24, R8.reuse, R24, R20 ;  /* 0x000000180818723c */ /* 0x044fe40000001814 */
[----:B------:R-:W2:Y:S01]  /*39c30*/  LDL.LU.64 R22, [R1+0x30d8] ;  /* 0x0030d80001167983 */ /* 0x000ea20000300a00 */
[----:B------:R-:W2:Y:S11]  /*39c40*/  LDL.LU.64 R20, [R1+0x30d0] ;  /* 0x0030d00001147983 */ /* 0x000eb60000300a00 */
[----:B------:R-:W-:Y:S09]  /*39c50*/  @!UPT UIADD3 URZ, URZ, URZ, URZ ;  /* 0x0000003f3f3ff290 */ /* 0x000ff2000fffe03f */
[----:B------:R-:W-:Y:S01]  /*39c60*/  STL.64 [R1+0x1d0], R24 ;  /* 0x0001d01801007387 */ /* 0x000fe20000100a00 */
[----:B------:R0:W-:Y:S03]  /*39c70*/  STL.64 [R1+0x1d8], R26 ;  /* 0x0001d81a01007387 */ /* 0x0001e60000100a00 */
[----:B0-----:R-:W3:Y:S01]  /*39c80*/  LDL.LU.64 R26, [R1+0x30c8] ;  /* 0x0030c800011a7983 */ /* 0x001ee20000300a00 */
[----:B------:R-:W3:Y:S02]  /*39c90*/  LDL.LU.64 R24, [R1+0x30c0] ;  /* 0x0030c00001187983 */ /* 0x000ee40000300a00 */
[C---:B---3--:R-:W-:Y:S11]  /*39ca0*/  HMMA.16816.F32 R24, R8.reuse, R16, R24 ;  /* 0x000000100818723c */ /* 0x048ff60000001818 */
[----:B------:R-:W-:Y:S11]  /*39cb0*/  @!UPT UIADD3 URZ, URZ, URZ, URZ ;  /* 0x0000003f3f3ff290 */ /* 0x000ff6000fffe03f */
[----:B------:R-:W-:Y:S01]  /*39cc0*/  @!UPT UIADD3 URZ, URZ, URZ, URZ ;  /* 0x0000003f3f3ff290 */ /* 0x000fe2000fffe03f */
[----:B------:R-:W-:Y:S01]  /*39cd0*/  STL.64 [R1+0x1c0], R24 ;  /* 0x0001c01801007387 */ /* 0x000fe20000100a00 */
[----:B------:R0:W-:Y:S03]  /*39ce0*/  STL.64 [R1+0x1c8], R26 ;  /* 0x0001c81a01007387 */ /* 0x0001e60000100a00 */
[----:B0-----:R-:W3:Y:S01]  /*39cf0*/  LDL.LU.64 R26, [R1+0x30b8] ;  /* 0x0030b800011a7983 */ /* 0x001ee20000300a00 */
[----:B------:R-:W2:Y:S02]  /*39d00*/  LDL.LU.64 R24, [R1+0x30b0] ;  /* 0x0030b00001187983 */ /* 0x000ea40000300a00 */
[----:B------:R0:W-:Y:S02]  /*39d10*/  STL.64 [R1+0x3048], R16 ;  /* 0x0030481001007387 */ /* 0x0001e40000100a00 */
[----:B0-----:R-:W2:Y:S01]  /*39d20*/  LDL.LU R16, [R1+0xc0] ;  /* 0x0000c00001107983 */ /* 0x001ea20000300800 */
[----:B------:R-:W2:Y:S02]  /*39d30*/  LDL.LU R17, [R1+0xc4] ;  /* 0x0000c40001117983 */ /* 0x000ea40000300800 */
[----:B------:R-:W2:Y:S02]  /*39d40*/  LDL.LU R18, [R1+0xc8] ;  /* 0x0000c80001127983 */ /* 0x000ea40000300800 */
[----:B------:R-:W2:Y:S02]  /*39d50*/  LDL.LU R19, [R1+0xcc] ;  /* 0x0000cc0001137983 */ /* 0x000ea40000300800 */
[----:B--2---:R-:W-:Y:S01]  /*39d60*/  STL.64 [R1+0x3058], R18 ;  /* 0x0030581201007387 */ /* 0x004fe20000100a00 */
[----:B------:R0:W-:Y:S03]  /*39d70*/  STL.64 [R1+0x3050], R16 ;  /* 0x0030501001007387 */ /* 0x0001e60000100a00 */
[----:B0-----:R-:W2:Y:S01]  /*39d80*/  LDL.64 R16, [R1+0x10] ;  /* 0x0000100001107983 */ /* 0x001ea20000100a00 */
[C---:B------:R-:W-:Y:S03]  /*39d90*/  HMMA.16816.F32 R20, R8.reuse, R24, R20 ;  /* 0x000000180814723c */ /* 0x040fe60000001814 */
[----:B--2---:R0:W-:Y:S04]  /*39da0*/  STL.64 [R1+0x3070], R16 ;  /* 0x0030701001007387 */ /* 0x0041e80000100a00 */
[----:B0-----:R-:W2:Y:S04]  /*39db0*/  LDL.64 R16, [R1+0x30] ;  /* 0x0000300001107983 */ /* 0x001ea80000100a00 */
[----:B--2---:R-:W-:Y:S11]  /*39dc0*/  STL.64 [R1+0x3078], R16 ;  /* 0x0030781001007387 */ /* 0x004ff60000100a00 */
[----:B------:R-:W-:Y:S01]  /*39dd0*/  @!UPT UIADD3 URZ, URZ, URZ, URZ ;  /* 0x0000003f3f3ff290 */ /* 0x000fe2000fffe03f */
[----:B------:R0:W-:Y:S02]  /*39de0*/  STL.64 [R1+0x1b0], R20 ;  /* 0x0001b01401007387 */ /* 0x0001e40000100a00 */
[----:B------:R-:W-:Y:S01]  /*39df0*/  STL.64 [R1+0x1b8], R22 ;  /* 0x0001b81601007387 */ /* 0x000fe20000100a00 */
[----:B0-----:R-:W2:Y:S01]  /*39e00*/  LDL.LU.64 R20, [R1+0x30a8] ;  /* 0x0030a80001147983 */ /* 0x001ea20000300a00 */
[----:B---3--:R-:W-:Y:S02]  /*39e10*/  STL.64 [R1+0x3068], R26 ;  /* 0x0030681a01007387 */ /* 0x008fe40000100a00 */
[----:B------:R0:W-:Y:S02]  /*39e20*/  STL.64 [R1+0x3060], R24 ;  /* 0x0030601801007387 */ /* 0x0001e40000100a00 */
[----:B0-----:R-:W3:Y:S01]  /*39e30*/  LDL.LU R24, [R1+0xd0] ;  /* 0x0000d00001187983 */ /* 0x001ee20000300800 */
[----:B------:R-:W3:Y:S02]  /*39e40*/  LDL.LU R25, [R1+0xd4] ;  /* 0x0000d40001197983 */ /* 0x000ee40000300800 */
[----:B------:R-:W3:Y:S02]  /*39e50*/  LDL.LU R26, [R1+0xd8] ;  /* 0x0000d800011a7983 */ /* 0x000ee40000300800 */
[----:B------:R-:W3:Y:S01]  /*39e60*/  LDL.LU R27, [R1+0xdc] ;  /* 0x0000dc00011b7983 */ /* 0x000ee20000300800 */
[C---:B--2---:R-:W-:Y:S01]  /*39e70*/  HMMA.16816.F32 R4, R8.reuse, R20, R4 ;  /* 0x000000140804723c */ /* 0x044fe20000001804 */
[----:B---3--:R-:W-:Y:S01]  /*39e80*/  STL.64 [R1+0x3088], R26 ;  /* 0x0030881a01007387 */ /* 0x008fe20000100a00 */
        /* <DEDUP_REMOVED lines=8> */
[----:B0-----:R-:W4:Y:S01]  /*39f10*/  LDL.LU.64 R4, [R1+0x30a0] ;  /* 0x0030a00001047983 */ /* 0x001f220000300a00 */
[----:B------:R-:W-:Y:S02]  /*39f20*/  IMAD.MOV.U32 R16, RZ, RZ, R28 ;  /* 0x000000ffff107224 */ /* 0x000fe400078e001c */
[----:B------:R-:W-:Y:S01]  /*39f30*/  IMAD.MOV.U32 R17, RZ, RZ, R3 ;  /* 0x000000ffff117224 */ /* 0x000fe200078e0003 */
[----:B----4-:R-:W-:Y:S01]  /*39f40*/  HMMA.16816.F32 R8, R8, R4, R12 ;  /* 0x000000040808723c */ /* 0x010fe2000000180c */
[----:B------:R-:W2:Y:S01]  /*39f50*/  LDL.LU.64 R14, [R1+0x3098] ;  /* 0x00309800010e7983 */ /* 0x000ea20000300a00 */
[----:B------:R-:W2:Y:S02]  /*39f60*/  LDL.LU.64 R12, [R1+0x3090] ;  /* 0x00309000010c7983 */ /* 0x000ea40000300a00 */
[----:B------:R0:W-:Y:S02]  /*39f70*/  STL.64 [R1+0x3030], R4 ;  /* 0x0030300401007387 */ /* 0x0001e40000100a00 */
[----:B0-----:R-:W3:Y:S11]  /*39f80*/  LDL.LU R4, [R1+0xe0] ;  /* 0x0000e00001047983 */ /* 0x001ef60000300800 */
[----:B------:R-:W-:Y:S06]  /*39f90*/  @!UPT UIADD3 URZ, URZ, URZ, URZ ;  /* 0x0000003f3f3ff290 */ /* 0x000fec000fffe03f */
[----:B------:R0:W-:Y:S01]  /*39fa0*/  STL.64 [R1+0x100], R8 ;  /* 0x0001000801007387 */ /* 0x0001e20000100a00 */
[----:B------:R-:W-:Y:S02]  /*39fb0*/  STL.64 [R1+0x108], R10 ;  /* 0x0001080a01007387 */ /* 0x000fe40000100a00 */
[----:B------:R-:W3:Y:S02]  /*39fc0*/  LDL.LU R5, [R1+0xe4] ;  /* 0x0000e40001057983 */ /* 0x000ee40000300800 */
[----:B------:R-:W3:Y:S01]  /*39fd0*/  LDL.LU R6, [R1+0xe8] ;  /* 0x0000e80001067983 */ /* 0x000ee20000300800 */
[----:B------:R-:W3:Y:S04]  /*39fe0*/  LDL.LU R7, [R1+0xec] ;  /* 0x0000ec0001077983 */ /* 0x000ee80000300800 */
[----:B0-----:R-:W4:Y:S01]  /*39ff0*/  LDL.64 R8, [R1] ;  /* 0x0000000001087983 */ /* 0x001f220000100a00 */
[C---:B--2---:R-:W-:Y:S03]  /*3a000*/  HMMA.16816.F32 R16, R12.reuse, R16, R24 ;  /* 0x000000100c10723c */ /* 0x044fe60000001818 */
[----:B------:R-:W2:Y:S01]  /*3a010*/  LDL.LU.64 R26, [R1+0x3088] ;  /* 0x00308800011a7983 */ /* 0x000ea20000300a00 */
[----:B------:R-:W2:Y:S11]  /*3a020*/  LDL.LU.64 R24, [R1+0x3080] ;  /* 0x0030800001187983 */ /* 0x000eb60000300a00 */
[----:B------:R-:W-:Y:S08]  /*3a030*/  @!UPT UIADD3 URZ, URZ, URZ, URZ ;  /* 0x0000003f3f3ff290 */ /* 0x000ff0000fffe03f */
[----:B------:R0:W-:Y:S01]  /*3a040*/  STL.64 [R1+0xf0], R16 ;  /* 0x0000f01001007387 */ /* 0x0001e20000100a00 */
[----:B------:R-:W-:Y:S03]  /*3a050*/  STL.64 [R1+0xf8], R18 ;  /* 0x0000f81201007387 */ /* 0x000fe60000100a00 */
[----:B0-----:R-:W3:Y:S02]  /*3a060*/  LDL.LU.64 R16, [R1+0x3078] ;  /* 0x0030780001107983 */ /* 0x001ee40000300a00 */
        /* <DEDUP_REMOVED lines=15> */
[----:B------:R-:W3:Y:S02]  /*3a160*/  LDL.LU.64 R24, [R1+0x3060] ;  /* 0x0030600001187983 */ /* 0x000ee40000300a00 */
[----:B------:R-:W4:Y:S02]  /*3a170*/  LDL.LU.64 R18, [R1+0x3058] ;  /* 0x0030580001127983 */ /* 0x000f240000300a00 */
[----:B------:R-:W4:Y:S02]  /*3a180*/  LDL.LU.64 R16, [R1+0x3050] ;  /* 0x0030500001107983 */ /* 0x000f240000300a00 */
[----:B----4-:R-:W-:Y:S11]  /*3a190*/  HMMA.16816.F32 R16, R12, R8, R16 ;  /* 0x000000080c10723c */ /* 0x010ff60000001810 */
[----:B------:R-:W-:Y:S11]  /*3a1a0*/  @!UPT UIADD3 URZ, URZ, URZ, URZ ;  /* 0x0000003f3f3ff290 */ /* 0x000ff6000fffe03f */
[----:B------:R-:W-:Y:S01]  /*3a1b0*/  @!UPT UIADD3 URZ, URZ, URZ, URZ ;  /* 0x0000003f3f3ff290 */ /* 0x000fe2000fffe03f */
[----:B------:R0:W-:Y:S01]  /*3a1c0*/  STL.64 [R1+0xc0], R16 ;  /* 0x0000c01001007387 */ /* 0x0001e20000100a00 */
[----:B------:R-:W-:Y:S03]  /*3a1d0*/  STL.64 [R1+0xc8], R18 ;  /* 0x0000c81201007387 */ /* 0x000fe60000100a00 */
[----:B0-----:R-:W4:Y:S01]  /*3a1e0*/  LDL.LU.64 R16, [R1+0x3048] ;  /* 0x0030480001107983 */ /* 0x001f220000300a00 */
[----:B------:R0:W-:Y:S02]  /*3a1f0*/  STL.64 [R1+0x2fd8], R8 ;  /* 0x002fd80801007387 */ /* 0x0001e40000100a00 */
[----:B0-----:R-:W-:Y:S02]  /*3a200*/  IMAD.MOV.U32 R8, RZ, RZ, R6 ;  /* 0x000000ffff087224 */ /* 0x001fe400078e0006 */
[----:B------:R-:W-:-:S05]  /*3a210*/  IMAD.MOV.U32 R9, RZ, RZ, R3 ;  /* 0x000000ffff097224 */ /* 0x000fca00078e0003 */
[----:B------:R0:W-:Y:S04]  /*3a220*/  STL.64 [R1+0x2ff0], R8 ;  /* 0x002ff00801007387 */ /* 0x0001e80000100a00 */
[----:B0-----:R-:W2:Y:S01]  /*3a230*/  LDL.LU R8, [R1+0x190] ;  /* 0x0001900001087983 */ /* 0x001ea20000300800 */
[----:B------:R-:W2:Y:S02]  /*3a240*/  LDL.LU R9, [R1+0x194] ;  /* 0x0001940001097983 */ /* 0x000ea40000300800 */
[----:B------:R-:W2:Y:S02]  /*3a250*/  LDL.LU R10, [R1+0x198] ;  /* 0x00019800010a7983 */ /* 0x000ea40000300800 */
[----:B------:R-:W2:Y:S02]  /*3a260*/  LDL.LU R11, [R1+0x19c] ;  /* 0x00019c00010b7983 */ /* 0x000ea40000300800 */
[----:B----4-:R-:W-:Y:S01]  /*3a270*/  IMAD.MOV.U32 R3, RZ, RZ, R17 ;  /* 0x000000ffff037224 */ /* 0x010fe200078e0011 */
[----:B--2---:R-:W-:Y:S11]  /*3a280*/  HMMA.16816.F32 R8, R12, R16, R8 ;  /* 0x000000100c08723c */ /* 0x004ff60000001808 */
[----:B------:R-:W-:Y:S11]  /*3a290*/  @!UPT UIADD3 URZ, URZ, URZ, URZ ;  /* 0x0000003f3f3ff290 */ /* 0x000ff6000fffe03f */
[----:B------:R-:W-:Y:S01]  /*3a2a0*/  @!UPT UIADD3 URZ, URZ, URZ, URZ ;  /* 0x0000003f3f3ff290 */ /* 0x000fe2000fffe03f */
[----:B------:R-:W-:Y:S01]  /*3a2b0*/  STL.64 [R1+0x190], R8 ;  /* 0x0001900801007387 */ /* 0x000fe20000100a00 */
[----:B------:R0:W-:Y:S02]  /*3a2c0*/  STL.64 [R1+0x198], R10 ;  /* 0x0001980a01007387 */ /* 0x0001e40000100a00 */
[----:B------:R-:W3:Y:S02]  /*3a2d0*/  LDL.LU.64 R18, [R1+0x3040] ;  /* 0x0030400001127983 */ /* 0x000ee40000300a00 */
[----:B0-----:R-:W-:Y:S02]  /*3a2e0*/  IMAD.MOV.U32 R10, RZ, RZ, R16 ;  /* 0x000000ffff0a7224 */ /* 0x001fe400078e0010 */
[----:B------:R-:W3:Y:S01]  /*3a2f0*/  LDL.LU.64 R16, [R1+0x3038] ;  /* 0x0030380001107983 */ /* 0x000ee20000300a00 */
[----:B------:R-:W-:Y:S02]  /*3a300*/  IMAD.MOV.U32 R8, RZ, RZ, R5 ;  /* 0x000000ffff087224 */ /* 0x000fe400078e0005 */
[----:B------:R-:W-:-:S02]  /*3a310*/  IMAD.MOV.U32 R9, RZ, RZ, R4 ;  /* 0x000000ffff097224 */ /* 0x000fc400078e0004 */
[----:B------:R-:W2:Y:S01]  /*3a320*/  LDL.LU R4, [R1+0x590] ;  /* 0x0005900001047983 */ /* 0x000ea20000300800 */
[----:B------:R-:W2:Y:S02]  /*3a330*/  LDL.LU R5, [R1+0x594] ;  /* 0x0005940001057983 */ /* 0x000ea40000300800 */
[----:B------:R-:W2:Y:S02]  /*3a340*/  LDL.LU R6, [R1+0x598] ;  /* 0x0005980001067983 */ /* 0x000ea40000300800 */
[----:B------:R-:W2:Y:S01]  /*3a350*/  LDL.LU R7, [R1+0x59c] ;  /* 0x00059c0001077983 */ /* 0x000ea20000300800 */
[----:B------:R-:W-:Y:S01]  /*3a360*/  STL.64 [R1+0x3008], R8 ;  /* 0x0030080801007387 */ /* 0x000fe20000100a00 */
[C---:B---3--:R-:W-:Y:S11]  /*3a370*/  HMMA.16816.F32 R16, R12.reuse, R24, R16 ;  /* 0x000000180c10723c */ /* 0x048ff60000001810 */
        /* <DEDUP_REMOVED lines=8> */
[----:B------:R-:W4:Y:S01]  /*3a400*/  LDL.64 R8, [R1+0x40] ;  /* 0x0000400001087983 */ /* 0x000f220000100a00 */
[----:B------:R-:W-:Y:S02]  /*3a410*/  STL.64 [R1+0x2fd0], R26 ;  /* 0x002fd01a01007387 */ /* 0x000fe40000100a00 */
[----:B------:R0:W-:Y:S02]  /*3a420*/  STL.64 [R1+0x2fc8], R24 ;  /* 0x002fc81801007387 */ /* 0x0001e40000100a00 */
        /* <DEDUP_REMOVED lines=23> */
[----:B------:R0:W-:Y:S01]  /*3a5a0*/  STL.64 [R1+0x3e0], R4 ;  /* 0x0003e00401007387 */ /* 0x0001e20000100a00 */
[----:B------:R-:W-:Y:S03]  /*3a5b0*/  STL.64 [R1+0x3e8], R6 ;  /* 0x0003e80601007387 */ /* 0x000fe60000100a00 */
[----:B0-----:R-:W3:Y:S01]  /*3a5c0*/  LDL.LU.64 R4, [R1+0x3030] ;  /* 0x0030300001047983 */ /* 0x001ee20000300a00 */
[----:B------:R0:W-:Y:S03]  /*3a5d0*/  STL.64 [R1+0x2fc0], R20 ;  /* 0x002fc01401007387 */ /* 0x0001e60000100a00 */
[----:B0-----:R-:W2:Y:S01]  /*3a5e0*/  LDL.LU R20, [R1+0x520] ;  /* 0x0005200001147983 */ /* 0x001ea20000300800 */
[----:B------:R-:W2:Y:S02]  /*3a5f0*/  LDL.LU R21, [R1+0x524] ;  /* 0x0005240001157983 */ /* 0x000ea40000300800 */
[----:B------:R-:W2:Y:S02]  /*3a600*/  LDL.LU R22, [R1+0x528] ;  /* 0x0005280001167983 */ /* 0x000ea40000300800 */
[----:B------:R-:W2:Y:S01]  /*3a610*/  LDL.LU R23, [R1+0x52c] ;  /* 0x00052c0001177983 */ /* 0x000ea20000300800 */
[----:B---3--:R-:W-:Y:S01]  /*3a620*/  HMMA.16816.F32 R12, R12, R4, R16 ;  /* 0x000000040c0c723c */ /* 0x008fe20000001810 */
[----:B------:R-:W2:Y:S01]  /*3a630*/  LDL.LU.64 R18, [R1+0x3028] ;  /* 0x0030280001127983 */ /* 0x000ea20000300a00 */
[----:B------:R-:W2:Y:S02]  /*3a640*/  LDL.LU.64 R16, [R1+0x3020] ;  /* 0x0030200001107983 */ /* 0x000ea40000300a00 */
[----:B------:R0:W-:Y:S02]  /*3a650*/  STL.64 [R1+0x2fb8], R4 ;  /* 0x002fb80401007387 */ /* 0x0001e40000100a00 */
[----:B0-----:R-:W3:Y:S11]  /*3a660*/  LDL.LU R4, [R1+0x540] ;  /* 0x0005400001047983 */ /* 0x001ef60000300800 */
[----:B------:R-:W-:Y:S06]  /*3a670*/  @!UPT UIADD3 URZ, URZ, URZ, URZ ;  /* 0x0000003f3f3ff290 */ /* 0x000fec000fffe03f */
[----:B------:R0:W-:Y:S01]  /*3a680*/  STL.64 [R1+0x3d0], R12 ;  /* 0x0003d00c01007387 */ /* 0x0001e20000100a00 */
[----:B------:R4:W-:Y:S02]  /*3a690*/  STL.64 [R1+0x3d8], R14 ;  /* 0x0003d80e01007387 */ /* 0x0009e40000100a00 */
[----:B------:R-:W3:Y:S02]  /*3a6a0*/  LDL.LU R5, [R1+0x544] ;  /* 0x0005440001057983 */ /* 0x000ee40000300800 */
[----:B------:R-:W3:Y:S01]  /*3a6b0*/  LDL.LU R6, [R1+0x548] ;  /* 0x0005480001067983 */ /* 0x000ee20000300800 */
[----:B------:R-:W3:Y:S01]  /*3a6c0*/  LDL.LU R7, [R1+0x54c] ;  /* 0x00054c0001077983 */ /* 0x000ee20000300800 */
[----:B0-----:R-:W-:Y:S02]  /*3a6d0*/  IMAD.MOV.U32 R13, RZ, RZ, R3 ;  /* 0x000000ffff0d7224 */ /* 0x001fe400078e0003 */
[----:B----4-:R-:W-:Y:S02]  /*3a6e0*/  IMAD.MOV.U32 R14, RZ, RZ, R8 ;  /* 0x000000ffff0e7224 */ /* 0x010fe400078e0008 */
[----:B------:R-:W-:Y:S01]  /*3a6f0*/  IMAD.MOV.U32 R3, RZ, RZ, R9 ;  /* 0x000000ffff037224 */ /* 0x000fe200078e0009 */
        /* <DEDUP_REMOVED lines=22> */
[----:B0-----:R-:W3:Y:S02]  /*3a860*/  LDL.LU.64 R8, [R1+0x2fd8] ;  /* 0x002fd80001087983 */ /* 0x001ee40000300a00 */
        /* <DEDUP_REMOVED lines=9> */
[----:B------:R0:W-:Y:S04]  /*3a900*/  STL.64 [R1+0x2f88], R8 ;  /* 0x002f880801007387 */ /* 0x0001e80000100a00 */
[----:B0-----:R-:W4:Y:S01]  /*3a910*/  LDL.LU R8, [R1+0x4e0] ;  /* 0x0004e00001087983 */ /* 0x001f220000300800 */
[----:B------:R-:W4:Y:S02]  /*3a920*/  LDL.LU R9, [R1+0x4e4] ;  /* 0x0004e40001097983 */ /* 0x000f240000300800 */
[----:B------:R-:W3:Y:S02]  /*3a930*/  LDL.LU R10, [R1+0x4e8] ;  /* 0x0004e800010a7983 */ /* 0x000ee40000300800 */
[----:B------:R-:W3:Y:S01]  /*3a940*/  LDL.LU R11, [R1+0x4ec] ;  /* 0x0004ec00010b7983 */ /* 0x000ee20000300800 */
[C---:B--2---:R-:W-:Y:S01]  /*3a950*/  HMMA.16816.F32 R24, R16.reuse, R12, R24 ;  /* 0x0000000c1018723c */ /* 0x044fe20000001818 */
[----:B---3--:R-:W-:Y:S01]  /*3a960*/  STL.64 [R1+0x2f98], R10 ;  /* 0x002f980a01007387 */ /* 0x008fe20000100a00 */
[----:B----4-:R-:W-:Y:S11]  /*3a970*/  STL.64 [R1+0x2f90], R8 ;  /* 0x002f900801007387 */ /* 0x010ff60000100a00 */
[----:B------:R-:W-:Y:S10]  /*3a980*/  @!UPT UIADD3 URZ, URZ, URZ, URZ ;  /* 0x0000003f3f3ff290 */ /* 0x000ff4000fffe03f */
[----:B------:R-:W-:Y:S02]  /*3a990*/  STL.64 [R1+0x410], R24 ;  /* 0x0004101801007387 */ /* 0x000fe40000100a00 */
[----:B------:R0:W-:Y:S02]  /*3a9a0*/  STL.64 [R1+0x418], R26 ;  /* 0x0004181a01007387 */ /* 0x0001e40000100a00 */
[----:B0-----:R-:W2:Y:S01]  /*3a9b0*/  LDL.LU.64 R26, [R1+0x2fd0] ;  /* 0x002fd000011a7983 */ /* 0x001ea20000300a00 */
[----:B------:R-:W3:Y:S02]  /*3a9c0*/  LDL.LU.64 R24, [R1+0x2fc8] ;  /* 0x002fc80001187983 */ /* 0x000ee40000300a00 */
[----:B------:R0:W-:Y:S02]  /*3a9d0*/  STL.64 [R1+0x2f70], R12 ;  /* 0x002f700c01007387 */ /* 0x0001e40000100a00 */
[----:B------:R-:W-:Y:S01]  /*3a9e0*/  IMAD.MOV.U32 R8, RZ, RZ, R14 ;  /* 0x000000ffff087224 */ /* 0x000fe200078e000e */
[----:B0-----:R-:W4:Y:S01]  /*3a9f0*/  LDL.LU R12, [R1+0x500] ;  /* 0x00050000010c7983 */ /* 0x001f220000300800 */
[----:B------:R-:W4:Y:S02]  /*3aa00*/  LDL.LU R13, [R1+0x504] ;  /* 0x00050400010d7983 */ /* 0x000f240000300800 */
[----:B------:R-:W4:Y:S02]  /*3aa10*/  LDL.LU R14, [R1+0x508] ;  /* 0x00050800010e7983 */ /* 0x000f240000300800 */
[----:B------:R-:W4:Y:S01]  /*3aa20*/  LDL.LU R15, [R1+0x50c] ;  /* 0x00050c00010f7983 */ /* 0x000f220000300800 */
[C---:B---3--:R-:W-:Y:S11]  /*3aa30*/  HMMA.16816.F32 R20, R16.reuse, R24, R20 ;  /* 0x000000181014723c */ /* 0x048ff60000001814 */
[----:B------:R-:W-:Y:S11]  /*3aa40*/  @!UPT UIADD3 URZ, URZ, URZ, URZ ;  /* 0x0000003f3f3ff290 */ /* 0x000ff6000fffe03f */
[----:B------:R-:W-:Y:S01]  /*3aa50*/  @!UPT UIADD3 URZ, URZ, URZ, URZ ;  /* 0x0000003f3f3ff290 */ /* 0x000fe2000fffe03f */
[----:B------:R0:W-:Y:S01]  /*3aa60*/  STL.64 [R1+0x400], R20 ;  /* 0x0004001401007387 */ /* 0x0001e20000100a00 */
[----:B------:R-:W-:Y:S03]  /*3aa70*/  STL.64 [R1+0x408], R22 ;  /* 0x0004081601007387 */ /* 0x000fe60000100a00 */
[----:B0-----:R-:W3:Y:S01]  /*3aa80*/  LDL.LU.64 R20, [R1+0x2fc0] ;  /* 0x002fc00001147983 */ /* 0x001ee20000300a00 */
[----:B--2---:R-:W-:Y:S02]  /*3aa90*/  STL.64 [R1+0x2f68], R26 ;  /* 0x002f681a01007387 */ /* 0x004fe40000100a00 */
        /* <DEDUP_REMOVED lines=8> */
[----:B---3--:R-:W-:Y:S03]  /*3ab20*/  HMMA.16816.F32 R4, R16, R20, R4 ;  /* 0x000000141004723c */ /* 0x008fe60000001804 */
[----:B--2---:R0:W-:Y:S04]  /*3ab30*/  STL.64 [R1+0x2fa0], R24 ;  /* 0x002fa01801007387 */ /* 0x0041e80000100a00 */
[----:B0-----:R-:W2:Y:S01]  /*3ab40*/  LDL.LU R24, [R1+0x4f0] ;  /* 0x0004f00001187983 */ /* 0x001ea20000300800 */
[----:B------:R-:W2:Y:S02]  /*3ab50*/  LDL.LU R25, [R1+0x4f4] ;  /* 0x0004f40001197983 */ /* 0x000ea40000300800 */
[----:B------:R-:W2:Y:S02]  /*3ab60*/  LDL.LU R26, [R1+0x4f8] ;  /* 0x0004f800011a7983 */ /* 0x000ea40000300800 */
[----:B------:R-:W2:Y:S11]  /*3ab70*/  LDL.LU R27, [R1+0x4fc] ;  /* 0x0004fc00011b7983 */ /* 0x000eb60000300800 */
[----:B------:R0:W-:Y:S01]  /*3ab80*/  STL.64 [R1+0x3f0], R4 ;  /* 0x0003f00401007387 */ /* 0x0001e20000100a00 */
[----:B------:R1:W-:Y:S03]  /*3ab90*/  STL.64 [R1+0x3f8], R6 ;  /* 0x0003f80601007387 */ /* 0x0003e60000100a00 */
[----:B0-----:R-:W4:Y:S01]  /*3aba0*/  LDL.LU.64 R4, [R1+0x2fb8] ;  /* 0x002fb80001047983 */ /* 0x001f220000300a00 */
[----:B-1----:R-:W-:-:S02]  /*3abb0*/  IMAD.MOV.U32 R7, RZ, RZ, R20 ;  /* 0x000000ffff077224 */ /* 0x002fc400078e0014 */
[----:B------:R-:W-:Y:S02]  /*3abc0*/  IMAD.MOV.U32 R6, RZ, RZ, R21 ;  /* 0x000000ffff067224 */ /* 0x000fe400078e0015 */
[----:B------:R-:W2:Y:S01]  /*3abd0*/  LDL.LU.64 R22, [R1+0x2fb0] ;  /* 0x002fb00001167983 */ /* 0x000ea20000300a00 */
[----:B------:R-:W2:Y:S01]  /*3abe0*/  LDL.LU.64 R20, [R1+0x2fa8] ;  /* 0x002fa80001147983 */ /* 0x000ea20000300a00 */
[----:B----4-:R-:W-:Y:S03]  /*3abf0*/  HMMA.16816.F32 R12, R16, R4, R12 ;  /* 0x00000004100c723c */ /* 0x010fe6000000180c */
[----:B------:R-:W-:Y:S01]  /*3ac00*/  STL.64 [R1+0x2f38], R4 ;  /* 0x002f380401007387 */ /* 0x000fe20000100a00 */
[----:B------:R-:W3:Y:S11]  /*3ac10*/  LDL.LU R16, [R1+0x260] ;  /* 0x0002600001107983 */ /* 0x000ef60000300800 */
[----:B------:R-:W-:Y:S08]  /*3ac20*/  @!UPT UIADD3 URZ, URZ, URZ, URZ ;  /* 0x0000003f3f3ff290 */ /* 0x000ff0000fffe03f */
[----:B------:R0:W-:Y:S01]  /*3ac30*/  STL.64 [R1+0x3c0], R12 ;  /* 0x0003c00c01007387 */ /* 0x0001e20000100a00 */
[----:B------:R1:W-:Y:S02]  /*3ac40*/  STL.64 [R1+0x3c8], R14 ;  /* 0x0003c80e01007387 */ /* 0x0003e40000100a00 */
[----:B------:R-:W3:Y:S02]  /*3ac50*/  LDL.LU R17, [R1+0x264] ;  /* 0x0002640001117983 */ /* 0x000ee40000300800 */
[----:B------:R-:W4:Y:S01]  /*3ac60*/  LDL.LU R18, [R1+0x268] ;  /* 0x0002680001127983 */ /* 0x000f220000300800 */
[----:B------:R-:W4:Y:S01]  /*3ac70*/  LDL.LU R19, [R1+0x26c] ;  /* 0x00026c0001137983 */ /* 0x000f220000300800 */
[----:B------:R-:W-:-:S07]  /*3ac80*/  IMAD.MOV.U32 R9, RZ, RZ, R3 ;  /* 0x000000ffff097224 */ /* 0x000fce00078e0003 */
[C---:B--2---:R-:W-:Y:S01]  /*3ac90*/  HMMA.16816.F32 R8, R20.reuse, R8, R24 ;  /* 0x000000081408723c */ /* 0x044fe20000001818 */
[----:B0-----:R-:W2:Y:S01]  /*3aca0*/  LDL.LU R12, [R1+0x4c0] ;  /* 0x0004c000010c7983 */ /* 0x001ea20000300800 */
[----:B------:R-:W2:Y:S02]  /*3acb0*/  LDL.LU R13, [R1+0x4c4] ;  /* 0x0004c400010d7983 */ /* 0x000ea40000300800 */
[----:B-1----:R-:W2:Y:S02]  /*3acc0*/  LDL.LU R14, [R1+0x4c8] ;  /* 0x0004c800010e7983 */ /* 0x002ea40000300800 */
[----:B------:R-:W2:Y:S01]  /*3acd0*/  LDL.LU R15, [R1+0x4cc] ;  /* 0x0004cc00010f7983 */ /* 0x000ea20000300800 */
[----:B----4-:R-:W-:Y:S01]  /*3ace0*/  STL.64 [R1+0x2ef0], R18 ;  /* 0x002ef01201007387 */ /* 0x010fe20000100a00 */
[----:B---3--:R0:W-:Y:S03]  /*3acf0*/  STL.64 [R1+0x2ee8], R16 ;  /* 0x002ee81001007387 */ /* 0x0081e60000100a00 */
[----:B0-----:R-:W3:Y:S01]  /*3ad00*/  LDL.64 R16, [R1+0x10] ;  /* 0x0000100001107983 */ /* 0x001ee20000100a00 */
[----:B------:R-:W4:Y:S11]  /*3ad10*/  LDL.LU.64 R24, [R1+0x2fa0] ;  /* 0x002fa00001187983 */ /* 0x000f360000300a00 */
[----:B------:R-:W-:Y:S02]  /*3ad20*/  STL.64 [R1+0x3b0], R8 ;  /* 0x0003b00801007387 */ /* 0x000fe40000100a00 */
[----:B------:R0:W-:Y:S02]  /*3ad30*/  STL.64 [R1+0x3b8], R10 ;  /* 0x0003b80a01007387 */ /* 0x0001e40000100a00 */
[----:B0-----:R-:W4:Y:S01]  /*3ad40*/  LDL.LU.64 R10, [R1+0x2f98] ;  /* 0x002f9800010a7983 */ /* 0x001f220000300a00 */
[----:B------:R-:W4:Y:S02]  /*3ad50*/  LDL.LU.64 R8, [R1+0x2f90] ;  /* 0x002f900001087983 */ /* 0x000f240000300a00 */
[----:B----4-:R-:W-:Y:S01]  /*3ad60*/  HMMA.16816.F32 R8, R20, R24, R8 ;  /* 0x000000181408723c */ /* 0x010fe20000001808 */
[----:B------:R-:W-:Y:S11]  /*3ad70*/  IMAD.MOV.U32 R3, RZ, RZ, R25 ;  /* 0x000000ffff037224 */ /* 0x000ff600078e0019 */
[----:B------:R-:W-:Y:S11]  /*3ad80*/  @!UPT UIADD3 URZ, URZ, URZ, URZ ;  /* 0x0000003f3f3ff290 */ /* 0x000ff6000fffe03f */
[----:B------:R0:W-:Y:S01]  /*3ad90*/  STL.64 [R1+0x3a0], R8 ;  /* 0x0003a00801007387 */ /* 0x0001e20000100a00 */
[----:B------:R1:W-:Y:S03]  /*3ada0*/  STL.64 [R1+0x3a8], R10 ;  /* 0x0003a80a01007387 */ /* 0x0003e60000100a00 */
[----:B0-----:R-:W2:Y:S01]  /*3adb0*/  LDL.LU.64 R8, [R1+0x2f88] ;  /* 0x002f880001087983 */ /* 0x001ea20000300a00 */
[----:B-1----:R-:W-:Y:S02]  /*3adc0*/  IMAD.MOV.U32 R10, RZ, RZ, R24 ;  /* 0x000000ffff0a7224 */ /* 0x002fe400078e0018 */
[----:B------:R-:W3:Y:S02]  /*3add0*/  LDL.LU.64 R26, [R1+0x2f80] ;  /* 0x002f8000011a7983 */ /* 0x000ee40000300a00 */
[----:B------:R-:W3:Y:S02]  /*3ade0*/  LDL.LU.64 R24, [R1+0x2f78] ;  /* 0x002f780001187983 */ /* 0x000ee40000300a00 */
[----:B------:R-:W-:-:S02]  /*3adf0*/  IMAD.MOV.U32 R4, RZ, RZ, R7 ;  /* 0x000000ffff047224 */ /* 0x000fc400078e0007 */
[----:B------:R-:W-:Y:S01]  /*3ae00*/  IMAD.MOV.U32 R5, RZ, RZ, R6 ;  /* 0x000000ffff057224 */ /* 0x000fe200078e0006 */
[----:B---3--:R-:W-:Y:S11]  /*3ae10*/  HMMA.16816.F32 R24, R20, R16, R24 ;  /* 0x000000101418723c */ /* 0x008ff60000001818 */
        /* <DEDUP_REMOVED lines=11> */
[----:B------:R-:W4:Y:S02]  /*3aed0*/  LDL.LU R6, [R1+0x4a8] ;  /* 0x0004a80001067983 */ /* 0x000f240000300800 */
[----:B------:R-:W4:Y:S01]  /*3aee0*/  LDL.LU R7, [R1+0x4ac] ;  /* 0x0004ac0001077983 */ /* 0x000f220000300800 */
[----:B------:R0:W-:Y:S02]  /*3aef0*/  STL.64 [R1+0x2ef8], R16 ;  /* 0x002ef81001007387 */ /* 0x0001e40000100a00 */
[----:B0-----:R-:W-:-:S02]  /*3af00*/  IMAD.MOV.U32 R16, RZ, RZ, R10 ;  /* 0x000000ffff107224 */ /* 0x001fc400078e000a */
[----:B------:R-:W-:-:S05]  /*3af10*/  IMAD.MOV.U32 R17, RZ, RZ, R3 ;  /* 0x000000ffff117224 */ /* 0x000fca00078e0003 */
[----:B------:R0:W-:Y:S04]  /*3af20*/  STL.64 [R1+0x2f08], R16 ;  /* 0x002f081001007387 */ /* 0x0001e80000100a00 */
[----:B0-----:R-:W3:Y:S01]  /*3af30*/  LDL.LU.64 R16, [R1+0x40] ;  /* 0x0000400001107983 */ /* 0x001ee20000300a00 */
[C---:B--2---:R-:W-:Y:S03]  /*3af40*/  HMMA.16816.F32 R12, R20.reuse, R8, R12 ;  /* 0x00000008140c723c */ /* 0x044fe6000000180c */
[----:B---3--:R0:W-:Y:S04]  /*3af50*/  STL.64 [R1+0x2f30], R16 ;  /* 0x002f301001007387 */ /* 0x0081e80000100a00 */
        /* <DEDUP_REMOVED lines=29> */
[----:B------:R-:W4:Y:S02]  /*3b130*/  LDL.LU.64 R24, [R1+0x2f60] ;  /* 0x002f600001187983 */ /* 0x000f240000300a00 */
[----:B----4-:R-:W-:Y:S11]  /*3b140*/  HMMA.16816.F32 R4, R20, R24, R4 ;  /* 0x000000181404723c */ /* 0x010ff60000001804 */
[----:B------:R-:W-:Y:S11]  /*3b150*/  @!UPT UIADD3 URZ, URZ, URZ, URZ ;  /* 0x0000003f3f3ff290 */ /* 0x000ff6000fffe03f */
[----:B------:R-:W-:Y:S01]  /*3b160*/  @!UPT UIADD3 URZ, URZ, URZ, URZ ;  /* 0x0000003f3f3ff290 */ /* 0x000fe2000fffe03f */
[----:B------:R0:W-:Y:S01]  /*3b170*/  STL.64 [R1+0x360], R4 ;  /* 0x0003600401007387 */ /* 0x0001e20000100a00 */
[----:B------:R-:W-:Y:S03]  /*3b180*/  STL.64 [R1+0x368], R6 ;  /* 0x0003680601007387 */ /* 0x000fe60000100a00 */
[----:B0-----:R-:W4:Y:S01]  /*3b190*/  LDL.LU.64 R4, [R1+0x2f58] ;  /* 0x002f580001047983 */ /* 0x001f220000300a00 */
[----:B---3--:R-:W-:Y:S02]  /*3b1a0*/  STL.64 [R1+0x2ee0], R26 ;  /* 0x002ee01a01007387 */ /* 0x008fe40000100a00 */
[----:B------:R0:W-:Y:S02]  /*3b1b0*/  STL.64 [R1+0x2ed8], R24 ;  /* 0x002ed81801007387 */ /* 0x0001e40000100a00 */
[----:B0-----:R-:W3:Y:S01]  /*3b1c0*/  LDL.LU R24, [R1+0x250] ;  /* 0x0002500001187983 */ /* 0x001ee20000300800 */
[----:B------:R-:W3:Y:S02]  /*3b1d0*/  LDL.LU R25, [R1+0x254] ;  /* 0x0002540001197983 */ /* 0x000ee40000300800 */
[----:B------:R-:W3:Y:S02]  /*3b1e0*/  LDL.LU R26, [R1+0x258] ;  /* 0x00025800011a7983 */ /* 0x000ee40000300800 */
[----:B------:R-:W-:-:S02]  /*3b1f0*/  IMAD.MOV.U32 R27, RZ, RZ, R2 ;  /* 0x000000ffff1b7224 */ /* 0x000fc400078e0002 */
[----:B------:R-:W2:Y:S01]  /*3b200*/  LDL.LU R2, [R1+0x2f50] ;  /* 0x002f500001027983 */ /* 0x000ea20000300800 */
[C---:B----4-:R-:W-:Y:S03]  /*3b210*/  HMMA.16816.F32 R4, R20.reuse, R4, R16 ;  /* 0x000000041404723c */ /* 0x050fe60000001810 */
[----:B------:R-:W4:Y:S01]  /*3b220*/  LDL.LU.64 R18, [R1+0x2f48] ;  /* 0x002f480001127983 */ /* 0x000f220000300a00 */
[----:B------:R-:W4:Y:S11]  /*3b230*/  LDL.LU.64 R16, [R1+0x2f40] ;  /* 0x002f400001107983 */ /* 0x000f360000300a00 */
[----:B------:R-:W-:Y:S08]  /*3b240*/  @!UPT UIADD3 URZ, URZ, URZ, URZ ;  /* 0x0000003f3f3ff290 */ /* 0x000ff0000fffe03f */
[----:B------:R0:W-:Y:S01]  /*3b250*/  STL.64 [R1+0x350], R4 ;  /* 0x0003500401007387 */ /* 0x0001e20000100a00 */
[----:B------:R1:W-:Y:S03]  /*3b260*/  STL.64 [R1+0x358], R6 ;  /* 0x0003580601007387 */ /* 0x0003e60000100a00 */
[----:B0-----:R-:W4:Y:S02]  /*3b270*/  LDL.LU.64 R4, [R1+0x2f38] ;  /* 0x002f380001047983 */ /* 0x001f240000300a00 */
[----:B----4-:R-:W-:Y:S02]  /*3b280*/  HMMA.16816.F32 R20, R20, R4, R16 ;  /* 0x000000041414723c */ /* 0x010fe40000001810 */
[----:B------:R-:W4:Y:S01]  /*3b290*/  LDL.LU.64 R16, [R1+0x2f30] ;  /* 0x002f300001107983 */ /* 0x000f220000300a00 */
[----:B------:R-:W-:Y:S02]  /*3b2a0*/  IMAD.MOV.U32 R3, RZ, RZ, R4 ;  /* 0x000000ffff037224 */ /* 0x000fe400078e0004 */
[----:B------:R-:W-:Y:S11]  /*3b2b0*/  IMAD.MOV.U32 R29, RZ, RZ, R5 ;  /* 0x000000ffff1d7224 */ /* 0x000ff600078e0005 */
[----:B------:R-:W-:Y:S07]  /*3b2c0*/  @!UPT UIADD3 URZ, URZ, URZ, URZ ;  /* 0x0000003f3f3ff290 */ /* 0x000fee000fffe03f */
[----:B------:R0:W-:Y:S01]  /*3b2d0*/  STL.64 [R1+0x2a0], R20 ;  /* 0x0002a01401007387 */ /* 0x0001e20000100a00 */
[----:B------:R2:W-:Y:S02]  /*3b2e0*/  STL.64 [R1+0x2a8], R22 ;  /* 0x0002a81601007387 */ /* 0x0005e40000100a00 */
[----:B-1----:R-:W4:Y:S02]  /*3b2f0*/  LDL.LU.64 R6, [R1+0x2f28] ;  /* 0x002f280001067983 */ /* 0x002f240000300a00 */
[----:B------:R-:W4:Y:S01]  /*3b300*/  LDL.LU.64 R4, [R1+0x2f20] ;  /* 0x002f200001047983 */ /* 0x000f220000300a00 */
[----:B0-----:R-:W3:Y:S01]  /*3b310*/  LDL.LU R20, [R1+0x270] ;  /* 0x0002700001147983 */ /* 0x001ee20000300800 */
[----:B------:R-:W3:Y:S02]  /*3b320*/  LDL.LU R21, [R1+0x274] ;  /* 0x0002740001157983 */ /* 0x000ee40000300800 */
[----:B--2---:R-:W3:Y:S02]  /*3b330*/  LDL.LU R22, [R1+0x278] ;  /* 0x0002780001167983 */ /* 0x004ee40000300800 */
[----:B------:R-:W-:Y:S01]  /*3b340*/  IMAD.MOV.U32 R23, RZ, RZ, R2 ;  /* 0x000000ffff177224 */ /* 0x000fe200078e0002 */
[----:B----4-:R-:W-:Y:S01]  /*3b350*/  HMMA.16816.F32 R8, R4, R16, R8 ;  /* 0x000000100408723c */ /* 0x010fe20000001808 */
        /* <DEDUP_REMOVED lines=9> */
[----:B------:R-:W2:Y:S11]  /*3b3f0*/  LDL.LU.64 R8, [R1+0x2f00] ;  /* 0x002f000001087983 */ /* 0x000eb60000300a00 */
[----:B------:R-:W-:Y:S11]  /*3b400*/  @!UPT UIADD3 URZ, URZ, URZ, URZ ;  /* 0x0000003f3f3ff290 */ /* 0x000ff6000fffe03f */
[----:B------:R0:W-:Y:S01]  /*3b410*/  STL.64 [R1+0x280], R16 ;  /* 0x0002801001007387 */ /* 0x0001e20000100a00 */
[----:B------:R1:W-:Y:S03]  /*3b420*/  STL.64 [R1+0x288], R18 ;  /* 0x0002881201007387 */ /* 0x0003e60000100a00 */
[----:B0-----:R-:W3:Y:S02]  /*3b430*/  LDL.LU.64 R16, [R1+0x2ef8] ;  /* 0x002ef80001107983 */ /* 0x001ee40000300a00 */
[C---:B---3--:R-:W-:Y:S11]  /*3b440*/  HMMA.16816.F32 R20, R4.reuse, R16, R20 ;  /* 0x000000100414723c */ /* 0x048ff60000001814 */
[----:B------:R-:W-:Y:S11]  /*3b450*/  @!UPT UIADD3 URZ, URZ, URZ, URZ ;  /* 0x0000003f3f3ff290 */ /* 0x000ff6000fffe03f */
[----:B------:R-:W-:Y:S01]  /*3b460*/  @!UPT UIADD3 URZ, URZ, URZ, URZ ;  /* 0x0000003f3f3ff290 */ /* 0x000fe2000fffe03f */
[----:B------:R0:W-:Y:S01]  /*3b470*/  STL.64 [R1+0x270], R20 ;  /* 0x0002701401007387 */ /* 0x0001e20000100a00 */
[----:B------:R-:W-:Y:S02]  /*3b480*/  STL.64 [R1+0x278], R22 ;  /* 0x0002781601007387 */ /* 0x000fe40000100a00 */
[----:B-1----:R-:W2:Y:S02]  /*3b490*/  LDL.LU.64 R18, [R1+0x2ef0] ;  /* 0x002ef00001127983 */ /* 0x002ea40000300a00 */
[----:B0-----:R-:W-:Y:S02]  /*3b4a0*/  IMAD.MOV.U32 R21, RZ, RZ, R16 ;  /* 0x000000ffff157224 */ /* 0x001fe400078e0010 */
[----:B------:R-:W-:Y:S02]  /*3b4b0*/  IMAD.MOV.U32 R20, RZ, RZ, R17 ;  /* 0x000000ffff147224 */ /* 0x000fe400078e0011 */
[----:B------:R-:W2:Y:S01]  /*3b4c0*/  LDL.LU.64 R16, [R1+0x2ee8] ;  /* 0x002ee80001107983 */ /* 0x000ea20000300a00 */
[C---:B------:R-:W-:Y:S08]  /*3b4d0*/  HMMA.16816.F32 R12, R4.reuse, R12, R24 ;  /* 0x0000000c040c723c */ /* 0x040ff00000001818 */
[C---:B--2---:R-:W-:Y:S11]  /*3b4e0*/  HMMA.16816.F32 R16, R4.reuse, R8, R16 ;  /* 0x000000080410723c */ /* 0x044ff60000001810 */
[----:B------:R-:W-:Y:S11]  /*3b4f0*/  @!UPT UIADD3 URZ, URZ, URZ, URZ ;  /* 0x0000003f3f3ff290 */ /* 0x000ff6000fffe03f */
[----:B------:R-:W-:Y:S01]  /*3b500*/  @!UPT UIADD3 URZ, URZ, URZ, URZ ;  /* 0x0000003f3f3ff290 */ /* 0x000fe2000fffe03f */
[----:B------:R0:W-:Y:S02]  /*3b510*/  STL.64 [R1+0x260], R16 ;  /* 0x0002601001007387 */ /* 0x0001e40000100a00 */
[----:B0-----:R-:W-:Y:S02]  /*3b520*/  IMAD.MOV.U32 R17, RZ, RZ, R8 ;  /* 0x000000ffff117224 */ /* 0x001fe400078e0008 */
[----:B------:R-:W-:Y:S02]  /*3b530*/  IMAD.MOV.U32 R16, RZ, RZ, R9 ;  /* 0x000000ffff107224 */ /* 0x000fe400078e0009 */
[----:B------:R-:W0:Y:S04]  /*3b540*/  LDSM.16.MT88.4 R8, [R0+0x10300] ;  /* 0x010300000008783b */ /* 0x000e280000004200 */
[----:B------:R-:W-:Y:S04]  /*3b550*/  STL.64 [R1+0x268], R18 ;  /* 0x0002681201007387 */ /* 0x000fe80000100a00 */
[----:B0-----:R-:W-:Y:S01]  /*3b560*/  STL.64 [R1+0x2eb8], R10 ;  /* 0x002eb80a01007387 */ /* 0x001fe20000100a00 */
[----:B------:R0:W-:Y:S03]  /*3b570*/  STL.64 [R1+0x2eb0], R8 ;  /* 0x002eb00801007387 */ /* 0x0001e60000100a00 */
[----:B0-----:R-:W2:Y:S01]  /*3b580*/  LDL.LU R8, [R1+0x240] ;  /* 0x0002400001087983 */ /* 0x001ea20000300800 */
[----:B------:R-:W2:Y:S02]  /*3b590*/  LDL.LU R9, [R1+0x244] ;  /* 0x0002440001097983 */ /* 0x000ea40000300800 */
[----:B------:R-:W2:Y:S02]  /*3b5a0*/  LDL.LU R10, [R1+0x248] ;  /* 0x00024800010a7983 */ /* 0x000ea40000300800 */
[----:B------:R-:W2:Y:S01]  /*3b5b0*/  LDL.LU R11, [R1+0x24c] ;  /* 0x00024c00010b7983 */ /* 0x000ea20000300800 */
[----:B------:R-:W3:Y:S01]  /*3b5c0*/  LDL.LU.64 R26, [R1+0x2ee0] ;  /* 0x002ee000011a7983 */ /* 0x000ee20000300a00 */
[----:B------:R-:W2:Y:S02]  /*3b5d0*/  LDL.LU.64 R24, [R1+0x2ed8] ;  /* 0x002ed80001187983 */ /* 0x000ea40000300a00 */
[----:B------:R-:W-:Y:S02]  /*3b5e0*/  STL.64 [R1+0x250], R12 ;  /* 0x0002500c01007387 */ /* 0x000fe40000100a00 */
[----:B------:R-:W-:Y:S02]  /*3b5f0*/  STL.64 [R1+0x258], R14 ;  /* 0x0002580e01007387 */ /* 0x000fe40000100a00 */
[----:B------:R-:W0:Y:S04]  /*3b600*/  LDSM.16.MT88.4 R12, [R0+0x10380] ;  /* 0x01038000000c783b */ /* 0x000e280000004200 */
[----:B0-----:R-:W-:Y:S01]  /*3b610*/  STL.64 [R1+0x2e28], R14 ;  /* 0x002e280e01007387 */ /* 0x001fe20000100a00 */
[----:B------:R0:W-:Y:S03]  /*3b620*/  STL.64 [R1+0x2e20], R12 ;  /* 0x002e200c01007387 */ /* 0x0001e60000100a00 */
[----:B0-----:R-:W4:Y:S01]  /*3b630*/  LDL.LU.64 R12, [R1+0x70] ;  /* 0x00007000010c7983 */ /* 0x001f220000300a00 */
[----:B--2---:R-:W-:Y:S03]  /*3b640*/  HMMA.16816.F32 R8, R4, R24, R8 ;  /* 0x000000180408723c */ /* 0x004fe60000001808 */
[----:B---3--:R-:W-:Y:S01]  /*3b650*/  STL.64 [R1+0x2e48], R26 ;  /* 0x002e481a01007387 */ /* 0x008fe20000100a00 */
[----:B------:R0:W-:Y:S11]  /*3b660*/  STL.64 [R1+0x2e40], R24 ;  /* 0x002e401801007387 */ /* 0x0001f60000100a00 */
[----:B------:R-:W-:Y:S08]  /*3b670*/  @!UPT UIADD3 URZ, URZ, URZ, URZ ;  /* 0x0000003f3f3ff290 */ /* 0x000ff0000fffe03f */
[----:B------:R-:W-:Y:S01]  /*3b680*/  STL.64 [R1+0x240], R8 ;  /* 0x0002400801007387 */ /* 0x000fe20000100a00 */
[----:B------:R-:W-:Y:S02]  /*3b690*/  STL.64 [R1+0x248], R10 ;  /* 0x0002480a01007387 */ /* 0x000fe40000100a00 */
[----:B0-----:R-:W2:Y:S02]  /*3b6a0*/  LDL.LU.64 R24, [R1+0x20] ;  /* 0x0000200001187983 */ /* 0x001ea40000300a00 */
[----:B--2---:R0:W-:Y:S02]  /*3b6b0*/  STL.64 [R1+0x2e60], R24 ;  /* 0x002e601801007387 */ /* 0x0041e40000100a00 */
        /* <DEDUP_REMOVED lines=8> */
[----:B------:R-:W3:Y:S02]  /*3b740*/  LDL.LU R18, [R1+0x118] ;  /* 0x0001180001127983 */ /* 0x000ee40000300800 */
[----:B------:R-:W3:Y:S02]  /*3b750*/  LDL.LU R19, [R1+0x11c] ;  /* 0x00011c0001137983 */ /* 0x000ee40000300800 */
[----:B------:R-:W-:-:S02]  /*3b760*/  IMAD.MOV.U32 R24, RZ, RZ, R21 ;  /* 0x000000ffff187224 */ /* 0x000fc400078e0015 */
[----:B------:R-:W-:-:S05]  /*3b770*/  IMAD.MOV.U32 R25, RZ, RZ, R20 ;  /* 0x000000ffff197224 */ /* 0x000fca00078e0014 */
[----:B------:R-:W-:Y:S01]  /*3b780*/  STL.64 [R1+0x2e90], R24 ;  /* 0x002e901801007387 */ /* 0x000fe20000100a00 */
[----:B------:R-:W-:-:S03]  /*3b790*/  IMAD.MOV.U32 R8, RZ, RZ, R3 ;  /* 0x000000ffff087224 */ /* 0x000fc600078e0003 */
[----:B---3--:R-:W-:Y:S01]  /*3b7a0*/  STL.64 [R1+0x2e38], R18 ;  /* 0x002e381201007387 */ /* 0x008fe20000100a00 */
[----:B--2---:R0:W-:Y:S03]  /*3b7b0*/  STL.64 [R1+0x2e30], R16 ;  /* 0x002e301001007387 */ /* 0x0041e60000100a00 */
[----:B0-----:R-:W2:Y:S01]  /*3b7c0*/  LDL.LU R16, [R1+0x120] ;  /* 0x0001200001107983 */ /* 0x001ea20000300800 */
[----:B------:R-:W2:Y:S02]  /*3b7d0*/  LDL.LU R17, [R1+0x124] ;  /* 0x0001240001117983 */ /* 0x000ea40000300800 */
[----:B------:R-:W3:Y:S02]  /*3b7e0*/  LDL.LU R18, [R1+0x128] ;  /* 0x0001280001127983 */ /* 0x000ee40000300800 */
[----:B------:R-:W3:Y:S01]  /*3b7f0*/  LDL.LU R19, [R1+0x12c] ;  /* 0x00012c0001137983 */ /* 0x000ee20000300800 */
[----:B------:R-:W2:Y:S01]  /*3b800*/  LDL.LU R3, [R1+0x2ed0] ;  /* 0x002ed00001037983 */ /* 0x000ea20000300800 */
[----:B------:R-:W4:Y:S02]  /*3b810*/  LDL.LU R20, [R1+0x230] ;  /* 0x0002300001147983 */ /* 0x000f240000300800 */
[----:B------:R-:W4:Y:S02]  /*3b820*/  LDL.LU R21, [R1+0x234] ;  /* 0x0002340001157983 */ /* 0x000f240000300800 */
[----:B------:R-:W4:Y:S01]  /*3b830*/  LDL.LU R22, [R1+0x238] ;  /* 0x0002380001167983 */ /* 0x000f220000300800 */
[----:B------:R-:W4:Y:S01]  /*3b840*/  LDL.LU R23, [R1+0x23c] ;  /* 0x00023c0001177983 */ /* 0x000f220000300800 */
[----:B------:R-:W2:Y:S03]  /*3b850*/  LDL.LU.64 R24, [R1+0x30] ;  /* 0x0000300001187983 */ /* 0x000ea60000300a00 */
[----:B--2---:R-:W-:Y:S01]  /*3b860*/  STL.64 [R1+0x2ea8], R24 ;  /* 0x002ea81801007387 */ /* 0x004fe20000100a00 */
[----:B---3--:R-:W-:Y:S02]  /*3b870*/  STL.64 [R1+0x2e58], R18 ;  /* 0x002e581201007387 */ /* 0x008fe40000100a00 */
[----:B------:R0:W-:Y:S02]  /*3b880*/  STL.64 [R1+0x2e50], R16 ;  /* 0x002e501001007387 */ /* 0x0001e40000100a00 */
[----:B0-----:R-:W2:Y:S01]  /*3b890*/  LDL.LU R16, [R1+0x130] ;  /* 0x0001300001107983 */ /* 0x001ea20000300800 */
[----:B------:R-:W2:Y:S02]  /*3b8a0*/  LDL.LU R17, [R1+0x134] ;  /* 0x0001340001117983 */ /* 0x000ea40000300800 */
[----:B------:R-:W3:Y:S02]  /*3b8b0*/  LDL.LU R18, [R1+0x138] ;  /* 0x0001380001127983 */ /* 0x000ee40000300800 */
[----:B------:R-:W3:Y:S01]  /*3b8c0*/  LDL.LU R19, [R1+0x13c] ;  /* 0x00013c0001137983 */ /* 0x000ee20000300800 */
[----:B------:R-:W2:Y:S01]  /*3b8d0*/  LDL.LU R24, [R1+0x170] ;  /* 0x0001700001187983 */ /* 0x000ea20000300800 */
        /* <DEDUP_REMOVED lines=15> */
[----:B----4-:R-:W-:Y:S01]  /*3b9d0*/  HMMA.16816.F32 R20, R4, R12, R20 ;  /* 0x0000000c0414723c */ /* 0x010fe20000001814 */
[----:B--2---:R-:W-:Y:S01]  /*3b9e0*/  STL.64 [R1+0x2e88], R18 ;  /* 0x002e881201007387 */ /* 0x004fe20000100a00 */
[----:B---3--:R0:W-:Y:S03]  /*3b9f0*/  STL.64 [R1+0x2e80], R16 ;  /* 0x002e801001007387 */ /* 0x0081e60000100a00 */
[----:B0-----:R-:W2:Y:S01]  /*3ba00*/  LDL.LU R16, [R1+0x150] ;  /* 0x0001500001107983 */ /* 0x001ea20000300800 */
[----:B------:R-:W2:Y:S02]  /*3ba10*/  LDL.LU R17, [R1+0x154] ;  /* 0x0001540001117983 */ /* 0x000ea40000300800 */
[----:B------:R-:W3:Y:S02]  /*3ba20*/  LDL.LU R18, [R1+0x158] ;  /* 0x0001580001127983 */ /* 0x000ee40000300800 */
[----:B------:R-:W3:Y:S02]  /*3ba30*/  LDL.LU R19, [R1+0x15c] ;  /* 0x00015c0001137983 */ /* 0x000ee40000300800 */
[----:B------:R-:W-:-:S07]  /*3ba40*/  IMAD.MOV.U32 R9, RZ, RZ, R29 ;  /* 0x000000ffff097224 */ /* 0x000fce00078e001d */
[----:B------:R-:W-:Y:S01]  /*3ba50*/  HMMA.16816.F32 R4, R4, R8, R24 ;  /* 0x000000080404723c */ /* 0x000fe20000001818 */
[----:B---3--:R-:W-:Y:S01]  /*3ba60*/  STL.64 [R1+0x2ea0], R18 ;  /* 0x002ea01201007387 */ /* 0x008fe20000100a00 */
[----:B--2---:R0:W-:Y:S03]  /*3ba70*/  STL.64 [R1+0x2e98], R16 ;  /* 0x002e981001007387 */ /* 0x0041e60000100a00 */
[----:B0-----:R-:W2:Y:S01]  /*3ba80*/  LDL.LU R16, [R1+0x160] ;  /* 0x0001600001107983 */ /* 0x001ea20000300800 */
[----:B------:R-:W2:Y:S02]  /*3ba90*/  LDL.LU R17, [R1+0x164] ;  /* 0x0001640001117983 */ /* 0x000ea40000300800 */
[----:B------:R-:W2:Y:S02]  /*3baa0*/  LDL.LU R18, [R1+0x168] ;  /* 0x0001680001127983 */ /* 0x000ea40000300800 */
[----:B------:R-:W2:Y:S01]  /*3bab0*/  LDL.LU R19, [R1+0x16c] ;  /* 0x00016c0001137983 */ /* 0x000ea20000300800 */
[----:B------:R-:W-:Y:S01]  /*3bac0*/  STL.64 [R1+0x230], R20 ;  /* 0x0002301401007387 */ /* 0x000fe20000100a00 */
[----:B------:R-:W-:Y:S02]  /*3bad0*/  STL.64 [R1+0x238], R22 ;  /* 0x0002381601007387 */ /* 0x000fe40000100a00 */
[----:B------:R-:W0:Y:S02]  /*3bae0*/  LDSM.16.MT88.4 R20, [R0+0x14080] ;  /* 0x014080000014783b */ /* 0x000e240000004200 */
[----:B0-----:R-:W-:Y:S02]  /*3baf0*/  STL.64 [R1+0x2d20], R22 ;  /* 0x002d201601007387 */ /* 0x001fe40000100a00 */
[----:B------:R0:W-:Y:S02]  /*3bb00*/  STL.64 [R1+0x2d18], R20 ;  /* 0x002d181401007387 */ /* 0x0001e40000100a00 */
[----:B------:R-:W3:Y:S02]  /*3bb10*/  LDL.LU.64 R26, [R1+0x2ec8] ;  /* 0x002ec800011a7983 */ /* 0x000ee40000300a00 */
[----:B------:R-:W3:Y:S01]  /*3bb20*/  LDL.LU.64 R24, [R1+0x2ec0] ;  /* 0x002ec00001187983 */ /* 0x000ee20000300a00 */
[----:B------:R-:W3:Y:S01]  /*3bb30*/  LDL.LU.64 R10, [R1+0x2eb8] ;  /* 0x002eb800010a7983 */ /* 0x000ee20000300a00 */
[----:B------:R-:W3:Y:S02]  /*3bb40*/  LDL.LU.64 R8, [R1+0x2eb0] ;  /* 0x002eb00001087983 */ /* 0x000ee40000300a00 */
[----:B------:R-:W-:Y:S02]  /*3bb50*/  STL.64 [R1+0x180], R4 ;  /* 0x0001800401007387 */ /* 0x000fe40000100a00 */
[----:B------:R-:W-:Y:S02]  /*3bb60*/  STL.64 [R1+0x188], R6 ;  /* 0x0001880601007387 */ /* 0x000fe40000100a00 */
[----:B------:R-:W1:Y:S01]  /*3bb70*/  LDSM.16.MT88.4 R4, [R0+0x14100] ;  /* 0x014100000004783b */ /* 0x000e620000004200 */
[----:B0-----:R-:W-:-:S02]  /*3bb80*/  IMAD.MOV.U32 R20, RZ, RZ, R28 ;  /* 0x000000ffff147224 */ /* 0x001fc400078e001c */
[----:B------:R-:W-:Y:S01]  /*3bb90*/  IMAD.MOV.U32 R21, RZ, RZ, R2 ;  /* 0x000000ffff157224 */ /* 0x000fe200078e0002 */
[----:B-1----:R-:W-:Y:S01]  /*3bba0*/  STL.64 [R1+0x2ca8], R6 ;  /* 0x002ca80601007387 */ /* 0x002fe20000100a00 */
[----:B------:R0:W-:Y:S03]  /*3bbb0*/  STL.64 [R1+0x2ca0], R4 ;  /* 0x002ca00401007387 */ /* 0x0001e60000100a00 */
[----:B0-----:R-:W4:Y:S01]  /*3bbc0*/  LDL.LU.64 R4, [R1+0x80] ;  /* 0x0000800001047983 */ /* 0x001f220000300a00 */
[----:B------:R-:W2:Y:S01]  /*3bbd0*/  LDL.64 R6, [R1+0x88] ;  /* 0x0000880001067983 */ /* 0x000ea20000100a00 */
[C---:B---3--:R-:W-:Y:S11]  /*3bbe0*/  HMMA.16816.F32 R24, R8.reuse, R20, R24 ;  /* 0x000000140818723c */ /* 0x048ff60000001818 */
[----:B------:R-:W-:Y:S11]  /*3bbf0*/  @!UPT UIADD3 URZ, URZ, URZ, URZ ;  /* 0x0000003f3f3ff290 */ /* 0x000ff6000fffe03f */
[----:B------:R-:W-:Y:S01]  /*3bc00*/  @!UPT UIADD3 URZ, URZ, URZ, URZ ;  /* 0x0000003f3f3ff290 */ /* 0x000fe2000fffe03f */
        /* <DEDUP_REMOVED lines=34> */
[----:B------:R-:W3:Y:S02]  /*3be30*/  LDL.LU.64 R26, [R1+0x2e48] ;  /* 0x002e4800011a7983 */ /* 0x000ee40000300a00 */
[----:B------:R-:W2:Y:S02]  /*3be40*/  LDL.LU.64 R24, [R1+0x2e40] ;  /* 0x002e400001187983 */ /* 0x000ea40000300a00 */
[C---:B--2---:R-:W-:Y:S11]  /*3be50*/  HMMA.16816.F32 R16, R8.reuse, R24, R16 ;  /* 0x000000180810723c */ /* 0x044ff60000001810 */
[----:B------:R-:W-:Y:S11]  /*3be60*/  @!UPT UIADD3 URZ, URZ, URZ, URZ ;  /* 0x0000003f3f3ff290 */ /* 0x000ff6000fffe03f */
[----:B------:R-:W-:Y:S01]  /*3be70*/  @!UPT UIADD3 URZ, URZ, URZ, URZ ;  /* 0x0000003f3f3ff290 */ /* 0x000fe2000fffe03f */
[----:B------:R-:W-:Y:S01]  /*3be80*/  STL.64 [R1+0x120], R16 ;  /* 0x0001201001007387 */ /* 0x000fe20000100a00 */
[----:B------:R0:W-:Y:S03]  /*3be90*/  STL.64 [R1+0x128], R18 ;  /* 0x0001281201007387 */ /* 0x0001e60000100a00 */
[----:B0-----:R-:W2:Y:S01]  /*3bea0*/  LDL.LU.64 R18, [R1+0x2e38] ;  /* 0x002e380001127983 */ /* 0x001ea20000300a00 */
[----:B------:R-:W2:Y:S02]  /*3beb0*/  LDL.LU.64 R16, [R1+0x2e30] ;  /* 0x002e300001107983 */ /* 0x000ea40000300a00 */
[----:B---3--:R-:W-:Y:S02]  /*3bec0*/  STL.64 [R1+0x2dd8], R26 ;  /* 0x002dd81a01007387 */ /* 0x008fe40000100a00 */
[----:B------:R0:W-:Y:S02]  /*3bed0*/  STL.64 [R1+0x2dd0], R24 ;  /* 0x002dd01801007387 */ /* 0x0001e40000100a00 */
[----:B0-----:R-:W4:Y:S01]  /*3bee0*/  LDL.LU R24, [R1+0xb0] ;  /* 0x0000b00001187983 */ /* 0x001f220000300800 */
[----:B------:R-:W4:Y:S02]  /*3bef0*/  LDL.LU R25, [R1+0xb4] ;  /* 0x0000b40001197983 */ /* 0x000f240000300800 */
[----:B------:R-:W4:Y:S02]  /*3bf00*/  LDL.LU R26, [R1+0xb8] ;  /* 0x0000b800011a7983 */ /* 0x000f240000300800 */
[----:B------:R-:W4:Y:S01]  /*3bf10*/  LDL.LU R27, [R1+0xbc] ;  /* 0x0000bc00011b7983 */ /* 0x000f220000300800 */
[C---:B--2---:R-:W-:Y:S08]  /*3bf20*/  HMMA.16816.F32 R16, R8.reuse, R12, R16 ;  /* 0x0000000c0810723c */ /* 0x044ff00000001810 */
[----:B----4-:R-:W-:Y:S11]  /*3bf30*/  HMMA.16816.F32 R8, R8, R4, R24 ;  /* 0x000000040808723c */ /* 0x010ff60000001818 */
[----:B------:R-:W-:Y:S04]  /*3bf40*/  @!UPT UIADD3 URZ, URZ, URZ, URZ ;  /* 0x0000003f3f3ff290 */ /* 0x000fe8000fffe03f */
[----:B------:R0:W-:Y:S01]  /*3bf50*/  STL.64 [R1+0x110], R16 ;  /* 0x0001101001007387 */ /* 0x0001e20000100a00 */
[----:B------:R-:W-:Y:S02]  /*3bf60*/  STL.64 [R1+0x118], R18 ;  /* 0x0001181201007387 */ /* 0x000fe40000100a00 */
[----:B------:R-:W2:Y:S02]  /*3bf70*/  LDL.LU.64 R14, [R1+0x2e28] ;  /* 0x002e2800010e7983 */ /* 0x000ea40000300a00 */
[----:B0-----:R-:W-:Y:S02]  /*3bf80*/  IMAD.MOV.U32 R17, RZ, RZ, R12 ;  /* 0x000000ffff117224 */ /* 0x001fe400078e000c */
[----:B------:R-:W-:Y:S02]  /*3bf90*/  IMAD.MOV.U32 R16, RZ, RZ, R13 ;  /* 0x000000ffff107224 */ /* 0x000fe400078e000d */
[----:B------:R-:W2:Y:S03]  /*3bfa0*/  LDL.LU.64 R12, [R1+0x2e20] ;  /* 0x002e2000010c7983 */ /* 0x000ea60000300a00 */
[----:B------:R-:W-:Y:S02]  /*3bfb0*/  STL.64 [R1+0x2e00], R16 ;  /* 0x002e001001007387 */ /* 0x000fe40000100a00 */
[----:B------:R-:W3:Y:S02]  /*3bfc0*/  LDL.LU R24, [R1+0x480] ;  /* 0x0004800001187983 */ /* 0x000ee40000300800 */
[----:B------:R-:W-:Y:S01]  /*3bfd0*/  STL.64 [R1+0xb0], R8 ;  /* 0x0000b00801007387 */ /* 0x000fe20000100a00 */
[----:B------:R-:W-:Y:S01]  /*3bfe0*/  STL.64 [R1+0xb8], R10 ;  /* 0x0000b80a01007387 */ /* 0x000fe20000100a00 */
        /* <DEDUP_REMOVED lines=13> */
[----:B------:R-:W-:Y:S01]  /*3c0c0*/  STL.64 [R1+0x2db0], R6 ;  /* 0x002db00601007387 */ /* 0x000fe20000100a00 */
[----:B------:R0:W-:Y:S02]  /*3c0d0*/  STL.64 [R1+0x2da8], R4 ;  /* 0x002da80401007387 */ /* 0x0001e40000100a00 */
[----:B------:R-:W4:Y:S02]  /*3c0e0*/  LDL.LU.64 R8, [R1] ;  /* 0x0000000001087983 */ /* 0x000f240000300a00 */
[----:B------:R-:W3:Y:S02]  /*3c0f0*/  LDL.64 R10, [R1+0x8] ;  /* 0x00000800010a7983 */ /* 0x000ee40000100a00 */
[----:B0-----:R-:W-:Y:S01]  /*3c100*/  IMAD.MOV.U32 R4, RZ, RZ, R2 ;  /* 0x000000ffff047224 */ /* 0x001fe200078e0002 */
[----:B--2---:R-:W-:Y:S01]  /*3c110*/  HMMA.16816.F32 R20, R12, R20, R24 ;  /* 0x000000140c14723c */ /* 0x004fe20000001818 */
[----:B------:R-:W2:Y:S01]  /*3c120*/  LDL.LU.64 R26, [R1+0x2e18] ;  /* 0x002e1800011a7983 */ /* 0x000ea20000300a00 */
[----:B------:R-:W2:Y:S11]  /*3c130*/  LDL.LU.64 R24, [R1+0x2e10] ;  /* 0x002e100001187983 */ /* 0x000eb60000300a00 */
[----:B------:R-:W-:Y:S10]  /*3c140*/  @!UPT UIADD3 URZ, URZ, URZ, URZ ;  /* 0x0000003f3f3ff290 */ /* 0x000ff4000fffe03f */
[----:B------:R0:W-:Y:S01]  /*3c150*/  STL.64 [R1+0xa0], R20 ;  /* 0x0000a01401007387 */ /* 0x0001e20000100a00 */
[----:B------:R-:W-:-:S03]  /*3c160*/  IMAD.MOV.U32 R2, RZ, RZ, R22 ;  /* 0x000000ffff027224 */ /* 0x000fc600078e0016 */
[----:B0-----:R-:W2:Y:S01]  /*3c170*/  LDL.LU R20, [R1+0x2d0] ;  /* 0x0002d00001147983 */ /* 0x001ea20000300800 */
[----:B------:R-:W2:Y:S02]  /*3c180*/  LDL.LU R21, [R1+0x2d4] ;  /* 0x0002d40001157983 */ /* 0x000ea40000300800 */
[----:B------:R-:W2:Y:S02]  /*3c190*/  LDL.LU R22, [R1+0x2d8] ;  /* 0x0002d80001167983 */ /* 0x000ea40000300800 */
[----:B------:R-:W-:Y:S02]  /*3c1a0*/  IMAD.MOV.U32 R5, RZ, RZ, R0 ;  /* 0x000000ffff057224 */ /* 0x000fe400078e0000 */
[----:B------:R-:W-:Y:S02]  /*3c1b0*/  IMAD.MOV.U32 R0, RZ, RZ, R23 ;  /* 0x000000ffff007224 */ /* 0x000fe400078e0017 */
[----:B------:R-:W-:Y:S02]  /*3c1c0*/  IMAD.MOV.U32 R23, RZ, RZ, R3 ;  /* 0x000000ffff177224 */ /* 0x000fe400078e0003 */
[----:B------:R-:W3:Y:S04]  /*3c1d0*/  LDL.LU R3, [R1+0x2e0c] ;  /* 0x002e0c0001037983 */ /* 0x000ee80000300800 */
[----:B--2---:R-:W-:Y:S01]  /*3c1e0*/  STL.64 [R1+0x2d30], R22 ;  /* 0x002d301601007387 */ /* 0x004fe20000100a00 */
[----:B------:R0:W-:Y:S03]  /*3c1f0*/  STL.64 [R1+0x2d28], R20 ;  /* 0x002d281401007387 */ /* 0x0001e60000100a00 */
[----:B0-----:R-:W2:Y:S01]  /*3c200*/  LDL.LU R20, [R1+0x2e0] ;  /* 0x0002e00001147983 */ /* 0x001ea20000300800 */
[----:B------:R-:W2:Y:S02]  /*3c210*/  LDL.LU R21, [R1+0x2e4] ;  /* 0x0002e40001157983 */ /* 0x000ea40000300800 */
[----:B------:R-:W2:Y:S02]  /*3c220*/  LDL.LU R22, [R1+0x2e8] ;  /* 0x0002e80001167983 */ /* 0x000ea40000300800 */
[----:B------:R-:W2:Y:S02]  /*3c230*/  LDL.LU R23, [R1+0x2ec] ;  /* 0x0002ec0001177983 */ /* 0x000ea40000300800 */
[----:B--2---:R3:W-:Y:S01]  /*3c240*/  STL.64 [R1+0x2d48], R22 ;  /* 0x002d481601007387 */ /* 0x0047e20000100a00 */
[----:B------:R0:W-:Y:S02]  /*3c250*/  STL.64 [R1+0x2d40], R20 ;  /* 0x002d401401007387 */ /* 0x0001e40000100a00 */
[----:B---3--:R-:W-:Y:S01]  /*3c260*/  IMAD.MOV.U32 R22, RZ, RZ, R3 ;  /* 0x000000ffff167224 */ /* 0x008fe200078e0003 */
[----:B0-----:R-:W2:Y:S01]  /*3c270*/  LDL.LU R20, [R1+0x2f0] ;  /* 0x0002f00001147983 */ /* 0x001ea20000300800 */
[----:B------:R-:W2:Y:S02]  /*3c280*/  LDL.LU R21, [R1+0x2f4] ;  /* 0x0002f40001157983 */ /* 0x000ea40000300800 */
[----:B------:R-:W3:Y:S02]  /*3c290*/  LDL.LU R3, [R1+0x2e08] ;  /* 0x002e080001037983 */ /* 0x000ee40000300800 */
[----:B------:R-:W2:Y:S01]  /*3c2a0*/  LDL.LU R23, [R1+0x2fc] ;  /* 0x0002fc0001177983 */ /* 0x000ea20000300800 */
[C---:B------:R-:W-:Y:S01]  /*3c2b0*/  HMMA.16816.F32 R4, R12.reuse, R4, R16 ;  /* 0x000000040c04723c */ /* 0x040fe20000001810 */
[----:B--2---:R-:W-:Y:S01]  /*3c2c0*/  STL.64 [R1+0x2d58], R22 ;  /* 0x002d581601007387 */ /* 0x004fe20000100a00 */
[----:B------:R0:W-:Y:S03]  /*3c2d0*/  STL.64 [R1+0x2d50], R20 ;  /* 0x002d501401007387 */ /* 0x0001e60000100a00 */
[----:B0-----:R-:W2:Y:S01]  /*3c2e0*/  LDL.LU R20, [R1+0x10] ;  /* 0x0000100001147983 */ /* 0x001ea20000300800 */
[----:B------:R-:W2:Y:S02]  /*3c2f0*/  LDL.LU R21, [R1+0x14] ;  /* 0x0000140001157983 */ /* 0x000ea40000300800 */
[----:B------:R-:W4:Y:S02]  /*3c300*/  LDL R22, [R1+0x18] ;  /* 0x0000180001167983 */ /* 0x000f240000100800 */
[----:B------:R-:W-:Y:S01]  /*3c310*/  STL [R1+0x2a54], R0 ;  /* 0x002a540001007387 */ /* 0x000fe20000100800 */
[----:B------:R-:W-:Y:S01]  /*3c320*/  STL [R1+0x2a50], R2 ;  /* 0x002a500201007387 */ /* 0x000fe20000100800 */
[----:B------:R-:W4:Y:S11]  /*3c330*/  LDL.LU.64 R16, [R1+0x2e00] ;  /* 0x002e000001107983 */ /* 0x000f360000300a00 */
[----:B------:R-:W-:Y:S02]  /*3c340*/  STL.64 [R1+0x90], R4 ;  /* 0x0000900401007387 */ /* 0x000fe40000100a00 */
[----:B------:R2:W-:Y:S02]  /*3c350*/  STL.64 [R1+0x98], R6 ;  /* 0x0000980601007387 */ /* 0x0005e40000100a00 */
[----:B---3--:R-:W-:Y:S01]  /*3c360*/  IMAD.MOV.U32 R23, RZ, RZ, R3 ;  /* 0x000000ffff177224 */ /* 0x008fe200078e0003 */
[----:B--2---:R-:W-:Y:S11]  /*3c370*/  HMMA.16816.F32 R4, R12, R20, R24 ;  /* 0x000000140c04723c */ /* 0x004ff60000001818 */
[----:B------:R-:W-:Y:S11]  /*3c380*/  @!UPT UIADD3 URZ, URZ, URZ, URZ ;  /* 0x0000003f3f3ff290 */ /* 0x000ff6000fffe03f */
[----:B------:R-:W-:Y:S01]  /*3c390*/  @!UPT UIADD3 URZ, URZ, URZ, URZ ;  /* 0x0000003f3f3ff290 */ /* 0x000fe2000fffe03f */
[----:B------:R0:W-:Y:S01]  /*3c3a0*/  STL.64 [R1+0x60], R4 ;  /* 0x0000600401007387 */ /* 0x0001e20000100a00 */
[----:B------:R-:W-:Y:S02]  /*3c3b0*/  STL [R1+0x6c], R7 ;  /* 0x00006c0701007387 */ /* 0x000fe40000100800 */
[----:B----4-:R1:W-:Y:S02]  /*3c3c0*/  STL.64 [R1+0x2d68], R22 ;  /* 0x002d681601007387 */ /* 0x0103e40000100a00 */
[----:B0-----:R-:W-:Y:S02]  /*3c3d0*/  IMAD.MOV.U32 R4, RZ, RZ, R17 ;  /* 0x000000ffff047224 */ /* 0x001fe400078e0011 */
[----:B------:R-:W-:Y:S01]  /*3c3e0*/  IMAD.MOV.U32 R5, RZ, RZ, R16 ;  /* 0x000000ffff057224 */ /* 0x000fe200078e0010 */
[----:B-1----:R-:W2:Y:S04]  /*3c3f0*/  LDL R22, [R1+0x38] ;  /* 0x0000380001167983 */ /* 0x002ea80000100800 */
[----:B------:R-:W2:Y:S01]  /*3c400*/  LDL R23, [R1+0x3c] ;  /* 0x00003c0001177983 */ /* 0x000ea20000100800 */
[----:B------:R0:W-:Y:S02]  /*3c410*/  STL.64 [R1+0x2dc8], R4 ;  /* 0x002dc80401007387 */ /* 0x0001e40000100a00 */
[----:B------:R-:W3:Y:S02]  /*3c420*/  LDL.LU R16, [R1+0x330] ;  /* 0x0003300001107983 */ /* 0x000ee40000300800 */
[----:B------:R-:W3:Y:S01]  /*3c430*/  LDL.LU R17, [R1+0x334] ;  /* 0x0003340001117983 */ /* 0x000ee20000300800 */
[----:B------:R-:W4:Y:S01]  /*3c440*/  LDL.LU R18, [R1+0x338] ;  /* 0x0003380001127983 */ /* 0x000f220000300800 */
[----:B------:R-:W4:Y:S02]  /*3c450*/  LDL.LU R19, [R1+0x33c] ;  /* 0x00033c0001137983 */ /* 0x000f240000300800 */
[----:B------:R-:W-:Y:S01]  /*3c460*/  IMAD.MOV.U32 R3, RZ, RZ, R6 ;  /* 0x000000ffff037224 */ /* 0x000fe200078e0006 */
[----:B0-----:R-:W2:Y:S01]  /*3c470*/  LDL.LU R4, [R1+0x340] ;  /* 0x0003400001047983 */ /* 0x001ea20000300800 */
[----:B------:R-:W2:Y:S02]  /*3c480*/  LDL.LU R5, [R1+0x344] ;  /* 0x0003440001057983 */ /* 0x000ea40000300800 */
[----:B------:R-:W2:Y:S02]  /*3c490*/  LDL.LU R6, [R1+0x348] ;  /* 0x0003480001067983 */ /* 0x000ea40000300800 */
[----:B------:R-:W2:Y:S02]  /*3c4a0*/  LDL.LU R7, [R1+0x34c] ;  /* 0x00034c0001077983 */ /* 0x000ea40000300800 */
[----:B------:R-:W-:-:S02]  /*3c4b0*/  IMAD.MOV.U32 R24, RZ, RZ, R28 ;  /* 0x000000ffff187224 */ /* 0x000fc400078e001c */
[----:B------:R-:W-:Y:S01]  /*3c4c0*/  IMAD.MOV.U32 R25, RZ, RZ, R29 ;  /* 0x000000ffff197224 */ /* 0x000fe200078e001d */
[----:B--2---:R-:W-:Y:S01]  /*3c4d0*/  STL.64 [R1+0x2de8], R6 ;  /* 0x002de80601007387 */ /* 0x004fe20000100a00 */
[----:B------:R-:W-:Y:S02]  /*3c4e0*/  STL.64 [R1+0x2de0], R4 ;  /* 0x002de00401007387 */ /* 0x000fe40000100a00 */
[----:B------:R-:W2:Y:S02]  /*3c4f0*/  LDL.LU R28, [R1+0x2dfc] ;  /* 0x002dfc00011c7983 */ /* 0x000ea40000300800 */
[----:B------:R-:W2:Y:S01]  /*3c500*/  LDL.LU R29, [R1+0x2df8] ;  /* 0x002df800011d7983 */ /* 0x000ea20000300800 */
[----:B------:R0:W-:Y:S04]  /*3c510*/  STL.64 [R1+0x2df0], R24 ;  /* 0x002df01801007387 */ /* 0x0001e80000100a00 */
        /* <DEDUP_REMOVED lines=8> */
[----:B----4-:R-:W-:Y:S01]  /*3c5a0*/  STL.64 [R1+0x2dc0], R18 ;  /* 0x002dc01201007387 */ /* 0x010fe20000100a00 */
[----:B---3--:R0:W-:Y:S03]  /*3c5b0*/  STL.64 [R1+0x2db8], R16 ;  /* 0x002db81001007387 */ /* 0x0081e60000100a00 */
[----:B0-----:R-:W3:Y:S01]  /*3c5c0*/  LDL.LU R16, [R1+0x460] ;  /* 0x0004600001107983 */ /* 0x001ee20000300800 */
[----:B------:R-:W3:Y:S02]  /*3c5d0*/  LDL.LU R17, [R1+0x464] ;  /* 0x0004640001117983 */ /* 0x000ee40000300800 */
[----:B------:R-:W3:Y:S02]  /*3c5e0*/  LDL.LU R18, [R1+0x468] ;  /* 0x0004680001127983 */ /* 0x000ee40000300800 */
[----:B------:R-:W3:Y:S01]  /*3c5f0*/  LDL.LU R19, [R1+0x46c] ;  /* 0x00046c0001137983 */ /* 0x000ee20000300800 */
[----:B------:R0:W-:Y:S04]  /*3c600*/  STL.64 [R1+0x2d80], R22 ;  /* 0x002d801601007387 */ /* 0x0001e80000100a00 */
[----:B0-----:R-:W4:Y:S04]  /*3c610*/  LDL R22, [R1+0x48] ;  /* 0x0000480001167983 */ /* 0x001f280000100800 */
[----:B------:R-:W4:Y:S01]  /*3c620*/  LDL R23, [R1+0x4c] ;  /* 0x00004c0001177983 */ /* 0x000f220000100800 */
[----:B------:R-:W-:Y:S01]  /*3c630*/  STL [R1+0x2bc8], R3 ;  /* 0x002bc80301007387 */ /* 0x000fe20000100800 */
[----:B--2---:R-:W-:Y:S11]  /*3c640*/  HMMA.16816.F32 R24, R12, R8, R24 ;  /* 0x000000080c18723c */ /* 0x004ff60000001818 */
[----:B------:R-:W-:Y:S11]  /*3c650*/  @!UPT UIADD3 URZ, URZ, URZ, URZ ;  /* 0x0000003f3f3ff290 */ /* 0x000ff6000fffe03f */
[----:B------:R-:W-:Y:S01]  /*3c660*/  @!UPT UIADD3 URZ, URZ, URZ, URZ ;  /* 0x0000003f3f3ff290 */ /* 0x000fe2000fffe03f */
[----:B------:R0:W-:Y:S04]  /*3c670*/  STL.64 [R1+0x50], R24 ;  /* 0x0000501801007387 */ /* 0x0001e80000100a00 */
[----:B0-----:R-:W2:Y:S01]  /*3c680*/  LDL.LU.64 R24, [R1+0x2df0] ;  /* 0x002df00001187983 */ /* 0x001ea20000300a00 */
[----:B------:R0:W-:Y:S02]  /*3c690*/  STL.64 [R1+0x2d60], R10 ;  /* 0x002d600a01007387 */ /* 0x0001e40000100a00 */
[----:B------:R-:W2:Y:S02]  /*3c6a0*/  LDL.LU R8, [R1+0x300] ;  /* 0x0003000001087983 */ /* 0x000ea40000300800 */
[----:B------:R-:W2:Y:S01]  /*3c6b0*/  LDL.LU R9, [R1+0x304] ;  /* 0x0003040001097983 */ /* 0x000ea20000300800 */
[----:B0-----:R-:W2:Y:S01]  /*3c6c0*/  LDL.LU R10, [R1+0x308] ;  /* 0x00030800010a7983 */ /* 0x001ea20000300800 */
[----:B------:R-:W2:Y:S02]  /*3c6d0*/  LDL.LU R11, [R1+0x30c] ;  /* 0x00030c00010b7983 */ /* 0x000ea40000300800 */
[----:B------:R-:W-:-:S02]  /*3c6e0*/  IMAD.MOV.U32 R0, RZ, RZ, R26 ;  /* 0x000000ffff007224 */ /* 0x000fc400078e001a */
[----:B------:R-:W-:Y:S01]  /*3c6f0*/  IMAD.MOV.U32 R2, RZ, RZ, R27 ;  /* 0x000000ffff027224 */ /* 0x000fe200078e001b */
        /* <DEDUP_REMOVED lines=9> */
[----:B0-----:R-:W4:Y:S01]  /*3c790*/  LDL.LU R8, [R1+0x320] ;  /* 0x0003200001087983 */ /* 0x001f220000300800 */
[----:B------:R-:W4:Y:S02]  /*3c7a0*/  LDL.LU R9, [R1+0x324] ;  /* 0x0003240001097983 */ /* 0x000f240000300800 */
[----:B------:R-:W4:Y:S02]  /*3c7b0*/  LDL.LU R10, [R1+0x328] ;  /* 0x00032800010a7983 */ /* 0x000f240000300800 */
[----:B------:R-:W4:Y:S01]  /*3c7c0*/  LDL.LU R11, [R1+0x32c] ;  /* 0x00032c00010b7983 */ /* 0x000f220000300800 */
[----:B------:R-:W2:Y:S01]  /*3c7d0*/  LDL R3, [R1+0x510] ;  /* 0x0005100001037983 */ /* 0x000ea20000100800 */
[----:B------:R-:W-:Y:S02]  /*3c7e0*/  STL [R1+0x2bd0], R2 ;  /* 0x002bd00201007387 */ /* 0x000fe40000100800 */
[----:B------:R-:W-:Y:S02]  /*3c7f0*/  STL [R1+0x2bcc], R0 ;  /* 0x002bcc0001007387 */ /* 0x000fe40000100800 */
[----:B------:R-:W2:Y:S01]  /*3c800*/  LDL.LU.64 R6, [R1+0x2de8] ;  /* 0x002de80001067983 */ /* 0x000ea20000300a00 */
[----:B------:R-:W2:Y:S06]  /*3c810*/  LDL.LU.64 R4, [R1+0x2de0] ;  /* 0x002de00001047983 */ /* 0x000eac0000300a00 */
[----:B------:R-:W-:Y:S02]  /*3c820*/  STL.64 [R1+0x220], R24 ;  /* 0x0002201801007387 */ /* 0x000fe40000100a00 */
[----:B------:R0:W-:Y:S02]  /*3c830*/  STL.64 [R1+0x228], R26 ;  /* 0x0002281a01007387 */ /* 0x0001e40000100a00 */
[----:B0-----:R-:W2:Y:S01]  /*3c840*/  LDL.LU.64 R26, [R1+0x2dd8] ;  /* 0x002dd800011a7983 */ /* 0x001ea20000300a00 */
[----:B------:R-:W2:Y:S02]  /*3c850*/  LDL.LU.64 R24, [R1+0x2dd0] ;  /* 0x002dd00001187983 */ /* 0x000ea40000300a00 */
[C---:B--2---:R-:W-:Y:S11]  /*3c860*/  HMMA.16816.F32 R4, R12.reuse, R24, R4 ;  /* 0x000000180c04723c */ /* 0x044ff60000001804 */
[----:B------:R-:W-:Y:S11]  /*3c870*/  @!UPT UIADD3 URZ, URZ, URZ, URZ ;  /* 0x0000003f3f3ff290 */ /* 0x000ff6000fffe03f */
[----:B------:R-:W-:Y:S01]  /*3c880*/  @!UPT UIADD3 URZ, URZ, URZ, URZ ;  /* 0x0000003f3f3ff290 */ /* 0x000fe2000fffe03f */
[----:B------:R0:W-:Y:S01]  /*3c890*/  STL.64 [R1+0x340], R4 ;  /* 0x0003400401007387 */ /* 0x0001e20000100a00 */
[----:B------:R3:W-:Y:S03]  /*3c8a0*/  STL.64 [R1+0x348], R6 ;  /* 0x0003480601007387 */ /* 0x0007e60000100a00 */
[----:B0-----:R-:W3:Y:S02]  /*3c8b0*/  LDL.LU.64 R4, [R1+0x2dc8] ;  /* 0x002dc80001047983 */ /* 0x001ee40000300a00 */
[C---:B---3--:R-:W-:Y:S02]  /*3c8c0*/  HMMA.16816.F32 R4, R12.reuse, R4, R16 ;  /* 0x000000040c04723c */ /* 0x048fe40000001810 */
[----:B------:R-:W2:Y:S01]  /*3c8d0*/  LDL.LU.64 R18, [R1+0x2dc0] ;  /* 0x002dc00001127983 */ /* 0x000ea20000300a00 */
[----:B------:R-:W2:Y:S11]  /*3c8e0*/  LDL.LU.64 R16, [R1+0x2db8] ;  /* 0x002db80001107983 */ /* 0x000eb60000300a00 */
[----:B------:R-:W-:Y:S09]  /*3c8f0*/  @!UPT UIADD3 URZ, URZ, URZ, URZ ;  /* 0x0000003f3f3ff290 */ /* 0x000ff2000fffe03f */
[----:B------:R-:W-:Y:S01]  /*3c900*/  STL.64 [R1+0x460], R4 ;  /* 0x0004600401007387 */ /* 0x000fe20000100a00 */
[----:B------:R0:W-:Y:S03]  /*3c910*/  STL.64 [R1+0x468], R6 ;  /* 0x0004680601007387 */ /* 0x0001e60000100a00 */
[----:B0-----:R-:W3:Y:S01]  /*3c920*/  LDL.LU.64 R6, [R1+0x2db0] ;  /* 0x002db00001067983 */ /* 0x001ee20000300a00 */
[----:B------:R-:W2:Y:S02]  /*3c930*/  LDL.LU.64 R4, [R1+0x2da8] ;  /* 0x002da80001047983 */ /* 0x000ea40000300a00 */
[----:B--2---:R-:W-:Y:S01]  /*3c940*/  HMMA.16816.F32 R12, R12, R4, R16 ;  /* 0x000000040c0c723c */ /* 0x004fe20000001810 */
[----:B------:R-:W4:Y:S01]  /*3c950*/  LDL.LU.64 R18, [R1+0x2da0] ;  /* 0x002da00001127983 */ /* 0x000f220000300a00 */
[----:B------:R-:W4:Y:S11]  /*3c960*/  LDL.LU.64 R16, [R1+0x2d98] ;  /* 0x002d980001107983 */ /* 0x000f360000300a00 */
[----:B------:R-:W-:Y:S10]  /*3c970*/  @!UPT UIADD3 URZ, URZ, URZ, URZ ;  /* 0x0000003f3f3ff290 */ /* 0x000ff4000fffe03f */
[----:B------:R-:W-:Y:S01]  /*3c980*/  STL.64 [R1+0x330], R12 ;  /* 0x0003300c01007387 */ /* 0x000fe20000100a00 */
[----:B------:R0:W-:Y:S03]  /*3c990*/  STL.64 [R1+0x338], R14 ;  /* 0x0003380e01007387 */ /* 0x0001e60000100a00 */
[----:B0-----:R-:W2:Y:S04]  /*3c9a0*/  LDL R14, [R1+0x28] ;  /* 0x00002800010e7983 */ /* 0x001ea80000100800 */
[----:B------:R-:W2:Y:S01]  /*3c9b0*/  LDL R15, [R1+0x2c] ;  /* 0x00002c00010f7983 */ /* 0x000ea20000100800 */
[C---:B----4-:R-:W-:Y:S03]  /*3c9c0*/  HMMA.16816.F32 R20, R16.reuse, R22, R8 ;  /* 0x000000161014723c */ /* 0x050fe60000001808 */
[----:B------:R-:W4:Y:S01]  /*3c9d0*/  LDL.LU.64 R10, [R1+0x2d90] ;  /* 0x002d9000010a7983 */ /* 0x000f220000300a00 */
[----:B------:R-:W4:Y:S11]  /*3c9e0*/  LDL.LU.64 R8, [R1+0x2d88] ;  /* 0x002d880001087983 */ /* 0x000f360000300a00 */
[----:B------:R-:W-:Y:S08]  /*3c9f0*/  @!UPT UIADD3 URZ, URZ, URZ, URZ ;  /* 0x0000003f3f3ff290 */ /* 0x000ff0000fffe03f */
        /* <DEDUP_REMOVED lines=10> */
[C---:B----4-:R-:W-:Y:S02]  /*3caa0*/  HMMA.16816.F32 R20, R16.reuse, R22, R8 ;  /* 0x000000161014723c */ /* 0x050fe40000001808 */
[----:B------:R-:W4:Y:S11]  /*3cab0*/  LDL.LU.64 R10, [R1+0x2d60] ;  /* 0x002d6000010a7983 */ /* 0x000f360000300a00 */
[----:B------:R-:W-:Y:S10]  /*3cac0*/  @!UPT UIADD3 URZ, URZ, URZ, URZ ;  /* 0x0000003f3f3ff290 */ /* 0x000ff4000fffe03f */
[----:B------:R-:W-:Y:S01]  /*3cad0*/  STL.64 [R1+0x300], R20 ;  /* 0x0003001401007387 */ /* 0x000fe20000100a00 */
[----:B------:R0:W-:Y:S03]  /*3cae0*/  STL.64 [R1+0x308], R22 ;  /* 0x0003081601007387 */ /* 0x0001e60000100a00 */
[----:B0-----:R-:W4:Y:S01]  /*3caf0*/  LDL.LU.64 R22, [R1+0x2d58] ;  /* 0x002d580001167983 */ /* 0x001f220000300a00 */
[----:B------:R-:W4:Y:S02]  /*3cb00*/  LDL.LU.64 R20, [R1+0x2d50] ;  /* 0x002d500001147983 */ /* 0x000f240000300a00 */
[C---:B----4-:R-:W-:Y:S11]  /*3cb10*/  HMMA.16816.F32 R20, R16.reuse, R10, R20 ;  /* 0x0000000a1014723c */ /* 0x050ff60000001814 */
[----:B------:R-:W-:Y:S11]  /*3cb20*/  @!UPT UIADD3 URZ, URZ, URZ, URZ ;  /* 0x0000003f3f3ff290 */ /* 0x000ff6000fffe03f */
[----:B------:R-:W-:Y:S01]  /*3cb30*/  @!UPT UIADD3 URZ, URZ, URZ, URZ ;  /* 0x0000003f3f3ff290 */ /* 0x000fe2000fffe03f */
[----:B------:R-:W-:Y:S01]  /*3cb40*/  STL.64 [R1+0x2f0], R20 ;  /* 0x0002f01401007387 */ /* 0x000fe20000100a00 */
[----:B------:R0:W-:Y:S03]  /*3cb50*/  STL.64 [R1+0x2f8], R22 ;  /* 0x0002f81601007387 */ /* 0x0001e60000100a00 */
[----:B0-----:R-:W2:Y:S01]  /*3cb60*/  LDL.LU.64 R22, [R1+0x2d48] ;  /* 0x002d480001167983 */ /* 0x001ea20000300a00 */
[----:B------:R-:W2:Y:S02]  /*3cb70*/  LDL.LU.64 R20, [R1+0x2d40] ;  /* 0x002d400001147983 */ /* 0x000ea40000300a00 */
[----:B------:R-:W-:Y:S02]  /*3cb80*/  STL.64 [R1+0x2cf0], R10 ;  /* 0x002cf00a01007387 */ /* 0x000fe40000100a00 */
[----:B------:R-:W-:Y:S02]  /*3cb90*/  IMAD.MOV.U32 R8, RZ, RZ, R26 ;  /* 0x000000ffff087224 */ /* 0x000fe400078e001a */
[----:B------:R-:W-:Y:S01]  /*3cba0*/  IMAD.MOV.U32 R9, RZ, RZ, R27 ;  /* 0x000000ffff097224 */ /* 0x000fe200078e001b */
[----:B------:R-:W4:Y:S01]  /*3cbb0*/  LDL.LU R26, [R1+0x2d3c] ;  /* 0x002d3c00011a7983 */ /* 0x000f220000300800 */
[----:B------:R-:W4:Y:S01]  /*3cbc0*/  LDL.LU R27, [R1+0x2d38] ;  /* 0x002d3800011b7983 */ /* 0x000f220000300800 */
[----:B--2---:R-:W-:Y:S11]  /*3cbd0*/  HMMA.16816.F32 R20, R16, R14, R20 ;  /* 0x0000000e1014723c */ /* 0x004ff60000001814 */
[----:B------:R-:W-:Y:S11]  /*3cbe0*/  @!UPT UIADD3 URZ, URZ, URZ, URZ ;  /* 0x0000003f3f3ff290 */ /* 0x000ff6000fffe03f */
[----:B------:R-:W-:Y:S01]  /*3cbf0*/  @!UPT UIADD3 URZ, URZ, URZ, URZ ;  /* 0x0000003f3f3ff290 */ /* 0x000fe2000fffe03f */
[----:B------:R-:W-:Y:S01]  /*3cc00*/  STL.64 [R1+0x2e0], R20 ;  /* 0x0002e01401007387 */ /* 0x000fe20000100a00 */
[----:B------:R0:W-:Y:S02]  /*3cc10*/  STL [R1+0x2e8], R22 ;  /* 0x0002e81601007387 */ /* 0x0001e40000100800 */
[----:B------:R-:W-:Y:S02]  /*3cc20*/  IMAD.MOV.U32 R24, RZ, RZ, R23 ;  /* 0x000000ffff187224 */ /* 0x000fe400078e0017 */
[----:B0-----:R-:W4:Y:S01]  /*3cc30*/  LDL.LU.64 R22, [R1+0x2d30] ;  /* 0x002d300001167983 */ /* 0x001f220000300a00 */
[----:B------:R-:W4:Y:S02]  /*3cc40*/  LDL.LU.64 R20, [R1+0x2d28] ;  /* 0x002d280001147983 */ /* 0x000f240000300a00 */
[----:B------:R0:W-:Y:S02]  /*3cc50*/  STL.64 [R1+0x2ce8], R14 ;  /* 0x002ce80e01007387 */ /* 0x0001e40000100a00 */
[----:B------:R-:W-:-:S02]  /*3cc60*/  IMAD.MOV.U32 R10, RZ, RZ, R29 ;  /* 0x000000ffff0a7224 */ /* 0x000fc400078e001d */
[----:B------:R-:W-:Y:S01]  /*3cc70*/  IMAD.MOV.U32 R11, RZ, RZ, R28 ;  /* 0x000000ffff0b7224 */ /* 0x000fe200078e001c */
[----:B0-----:R-:W2:Y:S01]  /*3cc80*/  LDL.64 R14, [R1+0x78] ;  /* 0x00007800010e7983 */ /* 0x001ea20000100a00 */
[C---:B----4-:R-:W-:Y:S11]  /*3cc90*/  HMMA.16816.F32 R20, R16.reuse, R26, R20 ;  /* 0x0000001a1014723c */ /* 0x050ff60000001814 */
[----:B------:R-:W-:Y:S11]  /*3cca0*/  @!UPT UIADD3 URZ, URZ, URZ, URZ ;  /* 0x0000003f3f3ff290 */ /* 0x000ff6000fffe03f */
[----:B------:R-:W-:Y:S01]  /*3ccb0*/  @!UPT UIADD3 URZ, URZ, URZ, URZ ;  /* 0x0000003f3f3ff290 */ /* 0x000fe2000fffe03f */
[----:B------:R0:W-:Y:S01]  /*3ccc0*/  STL.64 [R1+0x4a0], R20 ;  /* 0x0004a01401007387 */ /* 0x0001e20000100a00 */
[----:B------:R-:W-:Y:S02]  /*3ccd0*/  IMAD.MOV.U32 R29, RZ, RZ, R22 ;  /* 0x000000ffff1d7224 */ /* 0x000fe400078e0016 */
[----:B------:R-:W-:Y:S02]  /*3cce0*/  IMAD.MOV.U32 R28, RZ, RZ, R23 ;  /* 0x000000ffff1c7224 */ /* 0x000fe400078e0017 */
[----:B------:R-:W4:Y:S04]  /*3ccf0*/  LDL.LU.64 R22, [R1+0x2d20] ;  /* 0x002d200001167983 */ /* 0x000f280000300a00 */
[----:B0-----:R-:W4:Y:S01]  /*3cd00*/  LDL.LU.64 R20, [R1+0x2d18] ;  /* 0x002d180001147983 */ /* 0x001f220000300a00 */
[----:B------:R-:W-:Y:S02]  /*3cd10*/  STL.64 [R1+0x2ce0], R26 ;  /* 0x002ce01a01007387 */ /* 0x000fe40000100a00 */
[----:B------:R0:W-:Y:S02]  /*3cd20*/  STL [R1+0x2cd8], R24 ;  /* 0x002cd81801007387 */ /* 0x0001e40000100800 */
[----:B0-----:R-:W2:Y:S01]  /*3cd30*/  LDL.LU R24, [R1+0x2c0] ;  /* 0x0002c00001187983 */ /* 0x001ea20000300800 */
[----:B------:R-:W2:Y:S02]  /*3cd40*/  LDL.LU R25, [R1+0x2c4] ;  /* 0x0002c40001197983 */ /* 0x000ea40000300800 */
[----:B------:R-:W2:Y:S02]  /*3cd50*/  LDL.LU R26, [R1+0x2c8] ;  /* 0x0002c800011a7983 */ /* 0x000ea40000300800 */
[----:B------:R-:W2:Y:S01]  /*3cd60*/  LDL.LU R27, [R1+0x2cc] ;  /* 0x0002cc00011b7983 */ /* 0x000ea20000300800 */
[C---:B---3--:R-:W-:Y:S01]  /*3cd70*/  HMMA.16816.F32 R8, R16.reuse, R6, R8 ;  /* 0x000000061008723c */ /* 0x048fe20000001808 */
[----:B------:R-:W-:Y:S07]  /*3cd80*/  STL [R1+0x2c40], R29 ;  /* 0x002c401d01007387 */ /* 0x000fee0000100800 */
[----:B--2---:R-:W-:Y:S11]  /*3cd90*/  HMMA.16816.F32 R24, R16, R14, R24 ;  /* 0x0000000e1018723c */ /* 0x004ff60000001818 */
[----:B------:R-:W-:Y:S11]  /*3cda0*/  @!UPT UIADD3 URZ, URZ, URZ, URZ ;  /* 0x0000003f3f3ff290 */ /* 0x000ff6000fffe03f */
[----:B------:R-:W-:Y:S01]  /*3cdb0*/  @!UPT UIADD3 URZ, URZ, URZ, URZ ;  /* 0x0000003f3f3ff290 */ /* 0x000fe2000fffe03f */
[----:B------:R0:W-:Y:S01]  /*3cdc0*/  STL.64 [R1+0x540], R24 ;  /* 0x0005401801007387 */ /* 0x0001e20000100a00 */
[----:B------:R1:W-:Y:S03]  /*3cdd0*/  STL.64 [R1+0x548], R26 ;  /* 0x0005481a01007387 */ /* 0x0003e60000100a00 */
[----:B0-----:R-:W2:Y:S01]  /*3cde0*/  LDL.LU R24, [R1+0x1e0] ;  /* 0x0001e00001187983 */ /* 0x001ea20000300800 */
[----:B------:R-:W-:Y:S02]  /*3cdf0*/  STL.64 [R1+0x210], R8 ;  /* 0x0002100801007387 */ /* 0x000fe40000100a00 */
[----:B------:R-:W-:Y:S02]  /*3ce00*/  STL.64 [R1+0x218], R10 ;  /* 0x0002180a01007387 */ /* 0x000fe40000100a00 */
[----:B------:R-:W2:Y:S01]  /*3ce10*/  LDL.LU R25, [R1+0x1e4] ;  /* 0x0001e40001197983 */ /* 0x000ea20000300800 */
[----:B-1----:R-:W3:Y:S01]  /*3ce20*/  LDL.LU R26, [R1+0x1e8] ;  /* 0x0001e800011a7983 */ /* 0x002ee20000300800 */
[----:B------:R-:W3:Y:S03]  /*3ce30*/  LDL.LU R27, [R1+0x1ec] ;  /* 0x0001ec00011b7983 */ /* 0x000ee60000300800 */
[----:B---3--:R0:W-:Y:S01]  /*3ce40*/  STL.64 [R1+0x2d00], R26 ;  /* 0x002d001a01007387 */ /* 0x0081e20000100a00 */
[----:B--2---:R-:W-:Y:S03]  /*3ce50*/  STL.64 [R1+0x2cf8], R24 ;  /* 0x002cf81801007387 */ /* 0x004fe60000100a00 */
[----:B0-----:R-:W4:Y:S01]  /*3ce60*/  LDL.64 R26, [R1+0x48] ;  /* 0x00004800011a7983 */ /* 0x001f220000100a00 */
[----:B------:R-:W2:Y:S02]  /*3ce70*/  LDL.LU R8, [R1+0x1f0] ;  /* 0x0001f00001087983 */ /* 0x000ea40000300800 */
[----:B------:R-:W2:Y:S02]  /*3ce80*/  LDL.LU R9, [R1+0x1f4] ;  /* 0x0001f40001097983 */ /* 0x000ea40000300800 */
[----:B------:R-:W3:Y:S01]  /*3ce90*/  LDL.LU R10, [R1+0x1f8] ;  /* 0x0001f800010a7983 */ /* 0x000ee20000300800 */
[----:B------:R-:W3:Y:S04]  /*3cea0*/  LDL.LU R11, [R1+0x1fc] ;  /* 0x0001fc00010b7983 */ /* 0x000ee80000300800 */
[----:B---3--:R-:W-:Y:S01]  /*3ceb0*/  STL.64 [R1+0x2d10], R10 ;  /* 0x002d100a01007387 */ /* 0x008fe20000100a00 */
[----:B--2---:R0:W-:Y:S03]  /*3cec0*/  STL.64 [R1+0x2d08], R8 ;  /* 0x002d080801007387 */ /* 0x0041e60000100a00 */
[----:B0-----:R-:W4:Y:S01]  /*3ced0*/  LDL.LU R8, [R1+0x200] ;  /* 0x0002000001087983 */ /* 0x001f220000300800 */
[----:B------:R-:W4:Y:S02]  /*3cee0*/  LDL.LU R9, [R1+0x204] ;  /* 0x0002040001097983 */ /* 0x000f240000300800 */
[----:B------:R-:W4:Y:S02]  /*3cef0*/  LDL.LU R10, [R1+0x208] ;  /* 0x00020800010a7983 */ /* 0x000f240000300800 */
[----:B------:R-:W4:Y:S01]  /*3cf00*/  LDL.LU R11, [R1+0x20c] ;  /* 0x00020c00010b7983 */ /* 0x000f220000300800 */
[----:B------:R-:W-:Y:S01]  /*3cf10*/  STL.64 [R1+0x2cb8], R6 ;  /* 0x002cb80601007387 */ /* 0x000fe20000100a00 */
[----:B------:R-:W2:Y:S02]  /*3cf20*/  LDL.LU R16, [R1+0x2b0] ;  /* 0x0002b00001107983 */ /* 0x000ea40000300800 */
[----:B------:R-:W2:Y:S02]  /*3cf30*/  LDL.LU R17, [R1+0x2b4] ;  /* 0x0002b40001117983 */ /* 0x000ea40000300800 */
[----:B------:R-:W3:Y:S01]  /*3cf40*/  LDL.LU R18, [R1+0x2b8] ;  /* 0x0002b80001127983 */ /* 0x000ee20000300800 */
[----:B------:R-:W3:Y:S04]  /*3cf50*/  LDL.LU R19, [R1+0x2bc] ;  /* 0x0002bc0001137983 */ /* 0x000ee80000300800 */
[----:B---3--:R-:W-:Y:S01]  /*3cf60*/  STL.64 [R1+0x2c50], R18 ;  /* 0x002c501201007387 */ /* 0x008fe20000100a00 */
[----:B--2---:R0:W-:Y:S03]  /*3cf70*/  STL.64 [R1+0x2c48], R16 ;  /* 0x002c481001007387 */ /* 0x0041e60000100a00 */
[----:B0-----:R-:W2:Y:S01]  /*3cf80*/  LDL.LU R16, [R1+0x190] ;  /* 0x0001900001107983 */ /* 0x001ea20000300800 */
[----:B------:R-:W2:Y:S02]  /*3cf90*/  LDL.LU R17, [R1+0x194] ;  /* 0x0001940001117983 */ /* 0x000ea40000300800 */
[----:B------:R-:W3:Y:S02]  /*3cfa0*/  LDL.LU R18, [R1+0x198] ;  /* 0x0001980001127983 */ /* 0x000ee40000300800 */
[----:B------:R-:W3:Y:S01]  /*3cfb0*/  LDL.LU R19, [R1+0x19c] ;  /* 0x00019c0001137983 */ /* 0x000ee20000300800 */
[----:B----4-:R-:W-:Y:S01]  /*3cfc0*/  HMMA.16816.F32 R8, R20, R26, R8 ;  /* 0x0000001a1408723c */ /* 0x010fe20000001808 */
[----:B------:R-:W-:-:S02]  /*3cfd0*/  IMAD.MOV.U32 R2, RZ, RZ, R14 ;  /* 0x000000ffff027224 */ /* 0x000fc400078e000e */
[----:B------:R-:W-:Y:S01]  /*3cfe0*/  IMAD.MOV.U32 R0, RZ, RZ, R15 ;  /* 0x000000ffff007224 */ /* 0x000fe200078e000f */
[----:B---3--:R-:W-:Y:S01]  /*3cff0*/  STL.64 [R1+0x2c60], R18 ;  /* 0x002c601201007387 */ /* 0x008fe20000100a00 */
[----:B--2---:R0:W-:Y:S03]  /*3d000*/  STL.64 [R1+0x2c58], R16 ;  /* 0x002c581001007387 */ /* 0x0041e60000100a00 */
[----:B0-----:R-:W2:Y:S01]  /*3d010*/  LDL.LU R16, [R1+0xc0] ;  /* 0x0000c00001107983 */ /* 0x001ea20000300800 */
[----:B------:R-:W2:Y:S02]  /*3d020*/  LDL.LU R17, [R1+0xc4] ;  /* 0x0000c40001117983 */ /* 0x000ea40000300800 */
[----:B------:R-:W3:Y:S02]  /*3d030*/  LDL.LU R18, [R1+0xc8] ;  /* 0x0000c80001127983 */ /* 0x000ee40000300800 */
[----:B------:R-:W3:Y:S02]  /*3d040*/  LDL.LU R19, [R1+0xcc] ;  /* 0x0000cc0001137983 */ /* 0x000ee40000300800 */
[----:B------:R-:W-:-:S02]  /*3d050*/  IMAD.MOV.U32 R6, RZ, RZ, R2 ;  /* 0x000000ffff067224 */ /* 0x000fc400078e0002 */
[----:B------:R-:W-:Y:S01]  /*3d060*/  IMAD.MOV.U32 R7, RZ, RZ, R0 ;  /* 0x000000ffff077224 */ /* 0x000fe200078e0000 */
[----:B------:R-:W4:Y:S01]  /*3d070*/  LDL.LU R12, [R1+0x1d0] ;  /* 0x0001d000010c7983 */ /* 0x000f220000300800 */
[----:B------:R-:W4:Y:S02]  /*3d080*/  LDL.LU R13, [R1+0x1d4] ;  /* 0x0001d400010d7983 */ /* 0x000f240000300800 */
[----:B------:R-:W4:Y:S02]  /*3d090*/  LDL.LU R14, [R1+0x1d8] ;  /* 0x0001d800010e7983 */ /* 0x000f240000300800 */
[----:B------:R-:W4:Y:S01]  /*3d0a0*/  LDL.LU R15, [R1+0x1dc] ;  /* 0x0001dc00010f7983 */ /* 0x000f220000300800 */
[----:B------:R0:W-:Y:S04]  /*3d0b0*/  STL.64 [R1+0x2cd0], R6 ;  /* 0x002cd00601007387 */ /* 0x0001e80000100a00 */
[----:B0-----:R-:W4:Y:S01]  /*3d0c0*/  LDL.64 R6, [R1+0x38] ;  /* 0x0000380001067983 */ /* 0x001f220000100a00 */
[----:B------:R-:W-:-:S02]  /*3d0d0*/  IMAD.MOV.U32 R2, RZ, RZ, R26 ;  /* 0x000000ffff027224 */ /* 0x000fc400078e001a */
[----:B------:R-:W-:Y:S01]  /*3d0e0*/  IMAD.MOV.U32 R0, RZ, RZ, R27 ;  /* 0x000000ffff007224 */ /* 0x000fe200078e001b */
[----:B---3--:R0:W-:Y:S01]  /*3d0f0*/  STL.64 [R1+0x2c70], R18 ;  /* 0x002c701201007387 */ /* 0x0081e20000100a00 */
[----:B--2---:R-:W-:Y:S03]  /*3d100*/  STL.64 [R1+0x2c68], R16 ;  /* 0x002c681001007387 */ /* 0x004fe60000100a00 */
[----:B0-----:R-:W2:Y:S01]  /*3d110*/  LDL.64 R18, [R1+0x18] ;  /* 0x0000180001127983 */ /* 0x001ea20000100a00 */
[----:B------:R-:W-:Y:S02]  /*3d120*/  STL.64 [R1+0x5c0], R8 ;  /* 0x0005c00801007387 */ /* 0x000fe40000100a00 */
[----:B------:R0:W-:Y:S02]  /*3d130*/  STL.64 [R1+0x5c8], R10 ;  /* 0x0005c80a01007387 */ /* 0x0001e40000100a00 */
[----:B0-----:R-:W4:Y:S01]  /*3d140*/  LDL.LU.64 R10, [R1+0x2d10] ;  /* 0x002d1000010a7983 */ /* 0x001f220000300a00 */
[----:B------:R-:W4:Y:S02]  /*3d150*/  LDL.LU.64 R8, [R1+0x2d08] ;  /* 0x002d080001087983 */ /* 0x000f240000300a00 */
[----:B------:R-:W2:Y:S02]  /*3d160*/  LDL.LU.64 R26, [R1+0x2d00] ;  /* 0x002d0000011a7983 */ /* 0x000ea40000300a00 */
[----:B------:R-:W2:Y:S01]  /*3d170*/  LDL.LU.64 R24, [R1+0x2cf8] ;  /* 0x002cf80001187983 */ /* 0x000ea20000300a00 */
[C---:B----4-:R-:W-:Y:S11]  /*3d180*/  HMMA.16816.F32 R8, R20.reuse, R6, R8 ;  /* 0x000000061408723c */ /* 0x050ff60000001808 */
[----:B------:R-:W-:Y:S11]  /*3d190*/  @!UPT UIADD3 URZ, URZ, URZ, URZ ;  /* 0x0000003f3f3ff290 */ /* 0x000ff6000fffe03f */
[----:B------:R-:W-:Y:S01]  /*3d1a0*/  @!UPT UIADD3 URZ, URZ, URZ, URZ ;  /* 0x0000003f3f3ff290 */ /* 0x000fe2000fffe03f */
[----:B------:R0:W-:Y:S02]  /*3d1b0*/  STL.64 [R1+0x5b0], R8 ;  /* 0x0005b00801007387 */ /* 0x0001e40000100a00 */
[----:B0-----:R-:W-:Y:S02]  /*3d1c0*/  IMAD.MOV.U32 R9, RZ, RZ, R6 ;  /* 0x000000ffff097224 */ /* 0x001fe400078e0006 */
[----:B------:R-:W-:Y:S02]  /*3d1d0*/  IMAD.MOV.U32 R8, RZ, RZ, R7 ;  /* 0x000000ffff087224 */ /* 0x000fe400078e0007 */
[----:B--2---:R-:W-:Y:S01]  /*3d1e0*/  HMMA.16816.F32 R4, R20, R18, R24 ;  /* 0x000000121404723c */ /* 0x004fe20000001818 */
[----:B------:R0:W-:Y:S04]  /*3d1f0*/  STL.64 [R1+0x5b8], R10 ;  /* 0x0005b80a01007387 */ /* 0x0001e80000100a00 */
[----:B0-----:R-:W2:Y:S01]  /*3d200*/  LDL.LU.64 R10, [R1+0x2cf0] ;  /* 0x002cf000010a7983 */ /* 0x001ea20000300a00 */
[----:B------:R-:W3:Y:S11]  /*3d210*/  LDL.LU R24, [R1+0x1c0] ;  /* 0x0001c00001187983 */ /* 0x000ef60000300800 */
[----:B------:R-:W-:Y:S06]  /*3d220*/  @!UPT UIADD3 URZ, URZ, URZ, URZ ;  /* 0x0000003f3f3ff290 */ /* 0x000fec000fffe03f */
[----:B------:R0:W-:Y:S01]  /*3d230*/  STL.64 [R1+0x5a0], R4 ;  /* 0x0005a00401007387 */ /* 0x0001e20000100a00 */
[----:B------:R1:W-:Y:S02]  /*3d240*/  STL.64 [R1+0x5a8], R6 ;  /* 0x0005a80601007387 */ /* 0x0003e40000100a00 */
[----:B------:R-:W3:Y:S02]  /*3d250*/  LDL.LU R25, [R1+0x1c4] ;  /* 0x0001c40001197983 */ /* 0x000ee40000300800 */
[----:B------:R-:W3:Y:S01]  /*3d260*/  LDL.LU R26, [R1+0x1c8] ;  /* 0x0001c800011a7983 */ /* 0x000ee20000300800 */
[----:B------:R-:W3:Y:S04]  /*3d270*/  LDL.LU R27, [R1+0x1cc] ;  /* 0x0001cc00011b7983 */ /* 0x000ee80000300800 */
[----:B0-----:R-:W4:Y:S01]  /*3d280*/  LDL.LU R4, [R1+0x1b0] ;  /* 0x0001b00001047983 */ /* 0x001f220000300800 */
[----:B------:R-:W4:Y:S02]  /*3d290*/  LDL.LU R5, [R1+0x1b4] ;  /* 0x0001b40001057983 */ /* 0x000f240000300800 */
[----:B-1----:R-:W4:Y:S02]  /*3d2a0*/  LDL.LU R6, [R1+0x1b8] ;  /* 0x0001b80001067983 */ /* 0x002f240000300800 */
[----:B------:R-:W4:Y:S01]  /*3d2b0*/  LDL.LU R7, [R1+0x1bc] ;  /* 0x0001bc0001077983 */ /* 0x000f220000300800 */
[----:B------:R0:W-:Y:S02]  /*3d2c0*/  STL.64 [R1+0x2c78], R18 ;  /* 0x002c781201007387 */ /* 0x0001e40000100a00 */
[----:B0-----:R-:W-:-:S02]  /*3d2d0*/  IMAD.MOV.U32 R18, RZ, RZ, R9 ;  /* 0x000000ffff127224 */ /* 0x001fc400078e0009 */
[----:B------:R-:W-:-:S05]  /*3d2e0*/  IMAD.MOV.U32 R19, RZ, RZ, R8 ;  /* 0x000000ffff137224 */ /* 0x000fca00078e0008 */
[----:B------:R0:W-:Y:S02]  /*3d2f0*/  STL.64 [R1+0x2c88], R18 ;  /* 0x002c881201007387 */ /* 0x0001e40000100a00 */
[----:B0-----:R-:W-:Y:S02]  /*3d300*/  IMAD.MOV.U32 R18, RZ, RZ, R2 ;  /* 0x000000ffff127224 */ /* 0x001fe400078e0002 */
[----:B------:R-:W-:-:S05]  /*3d310*/  IMAD.MOV.U32 R19, RZ, RZ, R0 ;  /* 0x000000ffff137224 */ /* 0x000fca00078e0000 */
[----:B------:R0:W-:Y:S01]  /*3d320*/  STL.64 [R1+0x2cb0], R18 ;  /* 0x002cb01201007387 */ /* 0x0001e20000100a00 */
[----:B------:R-:W3:Y:S02]  /*3d330*/  LDL.LU R16, [R1+0x100] ;  /* 0x0001000001107983 */ /* 0x000ee40000300800 */
[----:B------:R-:W3:Y:S01]  /*3d340*/  LDL.LU R17, [R1+0x104] ;  /* 0x0001040001117983 */ /* 0x000ee20000300800 */
[----:B0-----:R-:W3:Y:S01]  /*3d350*/  LDL.LU R18, [R1+0x108] ;  /* 0x0001080001127983 */ /* 0x001ee20000300800 */
[----:B------:R-:W3:Y:S01]  /*3d360*/  LDL.LU R19, [R1+0x10c] ;  /* 0x00010c0001137983 */ /* 0x000ee20000300800 */
[C---:B--2---:R-:W-:Y:S02]  /*3d370*/  HMMA.16816.F32 R12, R20.reuse, R10, R12 ;  /* 0x0000000a140c723c */ /* 0x044fe4000000180c */
[----:B---3--:R-:W-:Y:S01]  /*3d380*/  STL.64 [R1+0x2cc8], R18 ;  /* 0x002cc81201007387 */ /* 0x008fe20000100a00 */
[----:B------:R0:W-:Y:S03]  /*3d390*/  STL.64 [R1+0x2cc0], R16 ;  /* 0x002cc01001007387 */ /* 0x0001e60000100a00 */
[----:B0-----:R-:W2:Y:S01]  /*3d3a0*/  LDL.LU R16, [R1+0x1a0] ;  /* 0x0001a00001107983 */ /* 0x001ea20000300800 */
[----:B------:R-:W2:Y:S02]  /*3d3b0*/  LDL.LU R17, [R1+0x1a4] ;  /* 0x0001a40001117983 */ /* 0x000ea40000300800 */
[----:B------:R-:W2:Y:S02]  /*3d3c0*/  LDL.LU R18, [R1+0x1a8] ;  /* 0x0001a80001127983 */ /* 0x000ea40000300800 */
[----:B------:R-:W2:Y:S11]  /*3d3d0*/  LDL.LU R19, [R1+0x1ac] ;  /* 0x0001ac0001137983 */ /* 0x000eb60000300800 */
        /* <DEDUP_REMOVED lines=10> */
[----:B--2---:R-:W-:Y:S01]  /*3d480*/  STL.64 [R1+0x2c98], R10 ;  /* 0x002c980a01007387 */ /* 0x004fe20000100a00 */
        /* <DEDUP_REMOVED lines=8> */
[----:B0-----:R-:W4:Y:S01]  /*3d510*/  LDL.LU.64 R26, [R1+0x2ce0] ;  /* 0x002ce000011a7983 */ /* 0x001f220000300a00 */
[----:B------:R-:W3:Y:S01]  /*3d520*/  LDL.LU R24, [R1+0x2cd8] ;  /* 0x002cd80001187983 */ /* 0x000ee20000300800 */
[C---:B----4-:R-:W-:Y:S11]  /*3d530*/  HMMA.16816.F32 R4, R20.reuse, R26, R4 ;  /* 0x0000001a1404723c */ /* 0x050ff60000001804 */
[----:B------:R-:W-:Y:S11]  /*3d540*/  @!UPT UIADD3 URZ, URZ, URZ, URZ ;  /* 0x0000003f3f3ff290 */ /* 0x000ff6000fffe03f */
[----:B------:R-:W-:Y:S01]  /*3d550*/  @!UPT UIADD3 URZ, URZ, URZ, URZ ;  /* 0x0000003f3f3ff290 */ /* 0x000fe2000fffe03f */
        /* <DEDUP_REMOVED lines=10> */
[----:B----4-:R-:W-:Y:S02]  /*3d600*/  HMMA.16816.F32 R20, R20, R6, R16 ;  /* 0x000000061414723c */ /* 0x010fe40000001810 */
[----:B------:R-:W2:Y:S01]  /*3d610*/  LDL.LU.64 R18, [R1+0x2cb0] ;  /* 0x002cb00001127983 */ /* 0x000ea20000300a00 */
[----:B------:R-:W-:Y:S02]  /*3d620*/  IMAD.MOV.U32 R29, RZ, RZ, R6 ;  /* 0x000000ffff1d7224 */ /* 0x000fe400078e0006 */
[----:B------:R-:W-:Y:S11]  /*3d630*/  IMAD.MOV.U32 R25, RZ, RZ, R7 ;  /* 0x000000ffff197224 */ /* 0x000ff600078e0007 */
[----:B------:R-:W-:Y:S07]  /*3d640*/  @!UPT UIADD3 URZ, URZ, URZ, URZ ;  /* 0x0000003f3f3ff290 */ /* 0x000fee000fffe03f */
[----:B------:R0:W-:Y:S01]  /*3d650*/  STL.64 [R1+0x530], R20 ;  /* 0x0005301401007387 */ /* 0x0001e20000100a00 */
[----:B------:R1:W-:Y:S02]  /*3d660*/  STL.64 [R1+0x538], R22 ;  /* 0x0005381601007387 */ /* 0x0003e40000100a00 */
[----:B------:R-:W2:Y:S02]  /*3d670*/  LDL.LU.64 R6, [R1+0x2ca8] ;  /* 0x002ca80001067983 */ /* 0x000ea40000300a00 */
[----:B------:R-:W2:Y:S01]  /*3d680*/  LDL.LU.64 R4, [R1+0x2ca0] ;  /* 0x002ca00001047983 */ /* 0x000ea20000300a00 */
        /* <DEDUP_REMOVED lines=12> */
[----:B------:R-:W2:Y:S11]  /*3d750*/  LDL.LU.64 R10, [R1+0x2c80] ;  /* 0x002c8000010a7983 */ /* 0x000eb60000300a00 */
[----:B------:R-:W-:Y:S10]  /*3d760*/  @!UPT UIADD3 URZ, URZ, URZ, URZ ;  /* 0x0000003f3f3ff290 */ /* 0x000ff4000fffe03f */
[----:B------:R-:W-:Y:S01]  /*3d770*/  STL.64 [R1+0x500], R16 ;  /* 0x0005001001007387 */ /* 0x000fe20000100a00 */
[----:B------:R0:W-:Y:S03]  /*3d780*/  STL.64 [R1+0x508], R18 ;  /* 0x0005081201007387 */ /* 0x0001e60000100a00 */
[----:B0-----:R-:W4:Y:S02]  /*3d790*/  LDL.LU.64 R18, [R1+0x2c78] ;  /* 0x002c780001127983 */ /* 0x001f240000300a00 */
[----:B----4-:R-:W-:Y:S11]  /*3d7a0*/  HMMA.16816.F32 R20, R4, R18, R20 ;  /* 0x000000120414723c */ /* 0x010ff60000001814 */
[----:B------:R-:W-:Y:S11]  /*3d7b0*/  @!UPT UIADD3 URZ, URZ, URZ, URZ ;  /* 0x0000003f3f3ff290 */ /* 0x000ff6000fffe03f */
[----:B------:R-:W-:Y:S01]  /*3d7c0*/  @!UPT UIADD3 URZ, URZ, URZ, URZ ;  /* 0x0000003f3f3ff290 */ /* 0x000fe2000fffe03f */
[----:B------:R0:W-:Y:S01]  /*3d7d0*/  STL.64 [R1+0x4f0], R20 ;  /* 0x0004f01401007387 */ /* 0x0001e20000100a00 */
[----:B------:R-:W-:Y:S02]  /*3d7e0*/  STL.64 [R1+0x4f8], R22 ;  /* 0x0004f81601007387 */ /* 0x000fe40000100a00 */
[----:B0-----:R-:W-:Y:S02]  /*3d7f0*/  IMAD.MOV.U32 R21, RZ, RZ, R18 ;  /* 0x000000ffff157224 */ /* 0x001fe400078e0012 */
[----:B------:R-:W-:Y:S02]  /*3d800*/  IMAD.MOV.U32 R20, RZ, RZ, R19 ;  /* 0x000000ffff147224 */ /* 0x000fe400078e0013 */
[----:B------:R-:W4:Y:S01]  /*3d810*/  LDL.LU.64 R18, [R1+0x2c70] ;  /* 0x002c700001127983 */ /* 0x000f220000300a00 */
[----:B------:R-:W4:Y:S02]  /*3d820*/  LDL.LU.64 R16, [R1+0x2c68] ;  /* 0x002c680001107983 */ /* 0x000f240000300a00 */
[----:B--2---:R-:W-:-:S02]  /*3d830*/  IMAD.MOV.U32 R2, RZ, RZ, R10 ;  /* 0x000000ffff027224 */ /* 0x004fc400078e000a */
[----:B------:R-:W-:Y:S01]  /*3d840*/  IMAD.MOV.U32 R0, RZ, RZ, R11 ;  /* 0x000000ffff007224 */ /* 0x000fe200078e000b */
[C---:B----4-:R-:W-:Y:S01]  /*3d850*/  HMMA.16816.F32 R16, R4.reuse, R10, R16 ;  /* 0x0000000a0410723c */ /* 0x050fe20000001810 */
[----:B------:R-:W0:Y:S11]  /*3d860*/  LDSM.16.MT88.4 R8, [R3+0x14180] ;  /* 0x014180000308783b */ /* 0x000e360000004200 */
[----:B------:R-:W-:Y:S11]  /*3d870*/  @!UPT UIADD3 URZ, URZ, URZ, URZ ;  /* 0x0000003f3f3ff290 */ /* 0x000ff6000fffe03f */
[----:B------:R-:W-:Y:S01]  /*3d880*/  STL.64 [R1+0x100], R16 ;  /* 0x0001001001007387 */ /* 0x000fe20000100a00 */
[----:B------:R1:W-:Y:S03]  /*3d890*/  STL.64 [R1+0x108], R18 ;  /* 0x0001081201007387 */ /* 0x0003e60000100a00 */
[----:B-1----:R-:W2:Y:S01]  /*3d8a0*/  LDL.LU.64 R18, [R1+0x2c60] ;  /* 0x002c600001127983 */ /* 0x002ea20000300a00 */
[----:B------:R-:W2:Y:S03]  /*3d8b0*/  LDL.LU.64 R16, [R1+0x2c58] ;  /* 0x002c580001107983 */ /* 0x000ea60000300a00 */
[----:B0-----:R-:W-:Y:S01]  /*3d8c0*/  STL.64 [R1+0x2c38], R10 ;  /* 0x002c380a01007387 */ /* 0x001fe20000100a00 */
[----:B------:R0:W-:Y:S03]  /*3d8d0*/  STL.64 [R1+0x2c30], R8 ;  /* 0x002c300801007387 */ /* 0x0001e60000100a00 */
[----:B0-----:R-:W4:Y:S01]  /*3d8e0*/  LDL.LU R8, [R1+0x3e0] ;  /* 0x0003e00001087983 */ /* 0x001f220000300800 */
[----:B------:R-:W4:Y:S02]  /*3d8f0*/  LDL.LU R9, [R1+0x3e4] ;  /* 0x0003e40001097983 */ /* 0x000f240000300800 */
[----:B------:R-:W4:Y:S02]  /*3d900*/  LDL.LU R10, [R1+0x3e8] ;  /* 0x0003e800010a7983 */ /* 0x000f240000300800 */
[----:B------:R-:W4:Y:S01]  /*3d910*/  LDL.LU R11, [R1+0x3ec] ;  /* 0x0003ec00010b7983 */ /* 0x000f220000300800 */
        /* <DEDUP_REMOVED lines=9> */
[----:B------:R-:W-:Y:S02]  /*3d9b0*/  STL.64 [R1+0x2c20], R26 ;  /* 0x002c201a01007387 */ /* 0x000fe40000100a00 */
[----:B---3--:R-:W-:Y:S01]  /*3d9c0*/  STL [R1+0x2c18], R24 ;  /* 0x002c181801007387 */ /* 0x008fe20000100800 */
[C---:B--2---:R-:W-:Y:S01]  /*3d9d0*/  HMMA.16816.F32 R12, R4.reuse, R26, R16 ;  /* 0x0000001a040c723c */ /* 0x044fe20000001810 */
[----:B------:R-:W0:Y:S11]  /*3d9e0*/  LDSM.16.MT88.4 R16, [R3+0x14280] ;  /* 0x014280000310783b */ /* 0x000e360000004200 */
[----:B------:R-:W-:Y:S11]  /*3d9f0*/  @!UPT UIADD3 URZ, URZ, URZ, URZ ;  /* 0x0000003f3f3ff290 */ /* 0x000ff6000fffe03f */
[----:B------:R-:W-:Y:S01]  /*3da00*/  STL.64 [R1+0x4e0], R12 ;  /* 0x0004e00c01007387 */ /* 0x000fe20000100a00 */
[----:B------:R-:W-:Y:S03]  /*3da10*/  STL.64 [R1+0x4e8], R14 ;  /* 0x0004e80e01007387 */ /* 0x000fe60000100a00 */
[----:B0-----:R0:W-:Y:S01]  /*3da20*/  STL.64 [R1+0x2b18], R18 ;  /* 0x002b181201007387 */ /* 0x0011e20000100a00 */
[----:B------:R-:W-:Y:S03]  /*3da30*/  STL.64 [R1+0x2b10], R16 ;  /* 0x002b101001007387 */ /* 0x000fe60000100a00 */
[----:B0-----:R-:W4:Y:S01]  /*3da40*/  LDL.64 R18, [R1+0x78] ;  /* 0x0000780001127983 */ /* 0x001f220000100a00 */
[----:B------:R-:W2:Y:S01]  /*3da50*/  LDL.LU R12, [R1+0x410] ;  /* 0x00041000010c7983 */ /* 0x000ea20000300800 */
[----:B----4-:R-:W-:Y:S11]  /*3da60*/  HMMA.16816.F32 R8, R4, R18, R8 ;  /* 0x000000120408723c */ /* 0x010ff60000001808 */
[----:B------:R-:W-:Y:S11]  /*3da70*/  @!UPT UIADD3 URZ, URZ, URZ, URZ ;  /* 0x0000003f3f3ff290 */ /* 0x000ff6000fffe03f */
[----:B------:R-:W-:Y:S01]  /*3da80*/  @!UPT UIADD3 URZ, URZ, URZ, URZ ;  /* 0x0000003f3f3ff290 */ /* 0x000fe2000fffe03f */
[----:B------:R-:W-:Y:S01]  /*3da90*/  STL.64 [R1+0x4d0], R8 ;  /* 0x0004d00801007387 */ /* 0x000fe20000100a00 */
[----:B------:R-:W-:Y:S02]  /*3daa0*/  STL.64 [R1+0x4d8], R10 ;  /* 0x0004d80a01007387 */ /* 0x000fe40000100a00 */
        /* <DEDUP_REMOVED lines=8> */
[----:B------:R-:W3:Y:S02]  /*3db30*/  LDL.LU R15, [R1+0x42c] ;  /* 0x00042c00010f7983 */ /* 0x000ee40000300800 */
[----:B---3--:R0:W-:Y:S01]  /*3db40*/  STL.64 [R1+0x2bf0], R14 ;  /* 0x002bf00e01007387 */ /* 0x0081e20000100a00 */
[----:B--2---:R-:W-:Y:S02]  /*3db50*/  STL.64 [R1+0x2be8], R12 ;  /* 0x002be80c01007387 */ /* 0x004fe40000100a00 */
[----:B0-----:R-:W-:-:S02]  /*3db60*/  IMAD.MOV.U32 R14, RZ, RZ, R21 ;  /* 0x000000ffff0e7224 */ /* 0x001fc400078e0015 */
[----:B------:R-:W-:Y:S02]  /*3db70*/  IMAD.MOV.U32 R15, RZ, RZ, R20 ;  /* 0x000000ffff0f7224 */ /* 0x000fe400078e0014 */
[----:B------:R-:W0:Y:S04]  /*3db80*/  LDSM.16.MT88.4 R20, [R3+0x14300] ;  /* 0x014300000314783b */ /* 0x000e280000004200 */
[----:B------:R1:W-:Y:S04]  /*3db90*/  STL.64 [R1+0x2c00], R14 ;  /* 0x002c000e01007387 */ /* 0x0003e80000100a00 */
[----:B-1----:R-:W2:Y:S04]  /*3dba0*/  LDL.64 R14, [R1+0x38] ;  /* 0x00003800010e7983 */ /* 0x002ea80000100a00 */
[----:B--2---:R-:W-:Y:S01]  /*3dbb0*/  STL.64 [R1+0x2c28], R14 ;  /* 0x002c280e01007387 */ /* 0x004fe20000100a00 */
[----:B------:R1:W-:Y:S02]  /*3dbc0*/  STL.64 [R1+0x2bc0], R18 ;  /* 0x002bc01201007387 */ /* 0x0003e40000100a00 */
[----:B-1----:R-:W-:-:S02]  /*3dbd0*/  IMAD.MOV.U32 R18, RZ, RZ, R29 ;  /* 0x000000ffff127224 */ /* 0x002fc400078e001d */
[----:B------:R-:W2:Y:S01]  /*3dbe0*/  LDL.LU R29, [R1+0x2c40] ;  /* 0x002c4000011d7983 */ /* 0x000ea20000300800 */
[----:B------:R-:W3:Y:S02]  /*3dbf0*/  LDL.LU R8, [R1+0x3d0] ;  /* 0x0003d00001087983 */ /* 0x000ee40000300800 */
[----:B------:R-:W3:Y:S02]  /*3dc00*/  LDL.LU R9, [R1+0x3d4] ;  /* 0x0003d40001097983 */ /* 0x000ee40000300800 */
[----:B------:R-:W3:Y:S01]  /*3dc10*/  LDL.LU R10, [R1+0x3d8] ;  /* 0x0003d800010a7983 */ /* 0x000ee20000300800 */
[----:B------:R-:W3:Y:S01]  /*3dc20*/  LDL.LU R11, [R1+0x3dc] ;  /* 0x0003dc00010b7983 */ /* 0x000ee20000300800 */
[----:B0-----:R-:W-:Y:S02]  /*3dc30*/  STL.64 [R1+0x2a80], R22 ;  /* 0x002a801601007387 */ /* 0x001fe40000100a00 */
[----:B------:R0:W-:Y:S02]  /*3dc40*/  STL.64 [R1+0x2a78], R20 ;  /* 0x002a781401007387 */ /* 0x0001e40000100a00 */
[----:B0-----:R-:W4:Y:S01]  /*3dc50*/  LDL.LU R20, [R1+0x2a0] ;  /* 0x0002a00001147983 */ /* 0x001f220000300800 */
[----:B------:R-:W4:Y:S02]  /*3dc60*/  LDL.LU R21, [R1+0x2a4] ;  /* 0x0002a40001157983 */ /* 0x000f240000300800 */
[----:B------:R-:W2:Y:S02]  /*3dc70*/  LDL.LU R22, [R1+0x2a8] ;  /* 0x0002a80001167983 */ /* 0x000ea40000300800 */
[----:B------:R-:W2:Y:S01]  /*3dc80*/  LDL.LU R23, [R1+0x2ac] ;  /* 0x0002ac0001177983 */ /* 0x000ea20000300800 */
[----:B------:R-:W3:Y:S01]  /*3dc90*/  LDL.LU R12, [R1+0x450] ;  /* 0x00045000010c7983 */ /* 0x000ee20000300800 */
[----:B------:R-:W3:Y:S02]  /*3dca0*/  LDL.LU R13, [R1+0x454] ;  /* 0x00045400010d7983 */ /* 0x000ee40000300800 */
[----:B------:R-:W3:Y:S02]  /*3dcb0*/  LDL.LU R14, [R1+0x458] ;  /* 0x00045800010e7983 */ /* 0x000ee40000300800 */
[----:B------:R-:W3:Y:S01]  /*3dcc0*/  LDL.LU R15, [R1+0x45c] ;  /* 0x00045c00010f7983 */ /* 0x000ee20000300800 */
[----:B------:R-:W3:Y:S04]  /*3dcd0*/  LDL.64 R26, [R1+0x48] ;  /* 0x00004800011a7983 */ /* 0x000ee80000100a00 */
[----:B--2---:R-:W-:Y:S01]  /*3dce0*/  STL.64 [R1+0x2b28], R22 ;  /* 0x002b281601007387 */ /* 0x004fe20000100a00 */
[----:B----4-:R0:W-:Y:S03]  /*3dcf0*/  STL.64 [R1+0x2b20], R20 ;  /* 0x002b201401007387 */ /* 0x0101e60000100a00 */
[----:B0-----:R-:W2:Y:S01]  /*3dd00*/  LDL.LU R20, [R1+0x360] ;  /* 0x0003600001147983 */ /* 0x001ea20000300800 */
[----:B------:R-:W2:Y:S02]  /*3dd10*/  LDL.LU R21, [R1+0x364] ;  /* 0x0003640001157983 */ /* 0x000ea40000300800 */
[----:B------:R-:W4:Y:S02]  /*3dd20*/  LDL.LU R22, [R1+0x368] ;  /* 0x0003680001167983 */ /* 0x000f240000300800 */
[----:B------:R-:W4:Y:S02]  /*3dd30*/  LDL.LU R23, [R1+0x36c] ;  /* 0x00036c0001177983 */ /* 0x000f240000300800 */
[----:B----4-:R0:W-:Y:S01]  /*3dd40*/  STL.64 [R1+0x2b38], R22 ;  /* 0x002b381601007387 */ /* 0x0101e20000100a00 */
[----:B--2---:R1:W-:Y:S03]  /*3dd50*/  STL.64 [R1+0x2b30], R20 ;  /* 0x002b301401007387 */ /* 0x0043e60000100a00 */
[----:B0-----:R-:W2:Y:S01]  /*3dd60*/  LDL.64 R22, [R1+0x28] ;  /* 0x0000280001167983 */ /* 0x001ea20000100a00 */
[----:B------:R-:W-:-:S07]  /*3dd70*/  IMAD.MOV.U32 R19, RZ, RZ, R25 ;  /* 0x000000ffff137224 */ /* 0x000fce00078e0019 */
[----:B---3--:R-:W-:Y:S01]  /*3dd80*/  HMMA.16816.F32 R16, R4, R18, R8 ;  /* 0x000000120410723c */ /* 0x008fe20000001808 */
[----:B------:R-:W0:Y:S04]  /*3dd90*/  LDSM.16.MT88.4 R4, [R3+0x14380] ;  /* 0x014380000304783b */ /* 0x000e280000004200 */
[----:B--2---:R2:W-:Y:S01]  /*3dda0*/  STL.64 [R1+0x2bf8], R22 ;  /* 0x002bf81601007387 */ /* 0x0045e20000100a00 */
[----:B-1----:R-:W3:Y:S02]  /*3ddb0*/  LDL.LU R20, [R1+0x430] ;  /* 0x0004300001147983 */ /* 0x002ee40000300800 */
[----:B------:R-:W3:Y:S01]  /*3ddc0*/  LDL.LU R21, [R1+0x434] ;  /* 0x0004340001157983 */ /* 0x000ee20000300800 */
[----:B--2---:R-:W2:Y:S01]  /*3ddd0*/  LDL.LU R22, [R1+0x438] ;  /* 0x0004380001167983 */ /* 0x004ea20000300800 */
[----:B------:R-:W2:Y:S03]  /*3dde0*/  LDL.LU R23, [R1+0x43c] ;  /* 0x00043c0001177983 */ /* 0x000ea60000300800 */
[----:B--2---:R-:W-:Y:S01]  /*3ddf0*/  STL.64 [R1+0x2c10], R22 ;  /* 0x002c101601007387 */ /* 0x004fe20000100a00 */
[----:B---3--:R1:W-:Y:S03]  /*3de00*/  STL.64 [R1+0x2c08], R20 ;  /* 0x002c081401007387 */ /* 0x0083e60000100a00 */
[----:B-1----:R-:W2:Y:S01]  /*3de10*/  LDL.LU R20, [R1+0x440] ;  /* 0x0004400001147983 */ /* 0x002ea20000300800 */
[----:B------:R-:W2:Y:S02]  /*3de20*/  LDL.LU R21, [R1+0x444] ;  /* 0x0004440001157983 */ /* 0x000ea40000300800 */
[----:B------:R-:W2:Y:S02]  /*3de30*/  LDL.LU R22, [R1+0x448] ;  /* 0x0004480001167983 */ /* 0x000ea40000300800 */
[----:B------:R-:W2:Y:S01]  /*3de40*/  LDL.LU R23, [R1+0x44c] ;  /* 0x00044c0001177983 */ /* 0x000ea20000300800 */
[----:B------:R-:W3:Y:S01]  /*3de50*/  LDL.LU.64 R10, [R1+0x2c38] ;  /* 0x002c3800010a7983 */ /* 0x000ee20000300a00 */
[----:B------:R-:W3:Y:S02]  /*3de60*/  LDL.LU.64 R8, [R1+0x2c30] ;  /* 0x002c300001087983 */ /* 0x000ee40000300a00 */
[----:B------:R1:W-:Y:S02]  /*3de70*/  STL.64 [R1+0x470], R16 ;  /* 0x0004701001007387 */ /* 0x0003e40000100a00 */
[----:B------:R4:W-:Y:S01]  /*3de80*/  STL.64 [R1+0x478], R18 ;  /* 0x0004781201007387 */ /* 0x0009e20000100a00 */
[----:B-1----:R-:W2:Y:S01]  /*3de90*/  LDL.LU R16, [R1+0x400] ;  /* 0x0004000001107983 */ /* 0x002ea20000300800 */
[----:B------:R-:W2:Y:S02]  /*3dea0*/  LDL.LU R17, [R1+0x404] ;  /* 0x0004040001117983 */ /* 0x000ea40000300800 */
[----:B----4-:R-:W4:Y:S02]  /*3deb0*/  LDL.LU R18, [R1+0x408] ;  /* 0x0004080001127983 */ /* 0x010f240000300800 */
[----:B------:R-:W4:Y:S01]  /*3dec0*/  LDL.LU R19, [R1+0x40c] ;  /* 0x00040c0001137983 */ /* 0x000f220000300800 */
[----:B0-----:R0:W-:Y:S01]  /*3ded0*/  STL.64 [R1+0x29f8], R6 ;  /* 0x0029f80601007387 */ /* 0x0011e20000100a00 */
[----:B------:R-:W-:Y:S03]  /*3dee0*/  STL.64 [R1+0x29f0], R4 ;  /* 0x0029f00401007387 */ /* 0x000fe60000100a00 */
[----:B0-----:R-:W2:Y:S01]  /*3def0*/  LDL.LU.64 R6, [R1+0x88] ;  /* 0x0000880001067983 */ /* 0x001ea20000300a00 */
[----:B---3--:R-:W-:Y:S03]  /*3df00*/  HMMA.16816.F32 R12, R8, R26, R12 ;  /* 0x0000001a080c723c */ /* 0x008fe6000000180c */
[----:B--2---:R-:W-:Y:S11]  /*3df10*/  STL.64 [R1+0x2bb8], R6 ;  /* 0x002bb80601007387 */ /* 0x004ff60000100a00 */
[----:B------:R-:W-:Y:S09]  /*3df20*/  @!UPT UIADD3 URZ, URZ, URZ, URZ ;  /* 0x0000003f3f3ff290 */ /* 0x000ff2000fffe03f */
[----:B------:R-:W-:Y:S02]  /*3df30*/  STL.64 [R1+0x450], R12 ;  /* 0x0004500c01007387 */ /* 0x000fe40000100a00 */
[----:B------:R0:W-:Y:S02]  /*3df40*/  STL.64 [R1+0x458], R14 ;  /* 0x0004580e01007387 */ /* 0x0001e40000100a00 */
[----:B0-----:R-:W2:Y:S01]  /*3df50*/  LDL.LU.64 R14, [R1+0x2c28] ;  /* 0x002c2800010e7983 */ /* 0x001ea20000300a00 */
[----:B------:R-:W-:Y:S02]  /*3df60*/  IMAD.MOV.U32 R3, RZ, RZ, R26 ;  /* 0x000000ffff037224 */ /* 0x000fe400078e001a */
[----:B------:R-:W-:Y:S02]  /*3df70*/  IMAD.MOV.U32 R25, RZ, RZ, R27 ;  /* 0x000000ffff197224 */ /* 0x000fe400078e001b */
[----:B------:R-:W4:Y:S01]  /*3df80*/  LDL.LU.64 R26, [R1+0x2c20] ;  /* 0x002c2000011a7983 */ /* 0x000f220000300a00 */
[----:B------:R-:W3:Y:S02]  /*3df90*/  LDL.LU R24, [R1+0x2c18] ;  /* 0x002c180001187983 */ /* 0x000ee40000300800 */
[----:B------:R-:W-:-:S02]  /*3dfa0*/  IMAD.MOV.U32 R6, RZ, RZ, R2 ;  /* 0x000000ffff067224 */ /* 0x000fc400078e0002 */
[----:B------:R-:W-:Y:S01]  /*3dfb0*/  IMAD.MOV.U32 R7, RZ, RZ, R0 ;  /* 0x000000ffff077224 */ /* 0x000fe200078e0000 */
        /* <DEDUP_REMOVED lines=21> */
[----:B------:R2:W-:Y:S02]  /*3e110*/  STL.64 [R1+0x428], R6 ;  /* 0x0004280601007387 */ /* 0x0005e40000100a00 */
[----:B------:R0:W-:Y:S02]  /*3e120*/  STL.64 [R1+0x2b50], R22 ;  /* 0x002b501601007387 */ /* 0x0001e40000100a00 */
[----:B------:R-:W3:Y:S01]  /*3e130*/  LDL.LU R20, [R1+0x380] ;  /* 0x0003800001147983 */ /* 0x000ee20000300800 */
[C---:B--2---:R-:W-:Y:S11]  /*3e140*/  HMMA.16816.F32 R4, R8.reuse, R22, R12 ;  /* 0x000000160804723c */ /* 0x044ff6000000180c */
[----:B------:R-:W-:Y:S11]  /*3e150*/  @!UPT UIADD3 URZ, URZ, URZ, URZ ;  /* 0x0000003f3f3ff290 */ /* 0x000ff6000fffe03f */
[----:B------:R-:W-:Y:S01]  /*3e160*/  @!UPT UIADD3 URZ, URZ, URZ, URZ ;  /* 0x0000003f3f3ff290 */ /* 0x000fe2000fffe03f */
[----:B------:R1:W-:Y:S01]  /*3e170*/  STL.64 [R1+0x410], R4 ;  /* 0x0004100401007387 */ /* 0x0003e20000100a00 */
[----:B------:R2:W-:Y:S02]  /*3e180*/  STL.64 [R1+0x418], R6 ;  /* 0x0004180601007387 */ /* 0x0005e40000100a00 */
[----:B------:R-:W3:Y:S02]  /*3e190*/  LDL.LU R21, [R1+0x384] ;  /* 0x0003840001157983 */ /* 0x000ee40000300800 */
[----:B0-----:R-:W3:Y:S01]  /*3e1a0*/  LDL.LU R22, [R1+0x388] ;  /* 0x0003880001167983 */ /* 0x001ee20000300800 */
[----:B------:R-:W3:Y:S01]  /*3e1b0*/  LDL.LU R23, [R1+0x38c] ;  /* 0x00038c0001177983 */ /* 0x000ee20000300800 */
[----:B------:R-:W3:Y:S02]  /*3e1c0*/  LDL.LU R12, [R1+0x3c0] ;  /* 0x0003c000010c7983 */ /* 0x000ee40000300800 */
[----:B------:R-:W3:Y:S02]  /*3e1d0*/  LDL.LU R13, [R1+0x3c4] ;  /* 0x0003c400010d7983 */ /* 0x000ee40000300800 */
[----:B------:R-:W3:Y:S01]  /*3e1e0*/  LDL.LU R14, [R1+0x3c8] ;  /* 0x0003c800010e7983 */ /* 0x000ee20000300800 */
[----:B------:R-:W3:Y:S04]  /*3e1f0*/  LDL.LU R15, [R1+0x3cc] ;  /* 0x0003cc00010f7983 */ /* 0x000ee80000300800 */
[----:B-1----:R-:W3:Y:S01]  /*3e200*/  LDL.LU R4, [R1+0x3f0] ;  /* 0x0003f00001047983 */ /* 0x002ee20000300800 */
[----:B------:R-:W3:Y:S02]  /*3e210*/  LDL.LU R5, [R1+0x3f4] ;  /* 0x0003f40001057983 */ /* 0x000ee40000300800 */
[----:B--2---:R-:W2:Y:S02]  /*3e220*/  LDL.LU R6, [R1+0x3f8] ;  /* 0x0003f80001067983 */ /* 0x004ea40000300800 */
[----:B------:R-:W2:Y:S01]  /*3e230*/  LDL.LU R7, [R1+0x3fc] ;  /* 0x0003fc0001077983 */ /* 0x000ea20000300800 */
[----:B----4-:R-:W-:Y:S01]  /*3e240*/  HMMA.16816.F32 R16, R8, R26, R16 ;  /* 0x0000001a0810723c */ /* 0x010fe20000001810 */
[----:B---3--:R0:W-:Y:S01]  /*3e250*/  STL.64 [R1+0x2b60], R22 ;  /* 0x002b601601007387 */ /* 0x0081e20000100a00 */
[----:B------:R-:W-:Y:S03]  /*3e260*/  STL.64 [R1+0x2b58], R20 ;  /* 0x002b581401007387 */ /* 0x000fe60000100a00 */
[----:B0-----:R-:W3:Y:S04]  /*3e270*/  LDL.64 R22, [R1+0x18] ;  /* 0x0000180001167983 */ /* 0x001ee80000100a00 */
[----:B---3--:R0:W-:Y:S02]  /*3e280*/  STL.64 [R1+0x2b78], R22 ;  /* 0x002b781601007387 */ /* 0x0081e40000100a00 */
[----:B0-----:R-:W-:-:S02]  /*3e290*/  IMAD.MOV.U32 R22, RZ, RZ, R2 ;  /* 0x000000ffff167224 */ /* 0x001fc400078e0002 */
[----:B------:R-:W-:Y:S01]  /*3e2a0*/  IMAD.MOV.U32 R23, RZ, RZ, R0 ;  /* 0x000000ffff177224 */ /* 0x000fe200078e0000 */
[----:B------:R-:W3:Y:S01]  /*3e2b0*/  LDL.LU R2, [R1+0x2bd0] ;  /* 0x002bd00001027983 */ /* 0x000ee20000300800 */
[----:B------:R-:W4:Y:S03]  /*3e2c0*/  LDL.LU R0, [R1+0x2bcc] ;  /* 0x002bcc0001007983 */ /* 0x000f260000300800 */
[----:B------:R0:W-:Y:S02]  /*3e2d0*/  STL.64 [R1+0x2b90], R22 ;  /* 0x002b901601007387 */ /* 0x0001e40000100a00 */
[----:B0-----:R-:W-:Y:S02]  /*3e2e0*/  IMAD.MOV.U32 R22, RZ, RZ, R3 ;  /* 0x000000ffff167224 */ /* 0x001fe400078e0003 */
[----:B------:R-:W2:Y:S01]  /*3e2f0*/  LDL.LU R3, [R1+0x2bc8] ;  /* 0x002bc80001037983 */ /* 0x000ea20000300800 */
[----:B------:R-:W-:Y:S02]  /*3e300*/  STL.64 [R1+0x3e0], R16 ;  /* 0x0003e01001007387 */ /* 0x000fe40000100a00 */
[----:B------:R0:W-:Y:S02]  /*3e310*/  STL.64 [R1+0x3e8], R18 ;  /* 0x0003e81201007387 */ /* 0x0001e40000100a00 */
[----:B------:R-:W-:Y:S01]  /*3e320*/  IMAD.MOV.U32 R23, RZ, RZ, R25 ;  /* 0x000000ffff177224 */ /* 0x000fe200078e0019 */
[----:B0-----:R-:W2:Y:S01]  /*3e330*/  LDL.LU.64 R18, [R1+0x2bc0] ;  /* 0x002bc00001127983 */ /* 0x001ea20000300a00 */
[----:B------:R-:W-:Y:S02]  /*3e340*/  STL.64 [R1+0x2b48], R26 ;  /* 0x002b481a01007387 */ /* 0x000fe40000100a00 */
[----:B------:R0:W-:Y:S02]  /*3e350*/  STL [R1+0x2b40], R24 ;  /* 0x002b401801007387 */ /* 0x0001e40000100800 */
        /* <DEDUP_REMOVED lines=32> */
[----:B0-----:R-:W3:Y:S01]  /*3e560*/  LDL.LU.64 R10, [R1+0x8] ;  /* 0x00000800010a7983 */ /* 0x001ee20000300a00 */
[C---:B--2---:R-:W-:Y:S03]  /*3e570*/  HMMA.16816.F32 R20, R12.reuse, R22, R24 ;  /* 0x000000160c14723c */ /* 0x044fe60000001818 */
[----:B------:R-:W2:Y:S01]  /*3e580*/  LDL.LU.64 R26, [R1+0x2ba0] ;  /* 0x002ba000011a7983 */ /* 0x000ea20000300a00 */
[----:B------:R-:W2:Y:S11]  /*3e590*/  LDL.LU.64 R24, [R1+0x2b98] ;  /* 0x002b980001187983 */ /* 0x000eb60000300a00 */
[----:B------:R-:W-:Y:S08]  /*3e5a0*/  @!UPT UIADD3 URZ, URZ, URZ, URZ ;  /* 0x0000003f3f3ff290 */ /* 0x000ff0000fffe03f */
        /* <DEDUP_REMOVED lines=19> */
[----:B------:R-:W3:Y:S02]  /*3e6e0*/  LDL.LU.64 R20, [R1+0x2b58] ;  /* 0x002b580001147983 */ /* 0x000ee40000300a00 */
[C---:B---3--:R-:W-:Y:S11]  /*3e6f0*/  HMMA.16816.F32 R20, R12.reuse, R10, R20 ;  /* 0x0000000a0c14723c */ /* 0x048ff60000001814 */
[----:B------:R-:W-:Y:S11]  /*3e700*/  @!UPT UIADD3 URZ, URZ, URZ, URZ ;  /* 0x0000003f3f3ff290 */ /* 0x000ff6000fffe03f */
[----:B------:R-:W-:Y:S01]  /*3e710*/  @!UPT UIADD3 URZ, URZ, URZ, URZ ;  /* 0x0000003f3f3ff290 */ /* 0x000fe2000fffe03f */
[----:B------:R-:W-:Y:S01]  /*3e720*/  STL.64 [R1+0x2d0], R20 ;  /* 0x0002d01401007387 */ /* 0x000fe20000100a00 */
[----:B------:R0:W-:Y:S03]  /*3e730*/  STL.64 [R1+0x2d8], R22 ;  /* 0x0002d81601007387 */ /* 0x0001e60000100a00 */
[----:B0-----:R-:W2:Y:S01]  /*3e740*/  LDL.LU.64 R22, [R1+0x2b50] ;  /* 0x002b500001167983 */ /* 0x001ea20000300a00 */
[----:B------:R0:W-:Y:S01]  /*3e750*/  STL.64 [R1+0x2af8], R10 ;  /* 0x002af80a01007387 */ /* 0x0001e20000100a00 */
[C---:B--2---:R-:W-:Y:S01]  /*3e760*/  HMMA.16816.F32 R24, R12.reuse, R22, R24 ;  /* 0x000000160c18723c */ /* 0x044fe20000001818 */
[----:B0-----:R-:W-:Y:S02]  /*3e770*/  IMAD.MOV.U32 R11, RZ, RZ, R22 ;  /* 0x000000ffff0b7224 */ /* 0x001fe400078e0016 */
[----:B------:R-:W-:Y:S11]  /*3e780*/  IMAD.MOV.U32 R10, RZ, RZ, R23 ;  /* 0x000000ffff0a7224 */ /* 0x000ff600078e0017 */
[----:B------:R-:W-:Y:S09]  /*3e790*/  @!UPT UIADD3 URZ, URZ, URZ, URZ ;  /* 0x0000003f3f3ff290 */ /* 0x000ff2000fffe03f */
[----:B------:R-:W-:Y:S01]  /*3e7a0*/  STL.64 [R1+0x2c0], R24 ;  /* 0x0002c01801007387 */ /* 0x000fe20000100a00 */
[----:B------:R0:W-:Y:S03]  /*3e7b0*/  STL.64 [R1+0x2c8], R26 ;  /* 0x0002c81a01007387 */ /* 0x0001e60000100a00 */
[----:B0-----:R-:W2:Y:S01]  /*3e7c0*/  LDL.LU.64 R26, [R1+0x2b48] ;  /* 0x002b4800011a7983 */ /* 0x001ea20000300a00 */
[----:B------:R-:W3:Y:S02]  /*3e7d0*/  LDL.LU R24, [R1+0x2b40] ;  /* 0x002b400001187983 */ /* 0x000ee40000300800 */
[----:B------:R-:W2:Y:S02]  /*3e7e0*/  LDL.LU.64 R22, [R1+0x2b38] ;  /* 0x002b380001167983 */ /* 0x000ea40000300a00 */
        /* <DEDUP_REMOVED lines=8> */
[----:B------:R-:W-:Y:S02]  /*3e870*/  STL.64 [R1+0x2ab0], R26 ;  /* 0x002ab01a01007387 */ /* 0x000fe40000100a00 */
[----:B---3--:R0:W-:Y:S02]  /*3e880*/  STL [R1+0x2aa8], R24 ;  /* 0x002aa81801007387 */ /* 0x0081e40000100800 */
[----:B0-----:R-:W3:Y:S01]  /*3e890*/  LDL.LU R24, [R1+0x350] ;  /* 0x0003500001187983 */ /* 0x001ee20000300800 */
[----:B------:R-:W3:Y:S02]  /*3e8a0*/  LDL.LU R25, [R1+0x354] ;  /* 0x0003540001197983 */ /* 0x000ee40000300800 */
[----:B------:R-:W3:Y:S02]  /*3e8b0*/  LDL.LU R26, [R1+0x358] ;  /* 0x00035800011a7983 */ /* 0x000ee40000300800 */
[----:B------:R-:W3:Y:S02]  /*3e8c0*/  LDL.LU R27, [R1+0x35c] ;  /* 0x00035c00011b7983 */ /* 0x000ee40000300800 */
[----:B------:R-:W-:-:S02]  /*3e8d0*/  IMAD.MOV.U32 R5, RZ, RZ, R18 ;  /* 0x000000ffff057224 */ /* 0x000fc400078e0012 */
[----:B------:R-:W-:Y:S01]  /*3e8e0*/  IMAD.MOV.U32 R4, RZ, RZ, R19 ;  /* 0x000000ffff047224 */ /* 0x000fe200078e0013 */
[C---:B---3--:R-:W-:Y:S08]  /*3e8f0*/  HMMA.16816.F32 R24, R12.reuse, R18, R24 ;  /* 0x000000120c18723c */ /* 0x048ff00000001818 */
[----:B--2---:R-:W-:Y:S11]  /*3e900*/  HMMA.16816.F32 R12, R12, R6, R20 ;  /* 0x000000060c0c723c */ /* 0x004ff60000001814 */
[----:B------:R-:W-:Y:S04]  /*3e910*/  @!UPT UIADD3 URZ, URZ, URZ, URZ ;  /* 0x0000003f3f3ff290 */ /* 0x000fe8000fffe03f */
[----:B------:R-:W-:Y:S01]  /*3e920*/  STL.64 [R1+0x1c0], R24 ;  /* 0x0001c01801007387 */ /* 0x000fe20000100a00 */
[----:B------:R-:W-:Y:S02]  /*3e930*/  STL.64 [R1+0x1c8], R26 ;  /* 0x0001c81a01007387 */ /* 0x000fe40000100a00 */
[----:B------:R-:W2:Y:S02]  /*3e940*/  LDL.LU.64 R18, [R1+0x2b18] ;  /* 0x002b180001127983 */ /* 0x000ea40000300a00 */
[----:B------:R-:W2:Y:S01]  /*3e950*/  LDL.LU.64 R16, [R1+0x2b10] ;  /* 0x002b100001107983 */ /* 0x000ea20000300a00 */
[----:B------:R0:W-:Y:S02]  /*3e960*/  STL.64 [R1+0x2a88], R6 ;  /* 0x002a880601007387 */ /* 0x0001e40000100a00 */
[----:B------:R-:W-:Y:S02]  /*3e970*/  STL.64 [R1+0x1a0], R12 ;  /* 0x0001a00c01007387 */ /* 0x000fe40000100a00 */
[----:B------:R-:W-:Y:S02]  /*3e980*/  STL.64 [R1+0x1a8], R14 ;  /* 0x0001a80e01007387 */ /* 0x000fe40000100a00 */
[----:B0-----:R-:W-:-:S02]  /*3e990*/  IMAD.MOV.U32 R6, RZ, RZ, R5 ;  /* 0x000000ffff067224 */ /* 0x001fc400078e0005 */
[----:B------:R-:W-:-:S05]  /*3e9a0*/  IMAD.MOV.U32 R7, RZ, RZ, R4 ;  /* 0x000000ffff077224 */ /* 0x000fca00078e0004 */
[----:B------:R0:W-:Y:S01]  /*3e9b0*/  STL.64 [R1+0x2aa0], R6 ;  /* 0x002aa00601007387 */ /* 0x0001e20000100a00 */
[----:B------:R-:W3:Y:S02]  /*3e9c0*/  LDL.LU R4, [R1+0x240] ;  /* 0x0002400001047983 */ /* 0x000ee40000300800 */
[----:B------:R-:W3:Y:S01]  /*3e9d0*/  LDL.LU R5, [R1+0x244] ;  /* 0x0002440001057983 */ /* 0x000ee20000300800 */
[----:B0-----:R-:W2:Y:S01]  /*3e9e0*/  LDL.LU R6, [R1+0x248] ;  /* 0x0002480001067983 */ /* 0x001ea20000300800 */
[----:B------:R-:W2:Y:S02]  /*3e9f0*/  LDL.LU R7, [R1+0x24c] ;  /* 0x00024c0001077983 */ /* 0x000ea40000300800 */
[----:B------:R-:W-:Y:S02]  /*3ea00*/  IMAD.MOV.U32 R26, RZ, RZ, R11 ;  /* 0x000000ffff1a7224 */ /* 0x000fe400078e000b */
[----:B------:R-:W-:Y:S01]  /*3ea10*/  IMAD.MOV.U32 R27, RZ, RZ, R10 ;  /* 0x000000ffff1b7224 */ /* 0x000fe200078e000a */
[----:B--2---:R-:W-:Y:S01]  /*3ea20*/  STL.64 [R1+0x2ac0], R6 ;  /* 0x002ac00601007387 */ /* 0x004fe20000100a00 */
[----:B---3--:R0:W-:Y:S03]  /*3ea30*/  STL.64 [R1+0x2ab8], R4 ;  /* 0x002ab80401007387 */ /* 0x0081e60000100a00 */
[----:B------:R-:W-:Y:S01]  /*3ea40*/  STL.64 [R1+0x2ac8], R26 ;  /* 0x002ac81a01007387 */ /* 0x000fe20000100a00 */
[----:B0-----:R-:W2:Y:S01]  /*3ea50*/  LDL.LU R4, [R1+0x250] ;  /* 0x0002500001047983 */ /* 0x001ea20000300800 */
[----:B------:R-:W2:Y:S02]  /*3ea60*/  LDL.LU R5, [R1+0x254] ;  /* 0x0002540001057983 */ /* 0x000ea40000300800 */
[----:B------:R-:W3:Y:S02]  /*3ea70*/  LDL.LU R6, [R1+0x258] ;  /* 0x0002580001067983 */ /* 0x000ee40000300800 */
[----:B------:R-:W3:Y:S02]  /*3ea80*/  LDL.LU R7, [R1+0x25c] ;  /* 0x00025c0001077983 */ /* 0x000ee40000300800 */
[----:B---3--:R0:W-:Y:S01]  /*3ea90*/  STL.64 [R1+0x2ad8], R6 ;  /* 0x002ad80601007387 */ /* 0x0081e20000100a00 */
[----:B--2---:R-:W-:Y:S02]  /*3eaa0*/  STL.64 [R1+0x2ad0], R4 ;  /* 0x002ad00401007387 */ /* 0x004fe40000100a00 */
[----:B0-----:R-:W-:-:S02]  /*3eab0*/  IMAD.MOV.U32 R6, RZ, RZ, R9 ;  /* 0x000000ffff067224 */ /* 0x001fc400078e0009 */
[----:B------:R-:W-:-:S05]  /*3eac0*/  IMAD.MOV.U32 R7, RZ, RZ, R8 ;  /* 0x000000ffff077224 */ /* 0x000fca00078e0008 */
[----:B------:R-:W-:Y:S01]  /*3ead0*/  STL.64 [R1+0x2af0], R6 ;  /* 0x002af00601007387 */ /* 0x000fe20000100a00 */
[----:B------:R-:W2:Y:S02]  /*3eae0*/  LDL.LU R24, [R1+0x260] ;  /* 0x0002600001187983 */ /* 0x000ea40000300800 */
[----:B------:R-:W2:Y:S02]  /*3eaf0*/  LDL.LU R25, [R1+0x264] ;  /* 0x0002640001197983 */ /* 0x000ea40000300800 */
[----:B------:R-:W3:Y:S01]  /*3eb00*/  LDL.LU R26, [R1+0x268] ;  /* 0x00026800011a7983 */ /* 0x000ee20000300800 */
[----:B------:R-:W3:Y:S01]  /*3eb10*/  LDL.LU R27, [R1+0x26c] ;  /* 0x00026c00011b7983 */ /* 0x000ee20000300800 */
        /* <DEDUP_REMOVED lines=9> */
[----:B------:R-:W2:Y:S01]  /*3ebb0*/  LDL.LU R11, [R1+0x29c] ;  /* 0x00029c00010b7983 */ /* 0x000ea20000300800 */
[----:B------:R-:W2:Y:S01]  /*3ebc0*/  LDL.LU.64 R6, [R1+0x38] ;  /* 0x0000380001067983 */ /* 0x000ea20000300a00 */
[----:B---3--:R-:W-:Y:S02]  /*3ebd0*/  STL.64 [R1+0x2ae8], R26 ;  /* 0x002ae81a01007387 */ /* 0x008fe40000100a00 */
[----:B------:R0:W-:Y:S02]  /*3ebe0*/  STL.64 [R1+0x2ae0], R24 ;  /* 0x002ae01801007387 */ /* 0x0001e40000100a00 */
[----:B0-----:R-:W3:Y:S01]  /*3ebf0*/  LDL.LU R24, [R1+0x270] ;  /* 0x0002700001187983 */ /* 0x001ee20000300800 */
[----:B------:R-:W3:Y:S02]  /*3ec00*/  LDL.LU R25, [R1+0x274] ;  /* 0x0002740001197983 */ /* 0x000ee40000300800 */
        /* <DEDUP_REMOVED lines=12> */
[----:B------:R-:W2:Y:S04]  /*3ecd0*/  LDL R15, [R1+0x510] ;  /* 0x00051000010f7983 */ /* 0x000ea80000100800 */
[----:B--2---:R0:W-:Y:S01]  /*3ece0*/  STL [R1+0x29a8], R15 ;  /* 0x0029a80f01007387 */ /* 0x0041e20000100800 */
[----:B------:R-:W2:Y:S02]  /*3ecf0*/  LDL.LU R12, [R1+0x140] ;  /* 0x00014000010c7983 */ /* 0x000ea40000300800 */
[----:B------:R-:W2:Y:S02]  /*3ed00*/  LDL.LU R13, [R1+0x144] ;  /* 0x00014400010d7983 */ /* 0x000ea40000300800 */
[----:B------:R-:W2:Y:S01]  /*3ed10*/  LDL.LU R14, [R1+0x148] ;  /* 0x00014800010e7983 */ /* 0x000ea20000300800 */
[----:B0-----:R-:W2:Y:S04]  /*3ed20*/  LDL.LU R15, [R1+0x14c] ;  /* 0x00014c00010f7983 */ /* 0x001ea80000300800 */
[----:B--2---:R-:W-:Y:S01]  /*3ed30*/  STL.64 [R1+0x2a60], R14 ;  /* 0x002a600e01007387 */ /* 0x004fe20000100a00 */
[----:B------:R0:W-:Y:S03]  /*3ed40*/  STL.64 [R1+0x2a58], R12 ;  /* 0x002a580c01007387 */ /* 0x0001e60000100a00 */
[----:B0-----:R-:W2:Y:S01]  /*3ed50*/  LDL.LU R12, [R1+0x160] ;  /* 0x00016000010c7983 */ /* 0x001ea20000300800 */
[----:B------:R-:W2:Y:S02]  /*3ed60*/  LDL.LU R13, [R1+0x164] ;  /* 0x00016400010d7983 */ /* 0x000ea40000300800 */
[----:B------:R-:W2:Y:S02]  /*3ed70*/  LDL.LU R14, [R1+0x168] ;  /* 0x00016800010e7983 */ /* 0x000ea40000300800 */
[----:B------:R-:W2:Y:S02]  /*3ed80*/  LDL.LU R15, [R1+0x16c] ;  /* 0x00016c00010f7983 */ /* 0x000ea40000300800 */
[----:B--2---:R0:W-:Y:S01]  /*3ed90*/  STL.64 [R1+0x2a70], R14 ;  /* 0x002a700e01007387 */ /* 0x0041e20000100a00 */
[----:B------:R-:W-:Y:S03]  /*3eda0*/  STL.64 [R1+0x2a68], R12 ;  /* 0x002a680c01007387 */ /* 0x000fe60000100a00 */
[----:B0-----:R-:W2:Y:S02]  /*3edb0*/  LDL.LU.64 R14, [R1+0x48] ;  /* 0x00004800010e7983 */ /* 0x001ea40000300a00 */
[C---:B--2---:R-:W-:Y:S11]  /*3edc0*/  HMMA.16816.F32 R8, R16.reuse, R14, R8 ;  /* 0x0000000e1008723c */ /* 0x044ff60000001808 */
[----:B------:R-:W-:Y:S11]  /*3edd0*/  @!UPT UIADD3 URZ, URZ, URZ, URZ ;  /* 0x0000003f3f3ff290 */ /* 0x000ff6000fffe03f */
[----:B------:R-:W-:Y:S01]  /*3ede0*/  @!UPT UIADD3 URZ, URZ, URZ, URZ ;  /* 0x0000003f3f3ff290 */ /* 0x000fe2000fffe03f */
[----:B------:R-:W-:Y:S01]  /*3edf0*/  STL.64 [R1+0x190], R8 ;  /* 0x0001900801007387 */ /* 0x000fe20000100a00 */
[----:B------:R0:W-:Y:S03]  /*3ee00*/  STL.64 [R1+0x198], R10 ;  /* 0x0001980a01007387 */ /* 0x0001e60000100a00 */
[----:B0-----:R-:W2:Y:S01]  /*3ee10*/  LDL.LU.64 R10, [R1+0x2b08] ;  /* 0x002b0800010a7983 */ /* 0x001ea20000300a00 */
[----:B------:R-:W2:Y:S02]  /*3ee20*/  LDL.LU.64 R8, [R1+0x2b00] ;  /* 0x002b000001087983 */ /* 0x000ea40000300a00 */
        /* <DEDUP_REMOVED lines=9> */
[C---:B---3--:R-:W-:Y:S01]  /*3eec0*/  HMMA.16816.F32 R4, R16.reuse, R6, R24 ;  /* 0x000000061004723c */ /* 0x048fe20000001818 */
[----:B------:R-:W2:Y:S01]  /*3eed0*/  LDL.LU.64 R26, [R1+0x2ae8] ;  /* 0x002ae800011a7983 */ /* 0x000ea20000300a00 */
[----:B------:R-:W2:Y:S11]  /*3eee0*/  LDL.LU.64 R24, [R1+0x2ae0] ;  /* 0x002ae00001187983 */ /* 0x000eb60000300a00 */
[----:B------:R-:W-:Y:S10]  /*3eef0*/  @!UPT UIADD3 URZ, URZ, URZ, URZ ;  /* 0x0000003f3f3ff290 */ /* 0x000ff4000fffe03f */
[----:B------:R-:W-:Y:S01]  /*3ef00*/  STL.64 [R1+0xe0], R4 ;  /* 0x0000e00401007387 */ /* 0x000fe20000100a00 */
[----:B------:R0:W-:Y:S03]  /*3ef10*/  STL.64 [R1+0xe8], R6 ;  /* 0x0000e80601007387 */ /* 0x0001e60000100a00 */
[----:B0-----:R-:W3:Y:S01]  /*3ef20*/  LDL.LU.64 R6, [R1+0x2ad8] ;  /* 0x002ad80001067983 */ /* 0x001ee20000300a00 */
[----:B------:R-:W3:Y:S01]  /*3ef30*/  LDL.LU.64 R4, [R1+0x2ad0] ;  /* 0x002ad00001047983 */ /* 0x000ee20000300a00 */
[C---:B--2---:R-:W-:Y:S11]  /*3ef40*/  HMMA.16816.F32 R24, R16.reuse, R10, R24 ;  /* 0x0000000a1018723c */ /* 0x044ff60000001818 */
[----:B------:R-:W-:Y:S11]  /*3ef50*/  @!UPT UIADD3 URZ, URZ, URZ, URZ ;  /* 0x0000003f3f3ff290 */ /* 0x000ff6000fffe03f */
[----:B------:R-:W-:Y:S01]  /*3ef60*/  @!UPT UIADD3 URZ, URZ, URZ, URZ ;  /* 0x0000003f3f3ff290 */ /* 0x000fe2000fffe03f */
[----:B------:R-:W-:Y:S01]  /*3ef70*/  STL.64 [R1+0xd0], R24 ;  /* 0x0000d01801007387 */ /* 0x000fe20000100a00 */
        /* <DEDUP_REMOVED lines=8> */
[----:B0-----:R-:W2:Y:S01]  /*3f000*/  LDL.LU.64 R26, [R1+0x2ab0] ;  /* 0x002ab000011a7983 */ /* 0x001ea20000300a00 */
[----:B------:R-:W3:Y:S01]  /*3f010*/  LDL.LU R24, [R1+0x2aa8] ;  /* 0x002aa80001187983 */ /* 0x000ee20000300800 */
[C---:B--2---:R-:W-:Y:S11]  /*3f020*/  HMMA.16816.F32 R4, R16.reuse, R26, R4 ;  /* 0x0000001a1004723c */ /* 0x044ff60000001804 */
[----:B------:R-:W-:Y:S11]  /*3f030*/  @!UPT UIADD3 URZ, URZ, URZ, URZ ;  /* 0x0000003f3f3ff290 */ /* 0x000ff6000fffe03f */
[----:B------:R-:W-:Y:S01]  /*3f040*/  @!UPT UIADD3 URZ, URZ, URZ, URZ ;  /* 0x0000003f3f3ff290 */ /* 0x000fe2000fffe03f */
[----:B------:R-:W-:Y:S01]  /*3f050*/  STL.64 [R1+0x260], R4 ;  /* 0x0002600401007387 */ /* 0x000fe20000100a00 */
[----:B------:R0:W-:Y:S03]  /*3f060*/  STL.64 [R1+0x268], R6 ;  /* 0x0002680601007387 */ /* 0x0001e60000100a00 */
[----:B0-----:R-:W2:Y:S01]  /*3f070*/  LDL.LU.64 R6, [R1+0x2aa0] ;  /* 0x002aa00001067983 */ /* 0x001ea20000300a00 */
[----:B------:R-:W-:Y:S02]  /*3f080*/  STL.64 [R1+0x2a38], R26 ;  /* 0x002a381a01007387 */ /* 0x000fe40000100a00 */
[----:B---3--:R0:W-:Y:S02]  /*3f090*/  STL [R1+0x2a30], R24 ;  /* 0x002a301801007387 */ /* 0x0081e40000100800 */
        /* <DEDUP_REMOVED lines=9> */
[----:B------:R0:W-:Y:S03]  /*3f130*/  STL.64 [R1+0x4c8], R6 ;  /* 0x0004c80601007387 */ /* 0x0001e60000100a00 */
[----:B0-----:R-:W2:Y:S02]  /*3f140*/  LDL.LU.64 R6, [R1+0x2a88] ;  /* 0x002a880001067983 */ /* 0x001ea40000300a00 */
[----:B--2---:R-:W-:Y:S02]  /*3f150*/  HMMA.16816.F32 R16, R16, R6, R20 ;  /* 0x000000061010723c */ /* 0x004fe40000001814 */
[----:B------:R-:W2:Y:S01]  /*3f160*/  LDL.LU.64 R22, [R1+0x2a80] ;  /* 0x002a800001167983 */ /* 0x000ea20000300a00 */
[----:B------:R-:W2:Y:S02]  /*3f170*/  LDL.LU.64 R20, [R1+0x2a78] ;  /* 0x002a780001147983 */ /* 0x000ea40000300a00 */
[----:B------:R0:W-:Y:S02]  /*3f180*/  STL.64 [R1+0x2a10], R6 ;  /* 0x002a100601007387 */ /* 0x0001e40000100a00 */
[----:B------:R-:W2:Y:S11]  /*3f190*/  LDL.LU R4, [R1+0x170] ;  /* 0x0001700001047983 */ /* 0x000eb60000300800 */
[----:B------:R-:W-:Y:S05]  /*3f1a0*/  @!UPT UIADD3 URZ, URZ, URZ, URZ ;  /* 0x0000003f3f3ff290 */ /* 0x000fea000fffe03f */
[----:B------:R-:W-:Y:S01]  /*3f1b0*/  STL.64 [R1+0x180], R16 ;  /* 0x0001801001007387 */ /* 0x000fe20000100a00 */
[----:B------:R-:W-:Y:S02]  /*3f1c0*/  STL.64 [R1+0x188], R18 ;  /* 0x0001881201007387 */ /* 0x000fe40000100a00 */
[----:B------:R-:W2:Y:S02]  /*3f1d0*/  LDL.LU R5, [R1+0x174] ;  /* 0x0001740001057983 */ /* 0x000ea40000300800 */
[----:B0-----:R-:W2:Y:S01]  /*3f1e0*/  LDL.LU R6, [R1+0x178] ;  /* 0x0001780001067983 */ /* 0x001ea20000300800 */
[----:B------:R-:W2:Y:S02]  /*3f1f0*/  LDL.LU R7, [R1+0x17c] ;  /* 0x00017c0001077983 */ /* 0x000ea40000300800 */
[----:B--2---:R-:W-:Y:S11]  /*3f200*/  HMMA.16816.F32 R4, R20, R14, R4 ;  /* 0x0000000e1404723c */ /* 0x004ff60000001804 */
[----:B------:R-:W-:Y:S11]  /*3f210*/  @!UPT UIADD3 URZ, URZ, URZ, URZ ;  /* 0x0000003f3f3ff290 */ /* 0x000ff6000fffe03f */
[----:B------:R-:W-:Y:S01]  /*3f220*/  @!UPT UIADD3 URZ, URZ, URZ, URZ ;  /* 0x0000003f3f3ff290 */ /* 0x000fe2000fffe03f */
[----:B------:R0:W-:Y:S01]  /*3f230*/  STL.64 [R1+0x580], R4 ;  /* 0x0005800401007387 */ /* 0x0001e20000100a00 */
[----:B------:R-:W-:Y:S02]  /*3f240*/  STL.64 [R1+0x588], R6 ;  /* 0x0005880601007387 */ /* 0x000fe40000100a00 */
[----:B0-----:R-:W-:Y:S02]  /*3f250*/  IMAD.MOV.U32 R5, RZ, RZ, R14 ;  /* 0x000000ffff057224 */ /* 0x001fe400078e000e */
[----:B------:R-:W-:Y:S02]  /*3f260*/  IMAD.MOV.U32 R4, RZ, RZ, R15 ;  /* 0x000000ffff047224 */ /* 0x000fe400078e000f */
[----:B------:R-:W2:Y:S01]  /*3f270*/  LDL.LU.64 R14, [R1+0x2a70] ;  /* 0x002a7000010e7983 */ /* 0x000ea20000300a00 */
[----:B------:R-:W2:Y:S02]  /*3f280*/  LDL.LU.64 R12, [R1+0x2a68] ;  /* 0x002a6800010c7983 */ /* 0x000ea40000300a00 */
[----:B------:R-:W-:-:S02]  /*3f290*/  IMAD.MOV.U32 R18, RZ, RZ, R9 ;  /* 0x000000ffff127224 */ /* 0x000fc400078e0009 */
[----:B------:R-:W-:-:S07]  /*3f2a0*/  IMAD.MOV.U32 R19, RZ, RZ, R8 ;  /* 0x000000ffff137224 */ /* 0x000fce00078e0008 */
[C---:B--2---:R-:W-:Y:S11]  /*3f2b0*/  HMMA.16816.F32 R12, R20.reuse, R18, R12 ;  /* 0x00000012140c723c */ /* 0x044ff6000000180c */
[----:B------:R-:W-:Y:S11]  /*3f2c0*/  @!UPT UIADD3 URZ, URZ, URZ, URZ ;  /* 0x0000003f3f3ff290 */ /* 0x000ff6000fffe03f */
[----:B------:R-:W-:Y:S01]  /*3f2d0*/  @!UPT UIADD3 URZ, URZ, URZ, URZ ;  /* 0x0000003f3f3ff290 */ /* 0x000fe2000fffe03f */
[----:B------:R-:W-:Y:S01]  /*3f2e0*/  STL.64 [R1+0x570], R12 ;  /* 0x0005700c01007387 */ /* 0x000fe20000100a00 */
[----:B------:R0:W-:Y:S03]  /*3f2f0*/  STL.64 [R1+0x578], R14 ;  /* 0x0005780e01007387 */ /* 0x0001e60000100a00 */
[----:B0-----:R-:W2:Y:S01]  /*3f300*/  LDL.LU.64 R14, [R1+0x2a60] ;  /* 0x002a6000010e7983 */ /* 0x001ea20000300a00 */
[----:B------:R-:W2:Y:S02]  /*3f310*/  LDL.LU.64 R12, [R1+0x2a58] ;  /* 0x002a5800010c7983 */ /* 0x000ea40000300a00 */
[----:B------:R0:W-:Y:S02]  /*3f320*/  STL.64 [R1+0x29d8], R18 ;  /* 0x0029d81201007387 */ /* 0x0001e40000100a00 */
[----:B0-----:R-:W3:Y:S01]  /*3f330*/  LDL.LU.64 R18, [R1+0x18] ;  /* 0x0000180001127983 */ /* 0x001ee20000300a00 */
[C---:B--2---:R-:W-:Y:S08]  /*3f340*/  HMMA.16816.F32 R12, R20.reuse, R10, R12 ;  /* 0x0000000a140c723c */ /* 0x044ff0000000180c */
[----:B---3--:R-:W-:Y:S11]  /*3f350*/  HMMA.16816.F32 R24, R20, R18, R24 ;  /* 0x000000121418723c */ /* 0x008ff60000001818 */
[----:B------:R-:W-:Y:S11]  /*3f360*/  @!UPT UIADD3 URZ, URZ, URZ, URZ ;  /* 0x0000003f3f3ff290 */ /* 0x000ff6000fffe03f */
[----:B------:R-:W-:Y:S01]  /*3f370*/  @!UPT UIADD3 URZ, URZ, URZ, URZ ;  /* 0x0000003f3f3ff290 */ /* 0x000fe2000fffe03f */
[----:B------:R-:W-:Y:S01]  /*3f380*/  STL.64 [R1+0x560], R24 ;  /* 0x0005601801007387 */ /* 0x000fe20000100a00 */
[----:B------:R-:W-:Y:S02]  /*3f390*/  STL.64 [R1+0x568], R26 ;  /* 0x0005681a01007387 */ /* 0x000fe40000100a00 */
[----:B------:R0:W-:Y:S02]  /*3f3a0*/  STL.64 [R1+0x550], R12 ;  /* 0x0005500c01007387 */ /* 0x0001e40000100a00 */
[----:B------:R4:W-:Y:S01]  /*3f3b0*/  STL.64 [R1+0x558], R14 ;  /* 0x0005580e01007387 */ /* 0x0009e20000100a00 */
[----:B0-----:R-:W2:Y:S01]  /*3f3c0*/  LDL.LU R12, [R1+0x50] ;  /* 0x00005000010c7983 */ /* 0x001ea20000300800 */
[----:B------:R-:W2:Y:S02]  /*3f3d0*/  LDL.LU R13, [R1+0x54] ;  /* 0x00005400010d7983 */ /* 0x000ea40000300800 */
[----:B----4-:R-:W-:Y:S02]  /*3f3e0*/  IMAD.MOV.U32 R14, RZ, RZ, R0 ;  /* 0x000000ffff0e7224 */ /* 0x010fe400078e0000 */
[----:B------:R-:W-:Y:S01]  /*3f3f0*/  IMAD.MOV.U32 R15, RZ, RZ, R2 ;  /* 0x000000ffff0f7224 */ /* 0x000fe200078e0002 */
[----:B------:R-:W3:Y:S01]  /*3f400*/  LDL.LU R0, [R1+0x2a54] ;  /* 0x002a540001007983 */ /* 0x000ee20000300800 */
[----:B------:R-:W4:Y:S02]  /*3f410*/  LDL.LU R2, [R1+0x2a50] ;  /* 0x002a500001027983 */ /* 0x000f240000300800 */
[----:B------:R-:W2:Y:S02]  /*3f420*/  LDL.LU.64 R6, [R1+0x78] ;  /* 0x0000780001067983 */ /* 0x000ea40000300a00 */
[----:B------:R-:W-:-:S02]  /*3f430*/  IMAD.MOV.U32 R24, RZ, RZ, R19 ;  /* 0x000000ffff187224 */ /* 0x000fc400078e0013 */
[----:B------:R-:W-:Y:S02]  /*3f440*/  IMAD.MOV.U32 R25, RZ, RZ, R18 ;  /* 0x000000ffff197224 */ /* 0x000fe400078e0012 */
[----:B------:R-:W-:Y:S02]  /*3f450*/  IMAD.MOV.U32 R19, RZ, RZ, R4 ;  /* 0x000000ffff137224 */ /* 0x000fe400078e0004 */
[----:B------:R-:W-:Y:S01]  /*3f460*/  IMAD.MOV.U32 R18, RZ, RZ, R5 ;  /* 0x000000ffff127224 */ /* 0x000fe200078e0005 */
[----:B--2---:R0:W-:Y:S01]  /*3f470*/  STL.64 [R1+0x2a28], R6 ;  /* 0x002a280601007387 */ /* 0x0041e20000100a00 */
[----:B------:R-:W2:Y:S02]  /*3f480*/  LDL.LU R4, [R1+0x120] ;  /* 0x0001200001047983 */ /* 0x000ea40000300800 */
[----:B------:R-:W2:Y:S01]  /*3f490*/  LDL.LU R5, [R1+0x124] ;  /* 0x0001240001057983 */ /* 0x000ea20000300800 */
[----:B0-----:R-:W2:Y:S01]  /*3f4a0*/  LDL.LU R6, [R1+0x128] ;  /* 0x0001280001067983 */ /* 0x001ea20000300800 */
[----:B------:R-:W2:Y:S02]  /*3f4b0*/  LDL.LU R7, [R1+0x12c] ;  /* 0x00012c0001077983 */ /* 0x000ea40000300800 */
[----:B------:R-:W3:Y:S02]  /*3f4c0*/  LDL.LU R8, [R1+0x130] ;  /* 0x0001300001087983 */ /* 0x000ee40000300800 */
[----:B------:R-:W-:Y:S01]  /*3f4d0*/  IMAD.MOV.U32 R17, RZ, RZ, R10 ;  /* 0x000000ffff117224 */ /* 0x000fe200078e000a */
[----:B------:R-:W3:Y:S01]  /*3f4e0*/  LDL.LU R9, [R1+0x134] ;  /* 0x0001340001097983 */ /* 0x000ee20000300800 */
[----:B------:R-:W-:-:S02]  /*3f4f0*/  IMAD.MOV.U32 R16, RZ, RZ, R11 ;  /* 0x000000ffff107224 */ /* 0x000fc400078e000b */
[----:B------:R-:W3:Y:S02]  /*3f500*/  LDL.LU R10, [R1+0x138] ;  /* 0x00013800010a7983 */ /* 0x000ee40000300800 */
[----:B------:R-:W3:Y:S01]  /*3f510*/  LDL.LU R11, [R1+0x13c] ;  /* 0x00013c00010b7983 */ /* 0x000ee20000300800 */
[----:B--2---:R0:W-:Y:S01]  /*3f520*/  STL.64 [R1+0x2a48], R6 ;  /* 0x002a480601007387 */ /* 0x0041e20000100a00 */
[----:B------:R-:W-:Y:S03]  /*3f530*/  STL.64 [R1+0x2a40], R4 ;  /* 0x002a400401007387 */ /* 0x000fe60000100a00 */
[----:B0-----:R-:W3:Y:S01]  /*3f540*/  LDL.LU.64 R6, [R1+0x28] ;  /* 0x0000280001067983 */ /* 0x001ee20000300a00 */
        /* <DEDUP_REMOVED lines=12> */
[----:B------:R0:W-:Y:S01]  /*3f610*/  STL.64 [R1+0x29b8], R14 ;  /* 0x0029b80e01007387 */ /* 0x0001e20000100a00 */
[----:B------:R1:W-:Y:S02]  /*3f620*/  STL.64 [R1+0x29b0], R12 ;  /* 0x0029b00c01007387 */ /* 0x0003e40000100a00 */
[----:B0-----:R-:W-:-:S02]  /*3f630*/  IMAD.MOV.U32 R14, RZ, RZ, R25 ;  /* 0x000000ffff0e7224 */ /* 0x001fc400078e0019 */
[----:B------:R-:W-:-:S05]  /*3f640*/  IMAD.MOV.U32 R15, RZ, RZ, R24 ;  /* 0x000000ffff0f7224 */ /* 0x000fca00078e0018 */
[----:B------:R0:W-:Y:S01]  /*3f650*/  STL.64 [R1+0x29d0], R14 ;  /* 0x0029d00e01007387 */ /* 0x0001e20000100a00 */
[----:B-1----:R-:W2:Y:S02]  /*3f660*/  LDL.LU R12, [R1+0x90] ;  /* 0x00009000010c7983 */ /* 0x002ea40000300800 */
[----:B------:R-:W2:Y:S01]  /*3f670*/  LDL.LU R13, [R1+0x94] ;  /* 0x00009400010d7983 */ /* 0x000ea20000300800 */
[----:B0-----:R-:W2:Y:S01]  /*3f680*/  LDL.LU R14, [R1+0x98] ;  /* 0x00009800010e7983 */ /* 0x001ea20000300800 */
[----:B------:R-:W2:Y:S01]  /*3f690*/  LDL.LU R15, [R1+0x9c] ;  /* 0x00009c00010f7983 */ /* 0x000ea20000300800 */
[----:B---3--:R-:W-:Y:S07]  /*3f6a0*/  HMMA.16816.F32 R24, R20, R6, R8 ;  /* 0x000000061418723c */ /* 0x008fee0000001808 */
[----:B------:R-:W-:-:S02]  /*3f6b0*/  IMAD.MOV.U32 R9, RZ, RZ, R6 ;  /* 0x000000ffff097224 */ /* 0x000fc400078e0006 */
[----:B------:R-:W-:Y:S01]  /*3f6c0*/  IMAD.MOV.U32 R8, RZ, RZ, R7 ;  /* 0x000000ffff087224 */ /* 0x000fe200078e0007 */
[----:B--2---:R-:W-:Y:S01]  /*3f6d0*/  STL.64 [R1+0x29e8], R14 ;  /* 0x0029e80e01007387 */ /* 0x004fe20000100a00 */
[----:B------:R0:W-:Y:S03]  /*3f6e0*/  STL.64 [R1+0x29e0], R12 ;  /* 0x0029e00c01007387 */ /* 0x0001e60000100a00 */
[----:B0-----:R-:W2:Y:S01]  /*3f6f0*/  LDL.LU R12, [R1+0xa0] ;  /* 0x0000a000010c7983 */ /* 0x001ea20000300800 */
[----:B------:R-:W2:Y:S02]  /*3f700*/  LDL.LU R13, [R1+0xa4] ;  /* 0x0000a400010d7983 */ /* 0x000ea40000300800 */
[----:B------:R-:W3:Y:S02]  /*3f710*/  LDL.LU.64 R6, [R1+0x2a48] ;  /* 0x002a480001067983 */ /* 0x000ee40000300a00 */
[----:B----4-:R-:W-:-:S02]  /*3f720*/  IMAD.MOV.U32 R14, RZ, RZ, R2 ;  /* 0x000000ffff0e7224 */ /* 0x010fc400078e0002 */
[----:B------:R-:W-:Y:S01]  /*3f730*/  IMAD.MOV.U32 R15, RZ, RZ, R0 ;  /* 0x000000ffff0f7224 */ /* 0x000fe200078e0000 */
[----:B------:R-:W3:Y:S02]  /*3f740*/  LDL.LU.64 R4, [R1+0x2a40] ;  /* 0x002a400001047983 */ /* 0x000ee40000300a00 */
[----:B------:R-:W-:Y:S02]  /*3f750*/  IMAD.MOV.U32 R2, RZ, RZ, R26 ;  /* 0x000000ffff027224 */ /* 0x000fe400078e001a */
[----:B------:R0:W-:Y:S02]  /*3f760*/  STL.64 [R1+0x170], R24 ;  /* 0x0001701801007387 */ /* 0x0001e40000100a00 */
[----:B------:R-:W-:Y:S02]  /*3f770*/  IMAD.MOV.U32 R0, RZ, RZ, R27 ;  /* 0x000000ffff007224 */ /* 0x000fe400078e001b */
[----:B------:R-:W3:Y:S04]  /*3f780*/  LDL.LU.64 R26, [R1+0x2a38] ;  /* 0x002a3800011a7983 */ /* 0x000ee80000300a00 */
[----:B0-----:R-:W4:Y:S01]  /*3f790*/  LDL.LU R24, [R1+0x2a30] ;  /* 0x002a300001187983 */ /* 0x001f220000300800 */
[----:B------:R-:W-:Y:S02]  /*3f7a0*/  STL [R1+0x266c], R0 ;  /* 0x00266c0001007387 */ /* 0x000fe40000100800 */
[----:B------:R-:W-:Y:S01]  /*3f7b0*/  STL [R1+0x2668], R2 ;  /* 0x0026680201007387 */ /* 0x000fe20000100800 */
[C---:B---3--:R-:W-:Y:S11]  /*3f7c0*/  HMMA.16816.F32 R4, R20.reuse, R26, R4 ;  /* 0x0000001a1404723c */ /* 0x048ff60000001804 */
[----:B------:R-:W-:Y:S11]  /*3f7d0*/  @!UPT UIADD3 URZ, URZ, URZ, URZ ;  /* 0x0000003f3f3ff290 */ /* 0x000ff6000fffe03f */
[----:B------:R-:W-:Y:S01]  /*3f7e0*/  @!UPT UIADD3 URZ, URZ, URZ, URZ ;  /* 0x0000003f3f3ff290 */ /* 0x000fe2000fffe03f */
[----:B------:R-:W-:Y:S01]  /*3f7f0*/  STL.64 [R1+0x160], R4 ;  /* 0x0001600401007387 */ /* 0x000fe20000100a00 */
[----:B------:R0:W-:Y:S03]  /*3f800*/  STL.64 [R1+0x168], R6 ;  /* 0x0001680601007387 */ /* 0x0001e60000100a00 */
        /* <DEDUP_REMOVED lines=12> */
[----:B------:R-:W3:Y:S02]  /*3f8d0*/  LDL.LU.64 R16, [R1+0x2a00] ;  /* 0x002a000001107983 */ /* 0x000ee40000300a00 */
[----:B------:R-:W-:-:S02]  /*3f8e0*/  IMAD.MOV.U32 R11, RZ, RZ, R6 ;  /* 0x000000ffff0b7224 */ /* 0x000fc400078e0006 */
[----:B------:R-:W-:Y:S11]  /*3f8f0*/  IMAD.MOV.U32 R10, RZ, RZ, R7 ;  /* 0x000000ffff0a7224 */ /* 0x000ff600078e0007 */
[----:B------:R-:W-:Y:S06]  /*3f900*/  @!UPT UIADD3 URZ, URZ, URZ, URZ ;  /* 0x0000003f3f3ff290 */ /* 0x000fec000fffe03f */
[----:B------:R-:W-:Y:S01]  /*3f910*/  STL.64 [R1+0x4b0], R20 ;  /* 0x0004b01401007387 */ /* 0x000fe20000100a00 */
[----:B------:R-:W-:Y:S02]  /*3f920*/  STL.64 [R1+0x4b8], R22 ;  /* 0x0004b81601007387 */ /* 0x000fe40000100a00 */
[----:B------:R-:W2:Y:S02]  /*3f930*/  LDL.LU.64 R6, [R1+0x29f8] ;  /* 0x0029f80001067983 */ /* 0x000ea40000300a00 */
[----:B------:R-:W2:Y:S01]  /*3f940*/  LDL.LU.64 R4, [R1+0x29f0] ;  /* 0x0029f00001047983 */ /* 0x000ea20000300a00 */
[----:B------:R-:W-:Y:S01]  /*3f950*/  STL.64 [R1+0x29c8], R10 ;  /* 0x0029c80a01007387 */ /* 0x000fe20000100a00 */
[----:B------:R0:W-:Y:S03]  /*3f960*/  STL.64 [R1+0x29c0], R8 ;  /* 0x0029c00801007387 */ /* 0x0001e60000100a00 */
[----:B0-----:R-:W4:Y:S01]  /*3f970*/  LDL.LU R8, [R1+0x60] ;  /* 0x0000600001087983 */ /* 0x001f220000300800 */
[----:B------:R-:W4:Y:S02]  /*3f980*/  LDL.LU R9, [R1+0x64] ;  /* 0x0000640001097983 */ /* 0x000f240000300800 */
[----:B------:R-:W4:Y:S02]  /*3f990*/  LDL.LU R11, [R1+0x6c] ;  /* 0x00006c00010b7983 */ /* 0x000f240000300800 */
[----:B---3--:R-:W-:-:S02]  /*3f9a0*/  IMAD.MOV.U32 R22, RZ, RZ, R17 ;  /* 0x000000ffff167224 */ /* 0x008fc400078e0011 */
[----:B------:R-:W-:Y:S02]  /*3f9b0*/  IMAD.MOV.U32 R23, RZ, RZ, R16 ;  /* 0x000000ffff177224 */ /* 0x000fe400078e0010 */
[C---:B--2---:R-:W-:Y:S01]  /*3f9c0*/  HMMA.16816.F32 R16, R4.reuse, R18, R12 ;  /* 0x000000120410723c */ /* 0x044fe2000000180c */
[----:B------:R-:W2:Y:S01]  /*3f9d0*/  LDL.LU.64 R14, [R1+0x29e8] ;  /* 0x0029e800010e7983 */ /* 0x000ea20000300a00 */
[----:B------:R-:W2:Y:S11]  /*3f9e0*/  LDL.LU.64 R12, [R1+0x29e0] ;  /* 0x0029e000010c7983 */ /* 0x000eb60000300a00 */
[----:B------:R-:W-:Y:S10]  /*3f9f0*/  @!UPT UIADD3 URZ, URZ, URZ, URZ ;  /* 0x0000003f3f3ff290 */ /* 0x000ff4000fffe03f */
[----:B------:R-:W-:Y:S01]  /*3fa00*/  STL.64 [R1+0x490], R16 ;  /* 0x0004901001007387 */ /* 0x000fe20000100a00 */
[----:B------:R0:W-:Y:S03]  /*3fa10*/  STL.64 [R1+0x498], R18 ;  /* 0x0004981201007387 */ /* 0x0001e60000100a00 */
[----:B0-----:R-:W2:Y:S01]  /*3fa20*/  LDL.LU.64 R18, [R1+0x29d8] ;  /* 0x0029d80001127983 */ /* 0x001ea20000300a00 */
[----:B------:R-:W-:Y:S01]  /*3fa30*/  IMAD.MOV.U32 R10, RZ, RZ, R3 ;  /* 0x000000ffff0a7224 */ /* 0x000fe200078e0003 */
[----:B--2---:R-:W-:Y:S02]  /*3fa40*/  HMMA.16816.F32 R16, R4, R18, R12 ;  /* 0x000000120410723c */ /* 0x004fe4000000180c */
[----:B------:R-:W4:Y:S04]  /*3fa50*/  LDL.LU.64 R14, [R1+0x29d0] ;  /* 0x0029d000010e7983 */ /* 0x000f280000300a00 */
[----:B------:R-:W0:Y:S11]  /*3fa60*/  S2R R3, SR_TID.X ;  /* 0x0000000000037919 */ /* 0x000e360000002100 */
[----:B------:R-:W-:Y:S06]  /*3fa70*/  @!UPT UIADD3 URZ, URZ, URZ, URZ ;  /* 0x0000003f3f3ff290 */ /* 0x000fec000fffe03f */
[----:B------:R-:W-:Y:S01]  /*3fa80*/  STL.64 [R1+0x480], R16 ;  /* 0x0004801001007387 */ /* 0x000fe20000100a00 */
[----:B------:R1:W-:Y:S01]  /*3fa90*/  STL.64 [R1+0x488], R18 ;  /* 0x0004881201007387 */ /* 0x0003e20000100a00 */
[----:B0-----:R-:W-:-:S05]  /*3faa0*/  LOP3.LUT R25, R3, 0x7, RZ, 0xc0, !PT ;  /* 0x0000000703197812 */ /* 0x001fca00078ec0ff */
[----:B------:R-:W-:Y:S02]  /*3fab0*/  IMAD R25, R25, 0x110, RZ ;  /* 0x0000011019197824 */ /* 0x000fe400078e02ff */
[----:B-1----:R-:W-:-:S05]  /*3fac0*/  IMAD.SHL.U32 R19, R3, 0x2, RZ ;  /* 0x0000000203137824 */ /* 0x002fca00078e00ff */
[----:B------:R-:W-:Y:S01]  /*3fad0*/  LOP3.LUT R25, R25, 0x30, R19, 0x78, !PT ;  /* 0x0000003019197812 */ /* 0x000fe200078e7813 */
[C---:B----4-:R-:W-:Y:S01]  /*3fae0*/  HMMA.16816.F32 R12, R4.reuse, R14, R8 ;  /* 0x0000000e040c723c */ /* 0x050fe20000001808 */
[----:B------:R-:W2:Y:S01]  /*3faf0*/  LDL.LU.64 R10, [R1+0x29c8] ;  /* 0x0029c800010a7983 */ /* 0x000ea20000300a00 */
[----:B------:R-:W3:Y:S11]  /*3fb00*/  LDL.LU.64 R8, [R1+0x29c0] ;  /* 0x0029c00001087983 */ /* 0x000ef60000300a00 */
[----:B------:R-:W-:Y:S10]  /*3fb10*/  @!UPT UIADD3 URZ, URZ, URZ, URZ ;  /* 0x0000003f3f3ff290 */ /* 0x000ff4000fffe03f */
[----:B------:R-:W-:Y:S01]  /*3fb20*/  STL.64 [R1+0xc0], R12 ;  /* 0x0000c00c01007387 */ /* 0x000fe20000100a00 */
[----:B------:R-:W-:Y:S02]  /*3fb30*/  IMAD.MOV.U32 R3, RZ, RZ, R15 ;  /* 0x000000ffff037224 */ /* 0x000fe400078e000f */
[----:B------:R0:W-:Y:S02]  /*3fb40*/  STL [R1+0xc8], R14 ;  /* 0x0000c80e01007387 */ /* 0x0001e40000100800 */
[----:B0-----:R-:W4:Y:S01]  /*3fb50*/  LDL.LU.64 R14, [R1+0x29b8] ;  /* 0x0029b800010e7983 */ /* 0x001f220000300a00 */
[----:B------:R-:W4:Y:S02]  /*3fb60*/  LDL.LU.64 R12, [R1+0x29b0] ;  /* 0x0029b000010c7983 */ /* 0x000f240000300a00 */
[----:B------:R-:W-:Y:S02]  /*3fb70*/  STL [R1+0x2620], R3 ;  /* 0x0026200301007387 */ /* 0x000fe40000100800 */
[----:B------:R-:W2:Y:S01]  /*3fb80*/  LDL.LU R16, [R1+0x340] ;  /* 0x0003400001107983 */ /* 0x000ea20000300800 */
[----:B------:R-:W2:Y:S01]  /*3fb90*/  LDL.LU R17, [R1+0x344] ;  /* 0x0003440001117983 */ /* 0x000ea20000300800 */
[----:B------:R-:W2:Y:S02]  /*3fba0*/  LDL.LU R18, [R1+0x348] ;  /* 0x0003480001127983 */ /* 0x000ea40000300800 */
[----:B------:R-:W2:Y:S01]  /*3fbb0*/  LDL.LU R19, [R1+0x34c] ;  /* 0x00034c0001137983 */ /* 0x000ea20000300800 */
[----:B----4-:R-:W-:Y:S01]  /*3fbc0*/  HMMA.16816.F32 R20, R4, R22, R12 ;  /* 0x000000160414723c */ /* 0x010fe2000000180c */
[----:B--2---:R-:W-:Y:S01]  /*3fbd0*/  STL.64 [R1+0x29a0], R18 ;  /* 0x0029a01201007387 */ /* 0x004fe20000100a00 */
[----:B------:R0:W-:Y:S03]  /*3fbe0*/  STL.64 [R1+0x2998], R16 ;  /* 0x0029981001007387 */ /* 0x0001e60000100a00 */
[----:B0-----:R-:W2:Y:S01]  /*3fbf0*/  LDL.LU R16, [R1+0x220] ;  /* 0x0002200001107983 */ /* 0x001ea20000300800 */
[----:B------:R-:W2:Y:S02]  /*3fc00*/  LDL.LU R17, [R1+0x224] ;  /* 0x0002240001117983 */ /* 0x000ea40000300800 */
[----:B------:R-:W2:Y:S02]  /*3fc10*/  LDL.LU R18, [R1+0x228] ;  /* 0x0002280001127983 */ /* 0x000ea40000300800 */
[----:B------:R-:W2:Y:S01]  /*3fc20*/  LDL.LU R19, [R1+0x22c] ;  /* 0x00022c0001137983 */ /* 0x000ea20000300800 */
[----:B------:R-:W4:Y:S11]  /*3fc30*/  LDL.LU R15, [R1+0x29a8] ;  /* 0x0029a800010f7983 */ /* 0x000f360000300800 */
[----:B------:R-:W-:Y:S01]  /*3fc40*/  @!UPT UIADD3 URZ, URZ, URZ, URZ ;  /* 0x0000003f3f3ff290 */ /* 0x000fe2000fffe03f */
[----:B------:R-:W-:Y:S02]  /*3fc50*/  STL.64 [R1+0xb0], R20 ;  /* 0x0000b01401007387 */ /* 0x000fe40000100a00 */
[----:B------:R-:W-:Y:S01]  /*3fc60*/  STL.64 [R1+0xb8], R22 ;  /* 0x0000b81601007387 */ /* 0x000fe20000100a00 */
[----:B------:R-:W-:Y:S01]  /*3fc70*/  LOP3.LUT R25, R25, 0x40, RZ, 0x3c, !PT ;  /* 0x0000004019197812 */ /* 0x000fe200078e3cff */
[----:B---3--:R-:W-:Y:S01]  /*3fc80*/  IMAD.MOV.U32 R14, RZ, RZ, R9 ;  /* 0x000000ffff0e7224 */ /* 0x008fe200078e0009 */
[----:B----4-:R-:W0:Y:S04]  /*3fc90*/  LDSM.16.MT88.4 R20, [R15+0x18000] ;  /* 0x018000000f14783b */ /* 0x010e280000004200 */
[----:B0-----:R0:W-:Y:S01]  /*3fca0*/  STL.64 [R1+0x2970], R22 ;  /* 0x0029701601007387 */ /* 0x0011e20000100a00 */
[----:B------:R-:W-:Y:S02]  /*3fcb0*/  STL.64 [R1+0x2968], R20 ;  /* 0x0029681401007387 */ /* 0x000fe40000100a00 */
[----:B0-----:R-:W-:-:S02]  /*3fcc0*/  IMAD.MOV.U32 R22, RZ, RZ, R11 ;  /* 0x000000ffff167224 */ /* 0x001fc400078e000b */
[----:B------:R-:W-:-:S05]  /*3fcd0*/  IMAD.MOV.U32 R23, RZ, RZ, R10 ;  /* 0x000000ffff177224 */ /* 0x000fca00078e000a */
[----:B------:R-:W-:Y:S01]  /*3fce0*/  STL.64 [R1+0x2980], R22 ;  /* 0x0029801601007387 */ /* 0x000fe20000100a00 */
[----:B------:R0:W-:Y:S02]  /*3fcf0*/  STL [R1+0x2930], R15 ;  /* 0x0029300f01007387 */ /* 0x0001e40000100800 */
[----:B0-----:R-:W-:Y:S02]  /*3fd00*/  IMAD.MOV.U32 R15, RZ, RZ, R8 ;  /* 0x000000ffff0f7224 */ /* 0x001fe400078e0008 */
[----:B------:R-:W0:Y:S05]  /*3fd10*/  LDSM.16.M88.4 R8, [R25+0x20080] ;  /* 0x020080001908783b */ /* 0x000e2a0000000200 */
[----:B--2---:R-:W-:Y:S01]  /*3fd20*/  HMMA.16816.F32 R12, R4, R14, R16 ;  /* 0x0000000e040c723c */ /* 0x004fe20000001810 */
[----:B------:R-:W2:Y:S01]  /*3fd30*/  LDL.LU.64 R18, [R1+0x29a0] ;  /* 0x0029a00001127983 */ /* 0x000ea20000300a00 */
[----:B------:R-:W2:Y:S11]  /*3fd40*/  LDL.LU.64 R16, [R1+0x2998] ;  /* 0x0029980001107983 */ /* 0x000eb60000300a00 */
[----:B------:R-:W-:Y:S11]  /*3fd50*/  @!UPT UIADD3 URZ, URZ, URZ, URZ ;  /* 0x0000003f3f3ff290 */ /* 0x000ff6000fffe03f */
[----:B------:R-:W-:Y:S01]  /*3fd60*/  IMAD.MOV.U32 R3, RZ, RZ, R15 ;  /* 0x000000ffff037224 */ /* 0x000fe200078e000f */
[----:B------:R-:W-:Y:S01]  /*3fd70*/  STL.64 [R1+0xa0], R12 ;  /* 0x0000a00c01007387 */ /* 0x000fe20000100a00 */
[----:B------:R-:W-:Y:S02]  /*3fd80*/  STL [R1+0xa8], R14 ;  /* 0x0000a80e01007387 */ /* 0x000fe40000100800 */
[----:B------:R-:W1:Y:S01]  /*3fd90*/  LDSM.16.M88.4 R12, [R25+0x20880] ;  /* 0x02088000190c783b */ /* 0x000e620000000200 */
[----:B------:R-:W-:Y:S04]  /*3fda0*/  STL [R1+0x2670], R3 ;  /* 0x0026700301007387 */ /* 0x000fe80000100800 */
[----:B0-----:R-:W-:Y:S01]  /*3fdb0*/  STL.64 [R1+0x60], R8 ;  /* 0x0000600801007387 */ /* 0x001fe20000100a00 */
[----:B------:R-:W-:Y:S02]  /*3fdc0*/  STL.64 [R1+0x68], R10 ;  /* 0x0000680a01007387 */ /* 0x000fe40000100a00 */
[----:B------:R0:W-:Y:S02]  /*3fdd0*/  STL.64 [R1+0x2978], R8 ;  /* 0x0029780801007387 */ /* 0x0001e40000100a00 */
[----:B0-----:R-:W3:Y:S01]  /*3fde0*/  LDL.LU R8, [R1+0x330] ;  /* 0x0003300001087983 */ /* 0x001ee20000300800 */
[----:B------:R-:W3:Y:S02]  /*3fdf0*/  LDL.LU R9, [R1+0x334] ;  /* 0x0003340001097983 */ /* 0x000ee40000300800 */
[----:B------:R-:W4:Y:S02]  /*3fe00*/  LDL.LU R10, [R1+0x338] ;  /* 0x00033800010a7983 */ /* 0x000f240000300800 */
[----:B------:R-:W4:Y:S02]  /*3fe10*/  LDL.LU R11, [R1+0x33c] ;  /* 0x00033c00010b7983 */ /* 0x000f240000300800 */
[----:B-1----:R-:W-:-:S02]  /*3fe20*/  IMAD.MOV.U32 R20, RZ, RZ, R12 ;  /* 0x000000ffff147224 */ /* 0x002fc400078e000c */
[----:B------:R-:W-:Y:S01]  /*3fe30*/  IMAD.MOV.U32 R3, RZ, RZ, R13 ;  /* 0x000000ffff037224 */ /* 0x000fe200078e000d */
        /* <DEDUP_REMOVED lines=8> */
[----:B--2---:R-:W-:Y:S01]  /*3fec0*/  HMMA.16816.F32 R12, R4, R26, R16 ;  /* 0x0000001a040c723c */ /* 0x004fe20000001810 */
[----:B------:R-:W2:Y:S11]  /*3fed0*/  LDL.LU R16, [R1+0x320] ;  /* 0x0003200001107983 */ /* 0x000eb60000300800 */
[----:B------:R-:W-:Y:S11]  /*3fee0*/  @!UPT UIADD3 URZ, URZ, URZ, URZ ;  /* 0x0000003f3f3ff290 */ /* 0x000ff6000fffe03f */
[----:B------:R-:W-:Y:S01]  /*3fef0*/  STL.64 [R1+0x90], R12 ;  /* 0x0000900c01007387 */ /* 0x000fe20000100a00 */
[----:B------:R-:W-:Y:S02]  /*3ff00*/  STL.64 [R1+0x98], R14 ;  /* 0x0000980e01007387 */ /* 0x000fe40000100a00 */
[----:B------:R-:W0:Y:S04]  /*3ff10*/  LDSM.16.M88.4 R12, [R25+0x21080] ;  /* 0x02108000190c783b */ /* 0x000e280000000200 */
[----:B------:R-:W2:Y:S01]  /*3ff20*/  LDL.LU R17, [R1+0x324] ;  /* 0x0003240001117983 */ /* 0x000ea20000300800 */
[----:B------:R-:W2:Y:S01]  /*3ff30*/  LDL.LU R18, [R1+0x328] ;  /* 0x0003280001127983 */ /* 0x000ea20000300800 */
[----:B------:R-:W2:Y:S03]  /*3ff40*/  LDL.LU R19, [R1+0x32c] ;  /* 0x00032c0001137983 */ /* 0x000ea60000300800 */
[----:B0-----:R-:W-:Y:S01]  /*3ff50*/  STL.64 [R1+0x40], R12 ;  /* 0x0000400c01007387 */ /* 0x001fe20000100a00 */
[----:B------:R-:W-:-:S02]  /*3ff60*/  IMAD.MOV.U32 R26, RZ, RZ, R12 ;  /* 0x000000ffff1a7224 */ /* 0x000fc400078e000c */
[----:B------:R-:W-:Y:S02]  /*3ff70*/  STL.64 [R1+0x48], R14 ;  /* 0x0000480e01007387 */ /* 0x000fe40000100a00 */
[----:B------:R-:W-:Y:S02]  /*3ff80*/  IMAD.MOV.U32 R21, RZ, RZ, R13 ;  /* 0x000000ffff157224 */ /* 0x000fe400078e000d */
[----:B------:R-:W0:Y:S01]  /*3ff90*/  LDSM.16.M88.4 R12, [R25+0x21880] ;  /* 0x02188000190c783b */ /* 0x000e220000000200 */
[----:B------:R-:W-:Y:S02]  /*3ffa0*/  IMAD.MOV.U32 R22, RZ, RZ, R2 ;  /* 0x000000ffff167224 */ /* 0x000fe400078e0002 */
[----:B------:R-:W-:Y:S01]  /*3ffb0*/  IMAD.MOV.U32 R23, RZ, RZ, R0 ;  /* 0x000000ffff177224 */ /* 0x000fe200078e0000 */
[----:B0-----:R-:W-:Y:S01]  /*3ffc0*/  STL.64 [R1+0x30], R12 ;  /* 0x0000300c01007387 */ /* 0x001fe20000100a00 */
[----:B------:R-:W-:Y:S02]  /*3ffd0*/  STL.64 [R1+0x38], R14 ;  /* 0x0000380e01007387 */ /* 0x000fe40000100a00 */
[----:B------:R0:W-:Y:S02]  /*3ffe0*/  STL.64 [R1+0x2938], R12 ;  /* 0x0029380c01007387 */ /* 0x0001e40000100a00 */
[----:B0-----:R-:W-:-:S02]  /*3fff0*/  IMAD.MOV.U32 R12, RZ, RZ, R26 ;  /* 0x000000ffff0c7224 */ /* 0x001fc400078e001a */
[----:B------:R-:W-:-:S05]  /*40000*/  IMAD.MOV.U32 R13, RZ, RZ, R21 ;  /* 0x000000ffff0d7224 */ /* 0x000fca00078e0015 */
[----:B------:R0:W-:Y:S02]  /*40010*/  STL.64 [R1+0x2950], R12 ;  /* 0x0029500c01007387 */ /* 0x0001e40000100a00 */
[----:B0-----:R-:W-:Y:S02]  /*40020*/  IMAD.MOV.U32 R12, RZ, RZ, R20 ;  /* 0x000000ffff0c7224 */ /* 0x001fe400078e0014 */
[----:B------:R-:W-:Y:S02]  /*40030*/  IMAD.MOV.U32 R2, RZ, RZ, R15 ;  /* 0x000000ffff027224 */ /* 0x000fe400078e000f */
[----:B------:R-:W-:-:S03]  /*40040*/  IMAD.MOV.U32 R0, RZ, RZ, R14 ;  /* 0x000000ffff007224 */ /* 0x000fc600078e000e */
[----:B------:R-:W-:Y:S02]  /*40050*/  STL [R1+0x268c], R2 ;  /* 0x00268c0201007387 */ /* 0x000fe40000100800 */
[----:B------:R-:W-:Y:S01]  /*40060*/  STL [R1+0x2688], R0 ;  /* 0x0026880001007387 */ /* 0x000fe20000100800 */
        /* <DEDUP_REMOVED lines=8> */
[----:B------:R0:W-:Y:S02]  /*400f0*/  STL.64 [R1+0x28], R22 ;  /* 0x0000281601007387 */ /* 0x0001e40000100a00 */
[----:B0-----:R-:W3:Y:S02]  /*40100*/  LDL.LU.64 R22, [R1+0x2980] ;  /* 0x0029800001167983 */ /* 0x001ee40000300a00 */
[----:B---3--:R-:W-:Y:S02]  /*40110*/  HMMA.16816.F32 R20, R4, R22, R8 ;  /* 0x000000160414723c */ /* 0x008fe40000001808 */
[----:B------:R-:W2:Y:S01]  /*40120*/  LDL.LU.64 R8, [R1+0x2978] ;  /* 0x0029780001087983 */ /* 0x000ea20000300a00 */
[----:B------:R-:W3:Y:S11]  /*40130*/  LDL.LU R4, [R1+0x2f0] ;  /* 0x0002f00001047983 */ /* 0x000ef60000300800 */
[----:B------:R-:W-:Y:S09]  /*40140*/  @!UPT UIADD3 URZ, URZ, URZ, URZ ;  /* 0x0000003f3f3ff290 */ /* 0x000ff2000fffe03f */
[----:B------:R-:W-:Y:S01]  /*40150*/  STL.64 [R1+0x70], R20 ;  /* 0x0000701401007387 */ /* 0x000fe20000100a00 */
[----:B------:R-:W-:Y:S02]  /*40160*/  STL.64 [R1+0x78], R22 ;  /* 0x0000781601007387 */ /* 0x000fe40000100a00 */
[----:B------:R-:W3:Y:S02]  /*40170*/  LDL.LU R5, [R1+0x2f4] ;  /* 0x0002f40001057983 */ /* 0x000ee40000300800 */
[----:B------:R-:W4:Y:S01]  /*40180*/  LDL.LU R6, [R1+0x2f8] ;  /* 0x0002f80001067983 */ /* 0x000f220000300800 */
[----:B------:R-:W4:Y:S04]  /*40190*/  LDL.LU R7, [R1+0x2fc] ;  /* 0x0002fc0001077983 */ /* 0x000f280000300800 */
[----:B------:R-:W0:Y:S04]  /*401a0*/  LDSM.16.M88.4 R20, [R25+0x22880] ;  /* 0x022880001914783b */ /* 0x000e280000000200 */
[----:B----4-:R-:W-:Y:S01]  /*401b0*/  STL.64 [R1+0x2948], R6 ;  /* 0x0029480601007387 */ /* 0x010fe20000100a00 */
[----:B---3--:R1:W-:Y:S03]  /*401c0*/  STL.64 [R1+0x2940], R4 ;  /* 0x0029400401007387 */ /* 0x0083e60000100a00 */
[----:B-1----:R-:W3:Y:S01]  /*401d0*/  LDL.LU R4, [R1+0x300] ;  /* 0x0003000001047983 */ /* 0x002ee20000300800 */
[----:B------:R-:W3:Y:S02]  /*401e0*/  LDL.LU R5, [R1+0x304] ;  /* 0x0003040001057983 */ /* 0x000ee40000300800 */
[----:B------:R-:W4:Y:S02]  /*401f0*/  LDL.LU R6, [R1+0x308] ;  /* 0x0003080001067983 */ /* 0x000f240000300800 */
[----:B------:R-:W4:Y:S02]  /*40200*/  LDL.LU R7, [R1+0x30c] ;  /* 0x00030c0001077983 */ /* 0x000f240000300800 */
[----:B----4-:R-:W-:Y:S01]  /*40210*/  STL.64 [R1+0x2960], R6 ;  /* 0x0029600601007387 */ /* 0x010fe20000100a00 */
[----:B---3--:R1:W-:Y:S03]  /*40220*/  STL.64 [R1+0x2958], R4 ;  /* 0x0029580401007387 */ /* 0x0083e60000100a00 */
[----:B-1----:R-:W3:Y:S01]  /*40230*/  LDL.LU R4, [R1+0x310] ;  /* 0x0003100001047983 */ /* 0x002ee20000300800 */
[----:B------:R-:W3:Y:S02]  /*40240*/  LDL.LU R5, [R1+0x314] ;  /* 0x0003140001057983 */ /* 0x000ee40000300800 */
[----:B------:R-:W3:Y:S02]  /*40250*/  LDL.LU R6, [R1+0x318] ;  /* 0x0003180001067983 */ /* 0x000ee40000300800 */
[----:B------:R-:W3:Y:S01]  /*40260*/  LDL.LU R7, [R1+0x31c] ;  /* 0x00031c0001077983 */ /* 0x000ee20000300800 */
[----:B0-----:R-:W-:Y:S01]  /*40270*/  STL.64 [R1+0x10], R20 ;  /* 0x0000101401007387 */ /* 0x001fe20000100a00 */
[----:B------:R0:W-:Y:S03]  /*40280*/  STL.64 [R1+0x18], R22 ;  /* 0x0000181601007387 */ /* 0x0001e60000100a00 */
[----:B0-----:R-:W2:Y:S01]  /*40290*/  LDL.LU.64 R22, [R1+0x2970] ;  /* 0x0029700001167983 */ /* 0x001ea20000300a00 */
[----:B------:R-:W2:Y:S02]  /*402a0*/  LDL.LU.64 R20, [R1+0x2968] ;  /* 0x0029680001147983 */ /* 0x000ea40000300a00 */
[----:B------:R-:W-:-:S02]  /*402b0*/  IMAD.MOV.U32 R13, RZ, RZ, R3 ;  /* 0x000000ffff0d7224 */ /* 0x000fc400078e0003 */
[----:B------:R-:W-:Y:S01]  /*402c0*/  IMAD.MOV.U32 R11, RZ, RZ, R24 ;  /* 0x000000ffff0b7224 */ /* 0x000fe200078e0018 */
[C---:B--2---:R-:W-:Y:S01]  /*402d0*/  HMMA.16816.F32 R16, R20.reuse, R8, R16 ;  /* 0x000000081410723c */ /* 0x044fe20000001810 */
[----:B------:R-:W2:Y:S07]  /*402e0*/  LDL.LU R8, [R1+0x2e0] ;  /* 0x0002e00001087983 */ /* 0x000eae0000300800 */
[----:B---3--:R-:W-:Y:S11]  /*402f0*/  HMMA.16816.F32 R12, R20, R12, R4 ;  /* 0x0000000c140c723c */ /* 0x008ff60000001804 */
[----:B------:R-:W-:Y:S04]  /*40300*/  @!UPT UIADD3 URZ, URZ, URZ, URZ ;  /* 0x0000003f3f3ff290 */ /* 0x000fe8000fffe03f */
[----:B------:R-:W-:Y:S01]  /*40310*/  STL.64 [R1+0x350], R16 ;  /* 0x0003501001007387 */ /* 0x000fe20000100a00 */
[----:B------:R-:W-:Y:S02]  /*40320*/  STL.64 [R1+0x358], R18 ;  /* 0x0003581201007387 */ /* 0x000fe40000100a00 */
[----:B------:R-:W-:Y:S02]  /*40330*/  LDSM.16.M88.4 R16, [R25+0x23080] ;  /* 0x023080001910783b */ /* 0x000fe40000000200 */
[----:B------:R-:W0:Y:S04]  /*40340*/  LDSM.16.M88.4 R24, [R25+0x23880] ;  /* 0x023880001918783b */ /* 0x000e280000000200 */
[----:B------:R-:W2:Y:S01]  /*40350*/  LDL.LU R9, [R1+0x2e4] ;  /* 0x0002e40001097983 */ /* 0x000ea20000300800 */
[----:B------:R-:W2:Y:S02]  /*40360*/  LDL.LU R10, [R1+0x2e8] ;  /* 0x0002e800010a7983 */ /* 0x000ea40000300800 */
[----:B------:R-:W3:Y:S02]  /*40370*/  LDL.LU.64 R6, [R1+0x2960] ;  /* 0x0029600001067983 */ /* 0x000ee40000300a00 */
[----:B------:R-:W3:Y:S01]  /*40380*/  LDL.LU.64 R4, [R1+0x2958] ;  /* 0x0029580001047983 */ /* 0x000ee20000300a00 */
[----:B------:R1:W-:Y:S01]  /*40390*/  STL.64 [R1+0x340], R12 ;  /* 0x0003400c01007387 */ /* 0x0003e20000100a00 */
[----:B------:R-:W-:Y:S03]  /*403a0*/  STL.64 [R1+0x348], R14 ;  /* 0x0003480e01007387 */ /* 0x000fe60000100a00 */
[----:B-1----:R-:W3:Y:S04]  /*403b0*/  LDL.LU.64 R12, [R1+0x2950] ;  /* 0x00295000010c7983 */ /* 0x002ee80000300a00 */
[----:B0-----:R-:W-:Y:S01]  /*403c0*/  STL [R1+0x2584], R26 ;  /* 0x0025841a01007387 */ /* 0x001fe20000100800 */
[----:B------:R-:W-:Y:S02]  /*403d0*/  STL.64 [R1], R16 ;  /* 0x0000001001007387 */ /* 0x000fe40000100a00 */
[----:B------:R-:W-:Y:S02]  /*403e0*/  STL.64 [R1+0x8], R18 ;  /* 0x0000081201007387 */ /* 0x000fe40000100a00 */
[----:B------:R0:W-:Y:S02]  /*403f0*/  STL.64 [R1+0x2910], R16 ;  /* 0x0029101001007387 */ /* 0x0001e40000100a00 */
[----:B0-----:R-:W4:Y:S01]  /*40400*/  LDL.LU R16, [R1+0x4a0] ;  /* 0x0004a00001107983 */ /* 0x001f220000300800 */
[----:B------:R-:W4:Y:S02]  /*40410*/  LDL.LU R17, [R1+0x4a4] ;  /* 0x0004a40001117983 */ /* 0x000f240000300800 */
[----:B------:R-:W-:-:S02]  /*40420*/  IMAD.MOV.U32 R18, RZ, RZ, R29 ;  /* 0x000000ffff127224 */ /* 0x000fc400078e001d */
[----:B------:R-:W-:-:S05]  /*40430*/  IMAD.MOV.U32 R19, RZ, RZ, R28 ;  /* 0x000000ffff137224 */ /* 0x000fca00078e001c */
[----:B------:R-:W-:Y:S01]  /*40440*/  STL.64 [R1+0x2928], R18 ;  /* 0x0029281201007387 */ /* 0x000fe20000100a00 */
[----:B---3--:R-:W-:Y:S03]  /*40450*/  HMMA.16816.F32 R12, R20, R12, R4 ;  /* 0x0000000c140c723c */ /* 0x008fe60000001804 */
[----:B----4-:R0:W-:Y:S04]  /*40460*/  STL.64 [R1+0x2920], R16 ;  /* 0x0029201001007387 */ /* 0x0101e80000100a00 */
[----:B0-----:R-:W2:Y:S01]  /*40470*/  LDL.64 R16, [R1+0x20] ;  /* 0x0000200001107983 */ /* 0x001ea20000100a00 */
[----:B------:R-:W-:Y:S02]  /*40480*/  STL [R1+0x2580], R27 ;  /* 0x0025801b01007387 */ /* 0x000fe40000100800 */
[----:B------:R-:W3:Y:S02]  /*40490*/  LDL.LU.64 R6, [R1+0x2948] ;  /* 0x0029480001067983 */ /* 0x000ee40000300a00 */
[----:B------:R-:W3:Y:S11]  /*404a0*/  LDL.LU.64 R4, [R1+0x2940] ;  /* 0x0029400001047983 */ /* 0x000ef60000300a00 */
[----:B------:R0:W-:Y:S01]  /*404b0*/  STL.64 [R1+0x330], R12 ;  /* 0x0003300c01007387 */ /* 0x0001e20000100a00 */
[----:B------:R-:W-:Y:S03]  /*404c0*/  STL [R1+0x338], R14 ;  /* 0x0003380e01007387 */ /* 0x000fe60000100800 */
[----:B0-----:R-:W3:Y:S01]  /*404d0*/  LDL.LU.64 R12, [R1+0x2938] ;  /* 0x00293800010c7983 */ /* 0x001ee20000300a00 */
[----:B------:R-:W-:-:S05]  /*404e0*/  IMAD.MOV.U32 R28, RZ, RZ, R15 ;  /* 0x000000ffff1c7224 */ /* 0x000fca00078e000f */
[----:B------:R-:W-:Y:S01]  /*404f0*/  STL [R1+0x2588], R28 ;  /* 0x0025881c01007387 */ /* 0x000fe20000100800 */
[----:B------:R-:W4:Y:S01]  /*40500*/  LDL.LU R15, [R1+0x2930] ;  /* 0x00293000010f7983 */ /* 0x000f220000300800 */
[----:B---3--:R-:W-:Y:S01]  /*40510*/  HMMA.16816.F32 R4, R20, R12, R4 ;  /* 0x0000000c1404723c */ /* 0x008fe20000001804 */
[----:B------:R-:W-:Y:S02]  /*40520*/  IMAD.MOV.U32 R0, RZ, RZ, R13 ;  /* 0x000000ffff007224 */ /* 0x000fe400078e000d */
[----:B------:R-:W-:-:S05]  /*40530*/  IMAD.MOV.U32 R2, RZ, RZ, R12 ;  /* 0x000000ffff027224 */ /* 0x000fca00078e000c */
[C---:B--2---:R-:W-:Y:S01]  /*40540*/  HMMA.16816.F32 R8, R20.reuse, R16, R8 ;  /* 0x000000101408723c */ /* 0x044fe20000001808 */
[----:B------:R-:W-:Y:S11]  /*40550*/  IMAD.MOV.U32 R3, RZ, RZ, R17 ;  /* 0x000000ffff037224 */ /* 0x000ff600078e0011 */
[----:B------:R-:W-:Y:S04]  /*40560*/  @!UPT UIADD3 URZ, URZ, URZ, URZ ;  /* 0x0000003f3f3ff290 */ /* 0x000fe8000fffe03f */
[----:B------:R-:W-:Y:S02]  /*40570*/  IMAD.MOV.U32 R27, RZ, RZ, R7 ;  /* 0x000000ffff1b7224 */ /* 0x000fe400078e0007 */
[----:B------:R-:W-:Y:S01]  /*40580*/  IMAD.MOV.U32 R26, RZ, RZ, R6 ;  /* 0x000000ffff1a7224 */ /* 0x000fe200078e0006 */
[----:B------:R-:W-:Y:S01]  /*40590*/  STL.64 [R1+0x320], R4 ;  /* 0x0003200401007387 */ /* 0x000fe20000100a00 */
[----:B------:R-:W-:Y:S02]  /*405a0*/  STL [R1+0x290c], R0 ;  /* 0x00290c0001007387 */ /* 0x000fe40000100800 */
[----:B------:R-:W-:Y:S02]  /*405b0*/  STL [R1+0x2908], R2 ;  /* 0x0029080201007387 */ /* 0x000fe40000100800 */
[----:B------:R-:W-:Y:S01]  /*405c0*/  STL [R1+0x2590], R27 ;  /* 0x0025901b01007387 */ /* 0x000fe20000100800 */
[----:B------:R-:W-:Y:S01]  /*405d0*/  STL [R1+0x258c], R26 ;  /* 0x00258c1a01007387 */ /* 0x000fe20000100800 */
[----:B------:R0:W-:Y:S02]  /*405e0*/  STL.64 [R1+0x2918], R24 ;  /* 0x0029181801007387 */ /* 0x0001e40000100a00 */
[----:B------:R-:W-:Y:S01]  /*405f0*/  IMAD.MOV.U32 R29, RZ, RZ, R11 ;  /* 0x000000ffff1d7224 */ /* 0x000fe200078e000b */
[----:B----4-:R-:W-:Y:S04]  /*40600*/  LDSM.16.MT88.4 R4, [R15+0x18080] ;  /* 0x018080000f04783b */ /* 0x010fe80000004200 */
[----:B0-----:R-:W2:Y:S01]  /*40610*/  LDL.64 R24, [R1+0x10] ;  /* 0x0000100001187983 */ /* 0x001ea20000100a00 */
[----:B------:R-:W2:Y:S02]  /*40620*/  LDL.LU.64 R18, [R1+0x2928] ;  /* 0x0029280001127983 */ /* 0x000ea40000300a00 */
[----:B------:R-:W2:Y:S02]  /*40630*/  LDL.LU.64 R16, [R1+0x2920] ;  /* 0x0029200001107983 */ /* 0x000ea40000300a00 */
[----:B------:R-:W-:Y:S01]  /*40640*/  STL.64 [R1+0x310], R8 ;  /* 0x0003100801007387 */ /* 0x000fe20000100a00 */
[----:B------:R-:W-:Y:S02]  /*40650*/  STL [R1+0x318], R10 ;  /* 0x0003180a01007387 */ /* 0x000fe40000100800 */
[----:B------:R-:W0:Y:S04]  /*40660*/  LDSM.16.MT88.4 R8, [R15+0x18100] ;  /* 0x018100000f08783b */ /* 0x000e280000004200 */
[----:B------:R-:W1:Y:S04]  /*40670*/  LDSM.16.MT88.4 R12, [R15+0x18180] ;  /* 0x018180000f0c783b */ /* 0x000e680000004200 */
[----:B------:R-:W-:Y:S01]  /*40680*/  STL [R1+0x2568], R29 ;  /* 0x0025681d01007387 */ /* 0x000fe20000100800 */
[----:B0-----:R-:W-:Y:S01]  /*40690*/  STL.64 [R1+0x2890], R10 ;  /* 0x0028900a01007387 */ /* 0x001fe20000100a00 */
[----:B------:R0:W-:Y:S03]  /*406a0*/  STL.64 [R1+0x2888], R8 ;  /* 0x0028880801007387 */ /* 0x0001e60000100a00 */
[----:B0-----:R-:W3:Y:S01]  /*406b0*/  LDL.LU R8, [R1+0x210] ;  /* 0x0002100001087983 */ /* 0x001ee20000300800 */
[----:B------:R-:W3:Y:S02]  /*406c0*/  LDL.LU R9, [R1+0x214] ;  /* 0x0002140001097983 */ /* 0x000ee40000300800 */
[----:B------:R-:W3:Y:S02]  /*406d0*/  LDL.LU R10, [R1+0x218] ;  /* 0x00021800010a7983 */ /* 0x000ee40000300800 */
[----:B------:R-:W3:Y:S01]  /*406e0*/  LDL.LU R11, [R1+0x21c] ;  /* 0x00021c00010b7983 */ /* 0x000ee20000300800 */
[----:B--2---:R-:W-:Y:S01]  /*406f0*/  HMMA.16816.F32 R16, R20, R24, R16 ;  /* 0x000000181410723c */ /* 0x004fe20000001810 */
[----:B------:R-:W-:-:S02]  /*40700*/  IMAD.MOV.U32 R0, RZ, RZ, R24 ;  /* 0x000000ffff007224 */ /* 0x000fc400078e0018 */
[----:B------:R-:W-:Y:S02]  /*40710*/  IMAD.MOV.U32 R2, RZ, RZ, R25 ;  /* 0x000000ffff027224 */ /* 0x000fe400078e0019 */
[----:B------:R-:W3:Y:S11]  /*40720*/  LDL.LU.64 R24, [R1+0x2918] ;  /* 0x0029180001187983 */ /* 0x000ef60000300a00 */
[----:B------:R-:W-:Y:S08]  /*40730*/  @!UPT UIADD3 URZ, URZ, URZ, URZ ;  /* 0x0000003f3f3ff290 */ /* 0x000ff0000fffe03f */
[----:B------:R-:W-:Y:S02]  /*40740*/  IMAD.MOV.U32 R27, RZ, RZ, R17 ;  /* 0x000000ffff1b7224 */ /* 0x000fe400078e0011 */
[----:B------:R-:W-:Y:S02]  /*40750*/  IMAD.MOV.U32 R26, RZ, RZ, R18 ;  /* 0x000000ffff1a7224 */ /* 0x000fe400078e0012 */
[----:B------:R-:W-:Y:S01]  /*40760*/  IMAD.MOV.U32 R28, RZ, RZ, R19 ;  /* 0x000000ffff1c7224 */ /* 0x000fe200078e0013 */
[----:B------:R0:W-:Y:S04]  /*40770*/  STL [R1+0x300], R16 ;  /* 0x0003001001007387 */ /* 0x0001e80000100800 */
[----:B0-----:R-:W2:Y:S01]  /*40780*/  LDL.LU.64 R16, [R1+0x2910] ;  /* 0x0029100001107983 */ /* 0x001ea20000300a00 */
[----:B------:R-:W-:Y:S02]  /*40790*/  STL [R1+0x259c], R27 ;  /* 0x00259c1b01007387 */ /* 0x000fe40000100800 */
[----:B------:R-:W-:Y:S02]  /*407a0*/  STL [R1+0x2598], R26 ;  /* 0x0025981a01007387 */ /* 0x000fe40000100800 */
[----:B------:R-:W-:Y:S01]  /*407b0*/  STL [R1+0x2594], R28 ;  /* 0x0025941c01007387 */ /* 0x000fe20000100800 */
[----:B-1----:R-:W-:Y:S01]  /*407c0*/  STL.64 [R1+0x2810], R14 ;  /* 0x0028100e01007387 */ /* 0x002fe20000100a00 */
[----:B------:R0:W-:Y:S03]  /*407d0*/  STL.64 [R1+0x2808], R12 ;  /* 0x0028080c01007387 */ /* 0x0001e60000100a00 */
[----:B0-----:R-:W4:Y:S04]  /*407e0*/  LDL.64 R12, [R1+0x40] ;  /* 0x00004000010c7983 */ /* 0x001f280000100a00 */
[----:B----4-:R0:W-:Y:S04]  /*407f0*/  STL.64 [R1+0x2900], R12 ;  /* 0x0029000c01007387 */ /* 0x0101e80000100a00 */
[----:B0-----:R-:W2:Y:S01]  /*40800*/  LDL.LU R12, [R1+0x540] ;  /* 0x00054000010c7983 */ /* 0x001ea20000300800 */
[----:B------:R-:W2:Y:S02]  /*40810*/  LDL.LU R13, [R1+0x544] ;  /* 0x00054400010d7983 */ /* 0x000ea40000300800 */
[----:B------:R-:W2:Y:S02]  /*40820*/  LDL.LU R14, [R1+0x548] ;  /* 0x00054800010e7983 */ /* 0x000ea40000300800 */
[----:B------:R-:W2:Y:S02]  /*40830*/  LDL.LU R15, [R1+0x54c] ;  /* 0x00054c00010f7983 */ /* 0x000ea40000300800 */
[C---:B--2---:R-:W-:Y:S11]  /*40840*/  HMMA.16816.F32 R16, R20.reuse, R16, R12 ;  /* 0x000000101410723c */ /* 0x044ff6000000180c */
[----:B------:R-:W-:Y:S11]  /*40850*/  @!UPT UIADD3 URZ, URZ, URZ, URZ ;  /* 0x0000003f3f3ff290 */ /* 0x000ff6000fffe03f */
[----:B------:R-:W-:Y:S02]  /*40860*/  @!UPT UIADD3 URZ, URZ, URZ, URZ ;  /* 0x0000003f3f3ff290 */ /* 0x000fe4000fffe03f */
[----:B------:R-:W-:Y:S01]  /*40870*/  IMAD.MOV.U32 R29, RZ, RZ, R18 ;  /* 0x000000ffff1d7224 */ /* 0x000fe200078e0012 */
[----:B------:R-:W-:Y:S01]  /*40880*/  STL.64 [R1+0x2f0], R16 ;  /* 0x0002f01001007387 */ /* 0x000fe20000100a00 */
[----:B------:R-:W-:Y:S03]  /*40890*/  STL [R1+0x2fc], R19 ;  /* 0x0002fc1301007387 */ /* 0x000fe60000100800 */
[----:B------:R0:W-:Y:S04]  /*408a0*/  STL [R1+0x25a0], R29 ;  /* 0x0025a01d01007387 */ /* 0x0001e80000100800 */
[----:B0-----:R-:W2:Y:S01]  /*408b0*/  LDL R29, [R1+0x510] ;  /* 0x00051000011d7983 */ /* 0x001ea20000100800 */
[----:B---3--:R-:W-:Y:S03]  /*408c0*/  HMMA.16816.F32 R8, R20, R24, R8 ;  /* 0x000000181408723c */ /* 0x008fe60000001808 */
[----:B--2---:R-:W0:Y:S04]  /*408d0*/  LDSM.16.MT88.4 R16, [R29+0x18200] ;  /* 0x018200001d10783b */ /* 0x004e280000004200 */
[----:B------:R-:W1:Y:S04]  /*408e0*/  LDSM.16.MT88.4 R20, [R29+0x18280] ;  /* 0x018280001d14783b */ /* 0x000e680000004200 */
[----:B0-----:R-:W-:Y:S01]  /*408f0*/  STL.64 [R1+0x2780], R18 ;  /* 0x0027801201007387 */ /* 0x001fe20000100a00 */
[----:B------:R0:W-:Y:S11]  /*40900*/  STL.64 [R1+0x2778], R16 ;  /* 0x0027781001007387 */ /* 0x0001f60000100a00 */
[----:B------:R-:W-:Y:S01]  /*40910*/  STL [R1+0x250], R8 ;  /* 0x0002500801007387 */ /* 0x000fe20000100800 */
[----:B0-----:R-:W2:Y:S01]  /*40920*/  LDL.LU R16, [R1+0x4f0] ;  /* 0x0004f00001107983 */ /* 0x001ea20000300800 */
[----:B------:R-:W2:Y:S02]  /*40930*/  LDL.LU R17, [R1+0x4f4] ;  /* 0x0004f40001117983 */ /* 0x000ea40000300800 */
[----:B------:R-:W3:Y:S02]  /*40940*/  LDL.LU R18, [R1+0x4f8] ;  /* 0x0004f80001127983 */ /* 0x000ee40000300800 */
[----:B------:R-:W3:Y:S01]  /*40950*/  LDL.LU R19, [R1+0x4fc] ;  /* 0x0004fc0001137983 */ /* 0x000ee20000300800 */
[----:B------:R-:W4:Y:S01]  /*40960*/  LDL.LU R12, [R1+0x5c0] ;  /* 0x0005c000010c7983 */ /* 0x000f220000300800 */
[----:B------:R-:W4:Y:S02]  /*40970*/  LDL.LU R13, [R1+0x5c4] ;  /* 0x0005c400010d7983 */ /* 0x000f240000300800 */
[----:B------:R-:W4:Y:S02]  /*40980*/  LDL.LU R14, [R1+0x5c8] ;  /* 0x0005c800010e7983 */ /* 0x000f240000300800 */
[----:B------:R-:W4:Y:S02]  /*40990*/  LDL.LU R15, [R1+0x5cc] ;  /* 0x0005cc00010f7983 */ /* 0x000f240000300800 */
[----:B------:R-:W-:-:S02]  /*409a0*/  IMAD.MOV.U32 R27, RZ, RZ, R9 ;  /* 0x000000ffff1b7224 */ /* 0x000fc400078e0009 */
        /* <DEDUP_REMOVED lines=14> */
[----:B0-----:R-:W2:Y:S04]  /*40a90*/  LDL.64 R8, [R1] ;  /* 0x0000000001087983 */ /* 0x001ea80000100a00 */
[----:B--2---:R0:W-:Y:S02]  /*40aa0*/  STL.64 [R1+0x28b0], R8 ;  /* 0x0028b00801007387 */ /* 0x0041e40000100a00 */
[----:B0-----:R-:W-:-:S02]  /*40ab0*/  IMAD.MOV.U32 R8, RZ, RZ, R0 ;  /* 0x000000ffff087224 */ /* 0x001fc400078e0000 */
[----:B------:R-:W-:Y:S01]  /*40ac0*/  IMAD.MOV.U32 R9, RZ, RZ, R2 ;  /* 0x000000ffff097224 */ /* 0x000fe200078e0002 */
[----:B------:R-:W2:Y:S01]  /*40ad0*/  LDL.LU R0, [R1+0x290c] ;  /* 0x00290c0001007983 */ /* 0x000ea20000300800 */
[----:B------:R-:W2:Y:S03]  /*40ae0*/  LDL.LU R2, [R1+0x2908] ;  /* 0x0029080001027983 */ /* 0x000ea60000300800 */
[----:B------:R-:W-:Y:S01]  /*40af0*/  STL.64 [R1+0x28c8], R8 ;  /* 0x0028c80801007387 */ /* 0x000fe20000100a00 */
[----:B---3--:R-:W-:Y:S02]  /*40b00*/  STL.64 [R1+0x2878], R18 ;  /* 0x0028781201007387 */ /* 0x008fe40000100a00 */
[----:B------:R0:W-:Y:S02]  /*40b10*/  STL.64 [R1+0x2870], R16 ;  /* 0x0028701001007387 */ /* 0x0001e40000100a00 */
[----:B0-----:R-:W4:Y:S01]  /*40b20*/  LDL.64 R16, [R1+0x60] ;  /* 0x0000600001107983 */ /* 0x001f220000100a00 */
[----:B------:R-:W-:Y:S02]  /*40b30*/  STL [R1+0x25ac], R28 ;  /* 0x0025ac1c01007387 */ /* 0x000fe40000100800 */
[----:B------:R-:W-:Y:S02]  /*40b40*/  STL [R1+0x25a8], R26 ;  /* 0x0025a81a01007387 */ /* 0x000fe40000100800 */
[----:B------:R-:W-:Y:S01]  /*40b50*/  STL [R1+0x25a4], R27 ;  /* 0x0025a41b01007387 */ /* 0x000fe20000100800 */
[----:B------:R-:W3:Y:S01]  /*40b60*/  LDL R8, [R1+0x20] ;  /* 0x0000200001087983 */ /* 0x000ee20000100800 */
[----:B------:R-:W-:-:S05]  /*40b70*/  IMAD.MOV.U32 R9, RZ, RZ, R3 ;  /* 0x000000ffff097224 */ /* 0x000fca00078e0003 */
[----:B---3--:R4:W-:Y:S02]  /*40b80*/  STL.64 [R1+0x28e0], R8 ;  /* 0x0028e00801007387 */ /* 0x0089e40000100a00 */
[----:B----4-:R-:W-:Y:S02]  /*40b90*/  HMMA.16816.F32 R8, R4, R16, R12 ;  /* 0x000000100408723c */ /* 0x010fe4000000180c */
[----:B-1----:R-:W-:Y:S01]  /*40ba0*/  STL.64 [R1+0x2700], R22 ;  /* 0x0027001601007387 */ /* 0x002fe20000100a00 */
[----:B------:R0:W-:Y:S03]  /*40bb0*/  STL.64 [R1+0x26f8], R20 ;  /* 0x0026f81401007387 */ /* 0x0001e60000100a00 */
[----:B0-----:R-:W3:Y:S01]  /*40bc0*/  LDL.64 R20, [R1+0x50] ;  /* 0x0000500001147983 */ /* 0x001ee20000100a00 */
[----:B------:R-:W3:Y:S11]  /*40bd0*/  LDL.LU R12, [R1+0x5b0] ;  /* 0x0005b000010c7983 */ /* 0x000ef60000300800 */
[----:B------:R-:W-:Y:S05]  /*40be0*/  @!UPT UIADD3 URZ, URZ, URZ, URZ ;  /* 0x0000003f3f3ff290 */ /* 0x000fea000fffe03f */
[----:B------:R2:W-:Y:S01]  /*40bf0*/  STL.64 [R1+0x240], R8 ;  /* 0x0002400801007387 */ /* 0x0005e20000100a00 */
[----:B------:R-:W-:Y:S02]  /*40c00*/  STL.64 [R1+0x248], R10 ;  /* 0x0002480a01007387 */ /* 0x000fe40000100a00 */
[----:B------:R-:W3:Y:S02]  /*40c10*/  LDL.LU R13, [R1+0x5b4] ;  /* 0x0005b400010d7983 */ /* 0x000ee40000300800 */
[----:B------:R-:W3:Y:S01]  /*40c20*/  LDL.LU R14, [R1+0x5b8] ;  /* 0x0005b800010e7983 */ /* 0x000ee20000300800 */
[----:B------:R-:W3:Y:S01]  /*40c30*/  LDL.LU R15, [R1+0x5bc] ;  /* 0x0005bc00010f7983 */ /* 0x000ee20000300800 */
[----:B--2---:R-:W-:Y:S02]  /*40c40*/  IMAD.MOV.U32 R8, RZ, RZ, R2 ;  /* 0x000000ffff087224 */ /* 0x004fe400078e0002 */
[----:B------:R-:W-:-:S05]  /*40c50*/  IMAD.MOV.U32 R9, RZ, RZ, R0 ;  /* 0x000000ffff097224 */ /* 0x000fca00078e0000 */
[----:B------:R0:W-:Y:S04]  /*40c60*/  STL.64 [R1+0x28f8], R8 ;  /* 0x0028f80801007387 */ /* 0x0001e80000100a00 */
[----:B0-----:R-:W2:Y:S01]  /*40c70*/  LDL.LU R8, [R1+0x5a0] ;  /* 0x0005a00001087983 */ /* 0x001ea20000300800 */
[----:B------:R-:W2:Y:S02]  /*40c80*/  LDL.LU R9, [R1+0x5a4] ;  /* 0x0005a40001097983 */ /* 0x000ea40000300800 */
[----:B------:R-:W2:Y:S02]  /*40c90*/  LDL.LU R10, [R1+0x5a8] ;  /* 0x0005a800010a7983 */ /* 0x000ea40000300800 */
[----:B------:R-:W2:Y:S01]  /*40ca0*/  LDL.LU R11, [R1+0x5ac] ;  /* 0x0005ac00010b7983 */ /* 0x000ea20000300800 */
[----:B------:R0:W-:Y:S04]  /*40cb0*/  STL.64 [R1+0x28a8], R16 ;  /* 0x0028a81001007387 */ /* 0x0001e80000100a00 */
        /* <DEDUP_REMOVED lines=10> */
[C---:B---3--:R-:W-:Y:S01]  /*40d60*/  HMMA.16816.F32 R12, R4.reuse, R20, R12 ;  /* 0x00000014040c723c */ /* 0x048fe2000000180c */
[----:B----4-:R-:W-:Y:S01]  /*40d70*/  STL.64 [R1+0x28d8], R18 ;  /* 0x0028d81201007387 */ /* 0x010fe20000100a00 */
        /* <DEDUP_REMOVED lines=15> */
[----:B0-----:R-:W4:Y:S01]  /*40e70*/  LDL.LU R20, [R1+0x520] ;  /* 0x0005200001147983 */ /* 0x001f220000300800 */
[----:B------:R-:W4:Y:S02]  /*40e80*/  LDL.LU R21, [R1+0x524] ;  /* 0x0005240001157983 */ /* 0x000f240000300800 */
[----:B------:R-:W4:Y:S02]  /*40e90*/  LDL.LU R22, [R1+0x528] ;  /* 0x0005280001167983 */ /* 0x000f240000300800 */
[----:B------:R-:W4:Y:S01]  /*40ea0*/  LDL.LU R23, [R1+0x52c] ;  /* 0x00052c0001177983 */ /* 0x000f220000300800 */
[----:B---3--:R-:W-:Y:S11]  /*40eb0*/  HMMA.16816.F32 R8, R4, R12, R8 ;  /* 0x0000000c0408723c */ /* 0x008ff60000001808 */
[----:B------:R-:W-:Y:S11]  /*40ec0*/  @!UPT UIADD3 URZ, URZ, URZ, URZ ;  /* 0x0000003f3f3ff290 */ /* 0x000ff6000fffe03f */
[----:B------:R-:W-:Y:S02]  /*40ed0*/  @!UPT UIADD3 URZ, URZ, URZ, URZ ;  /* 0x0000003f3f3ff290 */ /* 0x000fe4000fffe03f */
[----:B------:R-:W-:Y:S02]  /*40ee0*/  IMAD.MOV.U32 R28, RZ, RZ, R8 ;  /* 0x000000ffff1c7224 */ /* 0x000fe400078e0008 */
[----:B------:R-:W-:Y:S02]  /*40ef0*/  IMAD.MOV.U32 R26, RZ, RZ, R9 ;  /* 0x000000ffff1a7224 */ /* 0x000fe400078e0009 */
[----:B------:R-:W2:Y:S01]  /*40f00*/  LDL.LU.64 R8, [R1+0x28f8] ;  /* 0x0028f80001087983 */ /* 0x000ea20000300a00 */
[----:B------:R-:W-:Y:S02]  /*40f10*/  IMAD.MOV.U32 R27, RZ, RZ, R10 ;  /* 0x000000ffff1b7224 */ /* 0x000fe400078e000a */
[----:B------:R-:W-:-:S05]  /*40f20*/  IMAD.MOV.U32 R29, RZ, RZ, R11 ;  /* 0x000000ffff1d7224 */ /* 0x000fca00078e000b */
[----:B------:R-:W-:Y:S01]  /*40f30*/  STL [R1+0x2858], R29 ;  /* 0x0028581d01007387 */ /* 0x000fe20000100800 */
[----:B------:R-:W-:Y:S02]  /*40f40*/  STL [R1+0x2690], R27 ;  /* 0x0026901b01007387 */ /* 0x000fe40000100800 */
[----:B------:R-:W-:Y:S02]  /*40f50*/  STL [R1+0x25bc], R26 ;  /* 0x0025bc1a01007387 */ /* 0x000fe40000100800 */
[----:B------:R-:W-:Y:S01]  /*40f60*/  STL [R1+0x25b8], R28 ;  /* 0x0025b81c01007387 */ /* 0x000fe20000100800 */
        /* <DEDUP_REMOVED lines=29> */
[----:B------:R-:W3:Y:S02]  /*41140*/  LDL.LU.64 R8, [R1+0x2898] ;  /* 0x0028980001087983 */ /* 0x000ee40000300a00 */
[----:B---3--:R-:W-:Y:S01]  /*41150*/  HMMA.16816.F32 R4, R4, R24, R8 ;  /* 0x000000180404723c */ /* 0x008fe20000001808 */
[----:B------:R-:W4:Y:S01]  /*41160*/  LDL.LU.64 R10, [R1+0x2890] ;  /* 0x00289000010a7983 */ /* 0x000f220000300a00 */
[----:B------:R-:W4:Y:S02]  /*41170*/  LDL.LU.64 R8, [R1+0x2888] ;  /* 0x0028880001087983 */ /* 0x000f240000300a00 */
[----:B--2---:R-:W-:Y:S11]  /*41180*/  IMAD.MOV.U32 R3, RZ, RZ, R17 ;  /* 0x000000ffff037224 */ /* 0x004ff600078e0011 */
[----:B------:R-:W-:Y:S08]  /*41190*/  @!UPT UIADD3 URZ, URZ, URZ, URZ ;  /* 0x0000003f3f3ff290 */ /* 0x000ff0000fffe03f */
[----:B------:R0:W-:Y:S01]  /*411a0*/  STL.64 [R1+0x140], R4 ;  /* 0x0001400401007387 */ /* 0x0001e20000100a00 */
[----:B------:R1:W-:Y:S03]  /*411b0*/  STL.64 [R1+0x148], R6 ;  /* 0x0001480601007387 */ /* 0x0003e60000100a00 */
[----:B0-----:R-:W2:Y:S01]  /*411c0*/  LDL.LU.64 R4, [R1+0x30] ;  /* 0x0000300001047983 */ /* 0x001ea20000300a00 */
[----:B-1----:R-:W-:Y:S01]  /*411d0*/  IMAD.MOV.U32 R6, RZ, RZ, R16 ;  /* 0x000000ffff067224 */ /* 0x002fe200078e0010 */
[C---:B----4-:R-:W-:Y:S11]  /*411e0*/  HMMA.16816.F32 R20, R8.reuse, R16, R20 ;  /* 0x000000100814723c */ /* 0x050ff60000001814 */
[----:B------:R-:W-:Y:S11]  /*411f0*/  @!UPT UIADD3 URZ, URZ, URZ, URZ ;  /* 0x0000003f3f3ff290 */ /* 0x000ff6000fffe03f */
[----:B------:R-:W-:Y:S01]  /*41200*/  @!UPT UIADD3 URZ, URZ, URZ, URZ ;  /* 0x0000003f3f3ff290 */ /* 0x000fe2000fffe03f */
[----:B------:R0:W-:Y:S01]  /*41210*/  STL.64 [R1+0x130], R20 ;  /* 0x0001301401007387 */ /* 0x0001e20000100a00 */
[----:B------:R-:W-:Y:S03]  /*41220*/  STL.64 [R1+0x138], R22 ;  /* 0x0001381601007387 */ /* 0x000fe60000100a00 */
[----:B0-----:R-:W3:Y:S01]  /*41230*/  LDL.LU.64 R20, [R1+0x2880] ;  /* 0x0028800001147983 */ /* 0x001ee20000300a00 */
[----:B------:R-:W3:Y:S02]  /*41240*/  LDL.LU.64 R18, [R1+0x2878] ;  /* 0x0028780001127983 */ /* 0x000ee40000300a00 */
        /* <DEDUP_REMOVED lines=8> */
[----:B------:R-:W-:Y:S02]  /*412d0*/  IMAD.MOV.U32 R27, RZ, RZ, R12 ;  /* 0x000000ffff1b7224 */ /* 0x000fe400078e000c */
[----:B------:R-:W-:Y:S02]  /*412e0*/  IMAD.MOV.U32 R26, RZ, RZ, R13 ;  /* 0x000000ffff1a7224 */ /* 0x000fe400078e000d */
[----:B------:R-:W-:-:S02]  /*412f0*/  IMAD.MOV.U32 R2, RZ, RZ, R20 ;  /* 0x000000ffff027224 */ /* 0x000fc400078e0014 */
[----:B------:R-:W-:Y:S01]  /*41300*/  IMAD.MOV.U32 R0, RZ, RZ, R21 ;  /* 0x000000ffff007224 */ /* 0x000fe200078e0015 */
[C---:B---3--:R-:W-:Y:S11]  /*41310*/  HMMA.16816.F32 R16, R8.reuse, R12, R16 ;  /* 0x0000000c0810723c */ /* 0x048ff60000001810 */
[----:B------:R-:W-:Y:S11]  /*41320*/  @!UPT UIADD3 URZ, URZ, URZ, URZ ;  /* 0x0000003f3f3ff290 */ /* 0x000ff6000fffe03f */
[----:B------:R-:W-:Y:S01]  /*41330*/  @!UPT UIADD3 URZ, URZ, URZ, URZ ;  /* 0x0000003f3f3ff290 */ /* 0x000fe2000fffe03f */
[----:B------:R-:W-:Y:S01]  /*41340*/  STL.64 [R1+0x110], R16 ;  /* 0x0001101001007387 */ /* 0x000fe20000100a00 */
[----:B------:R-:W-:Y:S02]  /*41350*/  STL.64 [R1+0x118], R18 ;  /* 0x0001181201007387 */ /* 0x000fe40000100a00 */
[----:B------:R-:W-:Y:S02]  /*41360*/  STL.64 [R1+0x2820], R26 ;  /* 0x0028201a01007387 */ /* 0x000fe40000100a00 */
[----:B------:R0:W-:Y:S01]  /*41370*/  STL.64 [R1+0x2818], R24 ;  /* 0x0028181801007387 */ /* 0x0001e20000100a00 */
[----:B------:R-:W3:Y:S01]  /*41380*/  LDL.LU R20, [R1+0x2c0] ;  /* 0x0002c00001147983 */ /* 0x000ee20000300800 */
[----:B------:R-:W3:Y:S02]  /*41390*/  LDL.LU R21, [R1+0x2c4] ;  /* 0x0002c40001157983 */ /* 0x000ee40000300800 */
[----:B------:R-:W4:Y:S02]  /*413a0*/  LDL.LU R22, [R1+0x2c8] ;  /* 0x0002c80001167983 */ /* 0x000f240000300800 */
[----:B------:R-:W4:Y:S01]  /*413b0*/  LDL.LU R23, [R1+0x2cc] ;  /* 0x0002cc0001177983 */ /* 0x000f220000300800 */
[----:B0-----:R-:W2:Y:S04]  /*413c0*/  LDL.64 R24, [R1+0x10] ;  /* 0x0000100001187983 */ /* 0x001ea80000100a00 */
[----:B--2---:R0:W-:Y:S01]  /*413d0*/  STL.64 [R1+0x2838], R24 ;  /* 0x0028381801007387 */ /* 0x0041e20000100a00 */
[----:B------:R-:W2:Y:S02]  /*413e0*/  LDL.LU R12, [R1+0x4d0] ;  /* 0x0004d000010c7983 */ /* 0x000ea40000300800 */
[----:B------:R-:W2:Y:S02]  /*413f0*/  LDL.LU R13, [R1+0x4d4] ;  /* 0x0004d400010d7983 */ /* 0x000ea40000300800 */
[----:B------:R-:W2:Y:S01]  /*41400*/  LDL.LU R14, [R1+0x4d8] ;  /* 0x0004d800010e7983 */ /* 0x000ea20000300800 */
[----:B------:R-:W2:Y:S04]  /*41410*/  LDL.LU R15, [R1+0x4dc] ;  /* 0x0004dc00010f7983 */ /* 0x000ea80000300800 */
[----:B0-----:R-:W2:Y:S04]  /*41420*/  LDL.64 R24, [R1+0x20] ;  /* 0x0000200001187983 */ /* 0x001ea80000100a00 */
[----:B--2---:R0:W-:Y:S04]  /*41430*/  STL.64 [R1+0x2850], R24 ;  /* 0x0028501801007387 */ /* 0x0041e80000100a00 */
[----:B0-----:R-:W2:Y:S01]  /*41440*/  LDL.LU R24, [R1+0x100] ;  /* 0x0001000001187983 */ /* 0x001ea20000300800 */
[----:B------:R-:W2:Y:S02]  /*41450*/  LDL.LU R25, [R1+0x104] ;  /* 0x0001040001197983 */ /* 0x000ea40000300800 */
[----:B------:R-:W2:Y:S02]  /*41460*/  LDL.LU R26, [R1+0x108] ;  /* 0x00010800011a7983 */ /* 0x000ea40000300800 */
[----:B------:R-:W2:Y:S01]  /*41470*/  LDL.LU R27, [R1+0x10c] ;  /* 0x00010c00011b7983 */ /* 0x000ea20000300800 */
[----:B------:R-:W-:Y:S01]  /*41480*/  STL.64 [R1+0x2830], R14 ;  /* 0x0028300e01007387 */ /* 0x000fe20000100a00 */
        /* <DEDUP_REMOVED lines=11> */
[----:B----4-:R-:W-:Y:S01]  /*41540*/  STL.64 [R1+0x2740], R22 ;  /* 0x0027401601007387 */ /* 0x010fe20000100a00 */
[----:B---3--:R0:W-:Y:S03]  /*41550*/  STL.64 [R1+0x2738], R20 ;  /* 0x0027381401007387 */ /* 0x0081e60000100a00 */
[----:B0-----:R-:W3:Y:S01]  /*41560*/  LDL.LU R20, [R1+0x390] ;  /* 0x0003900001147983 */ /* 0x001ee20000300800 */
[----:B------:R-:W3:Y:S02]  /*41570*/  LDL.LU R21, [R1+0x394] ;  /* 0x0003940001157983 */ /* 0x000ee40000300800 */
[----:B------:R-:W4:Y:S02]  /*41580*/  LDL.LU R22, [R1+0x398] ;  /* 0x0003980001167983 */ /* 0x000f240000300800 */
[----:B------:R-:W4:Y:S01]  /*41590*/  LDL.LU R23, [R1+0x39c] ;  /* 0x00039c0001177983 */ /* 0x000f220000300800 */
[----:B------:R-:W2:Y:S01]  /*415a0*/  LDL.LU R16, [R1+0x3c0] ;  /* 0x0003c00001107983 */ /* 0x000ea20000300800 */
[----:B------:R-:W2:Y:S02]  /*415b0*/  LDL.LU R17, [R1+0x3c4] ;  /* 0x0003c40001117983 */ /* 0x000ea40000300800 */
[----:B------:R-:W2:Y:S02]  /*415c0*/  LDL.LU R18, [R1+0x3c8] ;  /* 0x0003c80001127983 */ /* 0x000ea40000300800 */
[----:B------:R-:W2:Y:S01]  /*415d0*/  LDL.LU R19, [R1+0x3cc] ;  /* 0x0003cc0001137983 */ /* 0x000ea20000300800 */
[----:B------:R-:W-:Y:S01]  /*415e0*/  HMMA.16816.F32 R24, R8, R4, R24 ;  /* 0x000000040818723c */ /* 0x000fe20000001818 */
[----:B--2---:R-:W-:Y:S01]  /*415f0*/  STL.64 [R1+0x2790], R18 ;  /* 0x0027901201007387 */ /* 0x004fe20000100a00 */
[----:B------:R0:W-:Y:S02]  /*41600*/  STL.64 [R1+0x2788], R16 ;  /* 0x0027881001007387 */ /* 0x0001e40000100a00 */
[----:B0-----:R-:W-:-:S02]  /*41610*/  IMAD.MOV.U32 R16, RZ, RZ, R29 ;  /* 0x000000ffff107224 */ /* 0x001fc400078e001d */
[----:B------:R-:W2:Y:S01]  /*41620*/  LDL.LU R29, [R1+0x2858] ;  /* 0x00285800011d7983 */ /* 0x000ea20000300800 */
[----:B----4-:R-:W-:Y:S02]  /*41630*/  STL.64 [R1+0x2750], R22 ;  /* 0x0027501601007387 */ /* 0x010fe40000100a00 */
[----:B---3--:R0:W-:Y:S02]  /*41640*/  STL.64 [R1+0x2748], R20 ;  /* 0x0027481401007387 */ /* 0x0081e40000100a00 */
[----:B0-----:R-:W-:Y:S02]  /*41650*/  IMAD.MOV.U32 R20, RZ, RZ, R2 ;  /* 0x000000ffff147224 */ /* 0x001fe400078e0002 */
[----:B------:R-:W-:-:S05]  /*41660*/  IMAD.MOV.U32 R21, RZ, RZ, R0 ;  /* 0x000000ffff157224 */ /* 0x000fca00078e0000 */
[----:B------:R0:W-:Y:S04]  /*41670*/  STL.64 [R1+0x27f0], R20 ;  /* 0x0027f01401007387 */ /* 0x0001e80000100a00 */
[----:B0-----:R-:W3:Y:S01]  /*41680*/  LDL.LU R20, [R1+0x470] ;  /* 0x0004700001147983 */ /* 0x001ee20000300800 */
[----:B------:R-:W3:Y:S02]  /*41690*/  LDL.LU R21, [R1+0x474] ;  /* 0x0004740001157983 */ /* 0x000ee40000300800 */
[----:B------:R-:W3:Y:S02]  /*416a0*/  LDL.LU R22, [R1+0x478] ;  /* 0x0004780001167983 */ /* 0x000ee40000300800 */
[----:B------:R-:W3:Y:S01]  /*416b0*/  LDL.LU R23, [R1+0x47c] ;  /* 0x00047c0001177983 */ /* 0x000ee20000300800 */
[----:B------:R0:W-:Y:S01]  /*416c0*/  STL.64 [R1+0x100], R24 ;  /* 0x0001001801007387 */ /* 0x0001e20000100a00 */
[----:B------:R-:W-:Y:S03]  /*416d0*/  STL.64 [R1+0x108], R26 ;  /* 0x0001081a01007387 */ /* 0x000fe60000100a00 */
[----:B0-----:R-:W4:Y:S01]  /*416e0*/  LDL.LU.64 R24, [R1+0x2850] ;  /* 0x0028500001187983 */ /* 0x001f220000300a00 */
[----:B------:R-:W-:Y:S01]  /*416f0*/  STL.64 [R1+0x27d0], R4 ;  /* 0x0027d00401007387 */ /* 0x000fe20000100a00 */
        /* <DEDUP_REMOVED lines=17> */
[----:B------:R-:W2:Y:S02]  /*41810*/  LDL.LU.64 R26, [R1+0x2820] ;  /* 0x00282000011a7983 */ /* 0x000ea40000300a00 */
[----:B------:R-:W3:Y:S02]  /*41820*/  LDL.LU.64 R24, [R1+0x2818] ;  /* 0x0028180001187983 */ /* 0x000ee40000300a00 */
[----:B------:R-:W-:-:S07]  /*41830*/  IMAD.MOV.U32 R17, RZ, RZ, R28 ;  /* 0x000000ffff117224 */ /* 0x000fce00078e001c */
[C---:B----4-:R-:W-:Y:S08]  /*41840*/  HMMA.16816.F32 R12, R8.reuse, R16, R12 ;  /* 0x00000010080c723c */ /* 0x050ff0000000180c */
[----:B---3--:R-:W-:Y:S01]  /*41850*/  HMMA.16816.F32 R8, R8, R24, R20 ;  /* 0x000000180808723c */ /* 0x008fe20000001814 */
[----:B--2---:R-:W-:Y:S02]  /*41860*/  IMAD.MOV.U32 R4, RZ, RZ, R27 ;  /* 0x000000ffff047224 */ /* 0x004fe400078e001b */
[----:B------:R-:W-:-:S04]  /*41870*/  IMAD.MOV.U32 R5, RZ, RZ, R26 ;  /* 0x000000ffff057224 */ /* 0x000fc800078e001a */
[----:B------:R-:W-:-:S08]  /*41880*/  IMAD.MOV.U32 R20, RZ, RZ, R6 ;  /* 0x000000ffff147224 */ /* 0x000fd000078e0006 */
[----:B------:R-:W-:Y:S01]  /*41890*/  STL.64 [R1+0x400], R12 ;  /* 0x0004000c01007387 */ /* 0x000fe20000100a00 */
[----:B------:R0:W-:Y:S03]  /*418a0*/  STL.64 [R1+0x408], R14 ;  /* 0x0004080e01007387 */ /* 0x0001e60000100a00 */
[----:B0-----:R-:W2:Y:S01]  /*418b0*/  LDL.LU.64 R14, [R1+0x2810] ;  /* 0x00281000010e7983 */ /* 0x001ea20000300a00 */
[----:B------:R-:W2:Y:S02]  /*418c0*/  LDL.LU.64 R12, [R1+0x2808] ;  /* 0x00280800010c7983 */ /* 0x000ea40000300a00 */
[----:B------:R-:W-:Y:S02]  /*418d0*/  STL.64 [R1+0x27e8], R4 ;  /* 0x0027e80401007387 */ /* 0x000fe40000100a00 */
[----:B------:R0:W-:Y:S02]  /*418e0*/  STL.64 [R1+0x27a0], R16 ;  /* 0x0027a01001007387 */ /* 0x0001e40000100a00 */
[----:B0-----:R-:W-:-:S02]  /*418f0*/  IMAD.MOV.U32 R16, RZ, RZ, R18 ;  /* 0x000000ffff107224 */ /* 0x001fc400078e0012 */
[----:B------:R-:W-:-:S05]  /*41900*/  IMAD.MOV.U32 R17, RZ, RZ, R7 ;  /* 0x000000ffff117224 */ /* 0x000fca00078e0007 */
[----:B------:R-:W-:Y:S01]  /*41910*/  STL.64 [R1+0x27b8], R16 ;  /* 0x0027b81001007387 */ /* 0x000fe20000100a00 */
[----:B------:R-:W-:Y:S02]  /*41920*/  STL.64 [R1+0x3f0], R8 ;  /* 0x0003f00801007387 */ /* 0x000fe40000100a00 */
[----:B------:R-:W-:Y:S02]  /*41930*/  STL.64 [R1+0x3f8], R10 ;  /* 0x0003f80a01007387 */ /* 0x000fe40000100a00 */
[----:B------:R-:W3:Y:S01]  /*41940*/  LDL.LU R4, [R1+0x440] ;  /* 0x0004400001047983 */ /* 0x000ee20000300800 */
[----:B------:R-:W3:Y:S01]  /*41950*/  LDL.LU R5, [R1+0x444] ;  /* 0x0004440001057983 */ /* 0x000ee20000300800 */
        /* <DEDUP_REMOVED lines=17> */
[----:B------:R-:W4:Y:S02]  /*41a70*/  LDL.LU R19, [R1+0x42c] ;  /* 0x00042c0001137983 */ /* 0x000f240000300800 */
[----:B------:R-:W-:Y:S01]  /*41a80*/  IMAD.MOV.U32 R21, RZ, RZ, R3 ;  /* 0x000000ffff157224 */ /* 0x000fe200078e0003 */
[----:B----4-:R-:W-:Y:S01]  /*41a90*/  STL.64 [R1+0x27e0], R18 ;  /* 0x0027e01201007387 */ /* 0x010fe20000100a00 */
[----:B---3--:R0:W-:Y:S03]  /*41aa0*/  STL.64 [R1+0x27d8], R16 ;  /* 0x0027d81001007387 */ /* 0x0081e60000100a00 */
[----:B0-----:R-:W3:Y:S01]  /*41ab0*/  LDL.LU R16, [R1+0x430] ;  /* 0x0004300001107983 */ /* 0x001ee20000300800 */
[----:B------:R-:W3:Y:S02]  /*41ac0*/  LDL.LU R17, [R1+0x434] ;  /* 0x0004340001117983 */ /* 0x000ee40000300800 */
[----:B------:R-:W3:Y:S02]  /*41ad0*/  LDL.LU R18, [R1+0x438] ;  /* 0x0004380001127983 */ /* 0x000ee40000300800 */
        /* <DEDUP_REMOVED lines=8> */
[----:B----4-:R0:W-:Y:S03]  /*41b60*/  STL.64 [R1+0x27a8], R24 ;  /* 0x0027a81801007387 */ /* 0x0101e60000100a00 */
[----:B0-----:R-:W2:Y:S01]  /*41b70*/  LDL.LU R24, [R1+0x3e0] ;  /* 0x0003e00001187983 */ /* 0x001ea20000300800 */
[----:B------:R-:W2:Y:S02]  /*41b80*/  LDL.LU R25, [R1+0x3e4] ;  /* 0x0003e40001197983 */ /* 0x000ea40000300800 */
[----:B------:R-:W2:Y:S02]  /*41b90*/  LDL.LU R26, [R1+0x3e8] ;  /* 0x0003e800011a7983 */ /* 0x000ea40000300800 */
[----:B------:R-:W2:Y:S01]  /*41ba0*/  LDL.LU R27, [R1+0x3ec] ;  /* 0x0003ec00011b7983 */ /* 0x000ea20000300800 */
[----:B------:R-:W3:Y:S01]  /*41bb0*/  LDL.LU.64 R6, [R1+0x2800] ;  /* 0x0028000001067983 */ /* 0x000ee20000300a00 */
[----:B------:R-:W3:Y:S11]  /*41bc0*/  LDL.LU.64 R4, [R1+0x27f8] ;  /* 0x0027f80001047983 */ /* 0x000ef60000300a00 */
[----:B------:R0:W-:Y:S02]  /*41bd0*/  STL.64 [R1+0x470], R20 ;  /* 0x0004701401007387 */ /* 0x0001e40000100a00 */
[----:B------:R-:W-:Y:S01]  /*41be0*/  STL.64 [R1+0x478], R22 ;  /* 0x0004781601007387 */ /* 0x000fe20000100a00 */
        /* <DEDUP_REMOVED lines=8> */
[----:B0-----:R-:W4:Y:S01]  /*41c70*/  LDL.64 R20, [R1+0x60] ;  /* 0x0000600001147983 */ /* 0x001f220000100a00 */
[C---:B---3--:R-:W-:Y:S03]  /*41c80*/  HMMA.16816.F32 R4, R12.reuse, R4, R16 ;  /* 0x000000040c04723c */ /* 0x048fe60000001810 */
[----:B------:R-:W3:Y:S01]  /*41c90*/  LDL.LU.64 R18, [R1+0x27e0] ;  /* 0x0027e00001127983 */ /* 0x000ee20000300a00 */
[----:B------:R-:W3:Y:S11]  /*41ca0*/  LDL.LU.64 R16, [R1+0x27d8] ;  /* 0x0027d80001107983 */ /* 0x000ef60000300a00 */
[----:B------:R-:W-:Y:S08]  /*41cb0*/  @!UPT UIADD3 URZ, URZ, URZ, URZ ;  /* 0x0000003f3f3ff290 */ /* 0x000ff0000fffe03f */
[----:B------:R0:W-:Y:S01]  /*41cc0*/  STL.64 [R1+0x450], R4 ;  /* 0x0004500401007387 */ /* 0x0001e20000100a00 */
[----:B------:R-:W-:Y:S03]  /*41cd0*/  STL.64 [R1+0x458], R6 ;  /* 0x0004580601007387 */ /* 0x000fe60000100a00 */
[----:B0-----:R-:W3:Y:S02]  /*41ce0*/  LDL.LU.64 R4, [R1+0x27d0] ;  /* 0x0027d00001047983 */ /* 0x001ee40000300a00 */
        /* <DEDUP_REMOVED lines=11> */
[----:B------:R-:W2:Y:S02]  /*41da0*/  LDL.LU R7, [R1+0x3ac] ;  /* 0x0003ac0001077983 */ /* 0x000ea40000300800 */
[----:B------:R-:W-:-:S02]  /*41db0*/  IMAD.MOV.U32 R8, RZ, RZ, R2 ;  /* 0x000000ffff087224 */ /* 0x000fc400078e0002 */
[----:B------:R-:W-:-:S07]  /*41dc0*/  IMAD.MOV.U32 R9, RZ, RZ, R0 ;  /* 0x000000ffff097224 */ /* 0x000fce00078e0000 */
        /* <DEDUP_REMOVED lines=9> */
[----:B------:R1:W-:Y:S03]  /*41e60*/  STL.64 [R1+0x438], R18 ;  /* 0x0004381201007387 */ /* 0x0003e60000100a00 */
[----:B0-----:R-:W1:Y:S02]  /*41e70*/  LDL.LU.64 R16, [R1+0x27b8] ;  /* 0x0027b80001107983 */ /* 0x001e640000300a00 */
[C---:B-1----:R-:W-:Y:S02]  /*41e80*/  HMMA.16816.F32 R16, R12.reuse, R16, R24 ;  /* 0x000000100c10723c */ /* 0x042fe40000001818 */
[----:B------:R-:W3:Y:S01]  /*41e90*/  LDL.LU.64 R26, [R1+0x27b0] ;  /* 0x0027b000011a7983 */ /* 0x000ee20000300a00 */
[----:B------:R-:W3:Y:S11]  /*41ea0*/  LDL.LU.64 R24, [R1+0x27a8] ;  /* 0x0027a80001187983 */ /* 0x000ef60000300a00 */
[----:B------:R-:W-:Y:S09]  /*41eb0*/  @!UPT UIADD3 URZ, URZ, URZ, URZ ;  /* 0x0000003f3f3ff290 */ /* 0x000ff2000fffe03f */
[----:B------:R0:W-:Y:S01]  /*41ec0*/  STL.64 [R1+0x420], R16 ;  /* 0x0004201001007387 */ /* 0x0001e20000100a00 */
[----:B------:R3:W-:Y:S03]  /*41ed0*/  STL.64 [R1+0x428], R18 ;  /* 0x0004281201007387 */ /* 0x0007e60000100a00 */
[----:B0-----:R-:W3:Y:S02]  /*41ee0*/  LDL.LU.64 R16, [R1+0x27a0] ;  /* 0x0027a00001107983 */ /* 0x001ee40000300a00 */
[C---:B---3--:R-:W-:Y:S02]  /*41ef0*/  HMMA.16816.F32 R16, R12.reuse, R16, R24 ;  /* 0x000000100c10723c */ /* 0x048fe40000001818 */
[----:B------:R-:W3:Y:S11]  /*41f00*/  LDL.LU.64 R24, [R1+0x2798] ;  /* 0x0027980001187983 */ /* 0x000ef60000300a00 */
[----:B------:R-:W-:Y:S10]  /*41f10*/  @!UPT UIADD3 URZ, URZ, URZ, URZ ;  /* 0x0000003f3f3ff290 */ /* 0x000ff4000fffe03f */
[----:B------:R-:W-:Y:S01]  /*41f20*/  STL.64 [R1+0x410], R16 ;  /* 0x0004101001007387 */ /* 0x000fe20000100a00 */
[----:B------:R0:W-:Y:S03]  /*41f30*/  STL.64 [R1+0x418], R18 ;  /* 0x0004181201007387 */ /* 0x0001e60000100a00 */
[----:B0-----:R-:W3:Y:S01]  /*41f40*/  LDL.LU.64 R18, [R1+0x2790] ;  /* 0x0027900001127983 */ /* 0x001ee20000300a00 */
[----:B------:R-:W3:Y:S02]  /*41f50*/  LDL.LU.64 R16, [R1+0x2788] ;  /* 0x0027880001107983 */ /* 0x000ee40000300a00 */
[----:B---3--:R-:W-:Y:S01]  /*41f60*/  HMMA.16816.F32 R12, R12, R24, R16 ;  /* 0x000000180c0c723c */ /* 0x008fe20000001810 */
[----:B------:R-:W2:Y:S01]  /*41f70*/  LDL.LU.64 R18, [R1+0x2780] ;  /* 0x0027800001127983 */ /* 0x000ea20000300a00 */
[----:B------:R-:W2:Y:S02]  /*41f80*/  LDL.LU.64 R16, [R1+0x2778] ;  /* 0x0027780001107983 */ /* 0x000ea40000300a00 */
[----:B------:R0:W-:Y:S02]  /*41f90*/  STL.64 [R1+0x2718], R24 ;  /* 0x0027181801007387 */ /* 0x0001e40000100a00 */
[----:B0-----:R-:W3:Y:S11]  /*41fa0*/  LDL.LU R24, [R1+0x2d0] ;  /* 0x0002d00001187983 */ /* 0x001ef60000300800 */
[----:B------:R-:W-:Y:S06]  /*41fb0*/  @!UPT UIADD3 URZ, URZ, URZ, URZ ;  /* 0x0000003f3f3ff290 */ /* 0x000fec000fffe03f */
[----:B------:R-:W-:Y:S01]  /*41fc0*/  STL.64 [R1+0x3e0], R12 ;  /* 0x0003e00c01007387 */ /* 0x000fe20000100a00 */
[----:B------:R0:W-:Y:S02]  /*41fd0*/  STL.64 [R1+0x3e8], R14 ;  /* 0x0003e80e01007387 */ /* 0x0001e40000100a00 */
[----:B------:R-:W3:Y:S02]  /*41fe0*/  LDL.LU R25, [R1+0x2d4] ;  /* 0x0002d40001197983 */ /* 0x000ee40000300800 */
[----:B------:R-:W3:Y:S01]  /*41ff0*/  LDL.LU R26, [R1+0x2d8] ;  /* 0x0002d800011a7983 */ /* 0x000ee20000300800 */
[----:B------:R-:W3:Y:S04]  /*42000*/  LDL.LU R27, [R1+0x2dc] ;  /* 0x0002dc00011b7983 */ /* 0x000ee80000300800 */
[----:B0-----:R-:W3:Y:S01]  /*42010*/  LDL R15, [R1+0x510] ;  /* 0x00051000010f7983 */ /* 0x001ee20000100800 */
[----:B----4-:R-:W-:-:S02]  /*42020*/  IMAD.MOV.U32 R2, RZ, RZ, R20 ;  /* 0x000000ffff027224 */ /* 0x010fc400078e0014 */
[----:B------:R-:W-:Y:S01]  /*42030*/  IMAD.MOV.U32 R0, RZ, RZ, R21 ;  /* 0x000000ffff007224 */ /* 0x000fe200078e0015 */
[C---:B--2---:R-:W-:Y:S01]  /*42040*/  HMMA.16816.F32 R4, R16.reuse, R20, R4 ;  /* 0x000000141004723c */ /* 0x044fe20000001804 */
[----:B---3--:R-:W-:Y:S01]  /*42050*/  STL [R1+0x2730], R15 ;  /* 0x0027300f01007387 */ /* 0x008fe20000100800 */
[----:B------:R-:W2:Y:S11]  /*42060*/  LDL.64 R12, [R1+0x40] ;  /* 0x00004000010c7983 */ /* 0x000eb60000100a00 */
[----:B------:R-:W-:Y:S10]  /*42070*/  @!UPT UIADD3 URZ, URZ, URZ, URZ ;  /* 0x0000003f3f3ff290 */ /* 0x000ff4000fffe03f */
[----:B------:R-:W-:Y:S02]  /*42080*/  STL.64 [R1+0x3d0], R4 ;  /* 0x0003d00401007387 */ /* 0x000fe40000100a00 */
[----:B------:R0:W-:Y:S02]  /*42090*/  STL.64 [R1+0x3d8], R6 ;  /* 0x0003d80601007387 */ /* 0x0001e40000100a00 */
[----:B0-----:R-:W3:Y:S01]  /*420a0*/  LDL.LU.64 R6, [R1+0x2770] ;  /* 0x0027700001067983 */ /* 0x001ee20000300a00 */
[----:B------:R-:W3:Y:S02]  /*420b0*/  LDL.LU.64 R4, [R1+0x2768] ;  /* 0x0027680001047983 */ /* 0x000ee40000300a00 */
[----:B------:R-:W3:Y:S02]  /*420c0*/  LDL.LU.64 R20, [R1+0x2760] ;  /* 0x0027600001147983 */ /* 0x000ee40000300a00 */
[C---:B---3--:R-:W-:Y:S01]  /*420d0*/  HMMA.16816.F32 R20, R16.reuse, R20, R4 ;  /* 0x000000141014723c */ /* 0x048fe20000001804 */
[----:B------:R-:W3:Y:S11]  /*420e0*/  LDL.LU.64 R4, [R1+0x2758] ;  /* 0x0027580001047983 */ /* 0x000ef60000300a00 */
[----:B------:R-:W-:Y:S11]  /*420f0*/  @!UPT UIADD3 URZ, URZ, URZ, URZ ;  /* 0x0000003f3f3ff290 */ /* 0x000ff6000fffe03f */
[----:B------:R-:W-:Y:S01]  /*42100*/  STL.64 [R1+0x3c0], R20 ;  /* 0x0003c01401007387 */ /* 0x000fe20000100a00 */
[----:B------:R0:W-:Y:S03]  /*42110*/  STL.64 [R1+0x3c8], R22 ;  /* 0x0003c81601007387 */ /* 0x0001e60000100a00 */
[----:B0-----:R-:W4:Y:S01]  /*42120*/  LDL.LU.64 R22, [R1+0x2750] ;  /* 0x0027500001167983 */ /* 0x001f220000300a00 */
[----:B------:R-:W4:Y:S02]  /*42130*/  LDL.LU.64 R20, [R1+0x2748] ;  /* 0x0027480001147983 */ /* 0x000f240000300a00 */
[----:B--2---:R-:W-:Y:S02]  /*42140*/  IMAD.MOV.U32 R6, RZ, RZ, R12 ;  /* 0x000000ffff067224 */ /* 0x004fe400078e000c */
[----:B------:R-:W-:Y:S01]  /*42150*/  IMAD.MOV.U32 R3, RZ, RZ, R13 ;  /* 0x000000ffff037224 */ /* 0x000fe200078e000d */
[C---:B----4-:R-:W-:Y:S08]  /*42160*/  HMMA.16816.F32 R20, R16.reuse, R12, R20 ;  /* 0x0000000c1014723c */ /* 0x050ff00000001814 */
[----:B---3--:R-:W-:Y:S11]  /*42170*/  HMMA.16816.F32 R12, R16, R4, R24 ;  /* 0x00000004100c723c */ /* 0x008ff60000001818 */
[----:B------:R-:W-:Y:S04]  /*42180*/  @!UPT UIADD3 URZ, URZ, URZ, URZ ;  /* 0x0000003f3f3ff290 */ /* 0x000fe8000fffe03f */
[----:B------:R-:W-:Y:S01]  /*42190*/  STL.64 [R1+0x3b0], R20 ;  /* 0x0003b01401007387 */ /* 0x000fe20000100a00 */
[----:B------:R0:W-:Y:S03]  /*421a0*/  STL.64 [R1+0x3b8], R22 ;  /* 0x0003b81601007387 */ /* 0x0001e60000100a00 */
[----:B0-----:R-:W2:Y:S01]  /*421b0*/  LDL.LU.64 R22, [R1+0x2740] ;  /* 0x0027400001167983 */ /* 0x001ea20000300a00 */
[----:B------:R-:W2:Y:S02]  /*421c0*/  LDL.LU.64 R20, [R1+0x2738] ;  /* 0x0027380001147983 */ /* 0x000ea40000300a00 */
[----:B------:R0:W-:Y:S02]  /*421d0*/  STL.64 [R1+0x26b0], R4 ;  /* 0x0026b00401007387 */ /* 0x0001e40000100a00 */
[----:B------:R-:W-:Y:S01]  /*421e0*/  STL.64 [R1+0x3a0], R12 ;  /* 0x0003a00c01007387 */ /* 0x000fe20000100a00 */
[----:B------:R-:W-:Y:S01]  /*421f0*/  STL.64 [R1+0x3a8], R14 ;  /* 0x0003a80e01007387 */ /* 0x000fe20000100a00 */
[----:B0-----:R-:W-:-:S02]  /*42200*/  IMAD.MOV.U32 R4, RZ, RZ, R6 ;  /* 0x000000ffff047224 */ /* 0x001fc400078e0006 */
[----:B------:R-:W-:-:S05]  /*42210*/  IMAD.MOV.U32 R5, RZ, RZ, R3 ;  /* 0x000000ffff057224 */ /* 0x000fca00078e0003 */
[----:B------:R0:W-:Y:S04]  /*42220*/  STL.64 [R1+0x26c8], R4 ;  /* 0x0026c80401007387 */ /* 0x0001e80000100a00 */
[----:B0-----:R-:W3:Y:S04]  /*42230*/  LDL.LU.64 R4, [R1+0x50] ;  /* 0x0000500001047983 */ /* 0x001ee80000300a00 */
[----:B---3--:R2:W-:Y:S02]  /*42240*/  STL.64 [R1+0x26e0], R4 ;  /* 0x0026e00401007387 */ /* 0x0085e40000100a00 */
[C---:B--2---:R-:W-:Y:S02]  /*42250*/  HMMA.16816.F32 R4, R16.reuse, R8, R20 ;  /* 0x000000081004723c */ /* 0x044fe40000001814 */
[----:B------:R-:W2:Y:S11]  /*42260*/  LDL.LU R20, [R1+0x1a0] ;  /* 0x0001a00001147983 */ /* 0x000eb60000300800 */
[----:B------:R-:W-:Y:S10]  /*42270*/  @!UPT UIADD3 URZ, URZ, URZ, URZ ;  /* 0x0000003f3f3ff290 */ /* 0x000ff4000fffe03f */
        /* <DEDUP_REMOVED lines=9> */
[----:B------:R-:W3:Y:S02]  /*42310*/  LDL.LU R12, [R1+0x2b0] ;  /* 0x0002b000010c7983 */ /* 0x000ee40000300800 */
[----:B------:R-:W3:Y:S02]  /*42320*/  LDL.LU R13, [R1+0x2b4] ;  /* 0x0002b400010d7983 */ /* 0x000ee40000300800 */
[----:B------:R-:W3:Y:S01]  /*42330*/  LDL.LU R14, [R1+0x2b8] ;  /* 0x0002b800010e7983 */ /* 0x000ee20000300800 */
[----:B------:R-:W3:Y:S04]  /*42340*/  LDL.LU R15, [R1+0x2bc] ;  /* 0x0002bc00010f7983 */ /* 0x000ee80000300800 */
[----:B--2---:R-:W-:Y:S01]  /*42350*/  STL.64 [R1+0x2728], R26 ;  /* 0x0027281a01007387 */ /* 0x004fe20000100a00 */
[----:B----4-:R0:W-:Y:S03]  /*42360*/  STL.64 [R1+0x2720], R24 ;  /* 0x0027201801007387 */ /* 0x0101e60000100a00 */
[----:B0-----:R-:W2:Y:S01]  /*42370*/  LDL.64 R24, [R1+0x10] ;  /* 0x0000100001187983 */ /* 0x001ea20000100a00 */
[----:B---3--:R-:W-:Y:S02]  /*42380*/  STL.64 [R1+0x2710], R22 ;  /* 0x0027101601007387 */ /* 0x008fe40000100a00 */
[----:B------:R0:W-:Y:S02]  /*42390*/  STL.64 [R1+0x2708], R20 ;  /* 0x0027081401007387 */ /* 0x0001e40000100a00 */
[----:B0-----:R-:W3:Y:S01]  /*423a0*/  LDL.LU.64 R20, [R1] ;  /* 0x0000000001147983 */ /* 0x001ee20000300a00 */
[----:B------:R0:W-:Y:S03]  /*423b0*/  STL.64 [R1+0x26a8], R8 ;  /* 0x0026a80801007387 */ /* 0x0001e60000100a00 */
        /* <DEDUP_REMOVED lines=10> */
[----:B------:R-:W-:Y:S01]  /*42460*/  HMMA.16816.F32 R12, R16, R24, R12 ;  /* 0x00000018100c723c */ /* 0x000fe2000000180c */
[----:B----4-:R-:W-:Y:S01]  /*42470*/  STL.64 [R1+0x26d8], R10 ;  /* 0x0026d80a01007387 */ /* 0x010fe20000100a00 */
[----:B--2---:R0:W-:Y:S03]  /*42480*/  STL.64 [R1+0x26d0], R8 ;  /* 0x0026d00801007387 */ /* 0x0041e60000100a00 */
[----:B0-----:R-:W2:Y:S01]  /*42490*/  LDL.LU R8, [R1+0xf0] ;  /* 0x0000f00001087983 */ /* 0x001ea20000300800 */
[----:B------:R-:W2:Y:S02]  /*424a0*/  LDL.LU R9, [R1+0xf4] ;  /* 0x0000f40001097983 */ /* 0x000ea40000300800 */
[----:B------:R-:W4:Y:S02]  /*424b0*/  LDL.LU R10, [R1+0xf8] ;  /* 0x0000f800010a7983 */ /* 0x000f240000300800 */
[----:B------:R-:W4:Y:S02]  /*424c0*/  LDL.LU R11, [R1+0xfc] ;  /* 0x0000fc00010b7983 */ /* 0x000f240000300800 */
[----:B----4-:R-:W-:Y:S01]  /*424d0*/  STL.64 [R1+0x26f0], R10 ;  /* 0x0026f00a01007387 */ /* 0x010fe20000100a00 */
[----:B--2---:R0:W-:Y:S03]  /*424e0*/  STL.64 [R1+0x26e8], R8 ;  /* 0x0026e80801007387 */ /* 0x0041e60000100a00 */
[----:B0-----:R-:W2:Y:S01]  /*424f0*/  LDL.LU R8, [R1+0x190] ;  /* 0x0001900001087983 */ /* 0x001ea20000300800 */
[----:B------:R-:W2:Y:S02]  /*42500*/  LDL.LU R9, [R1+0x194] ;  /* 0x0001940001097983 */ /* 0x000ea40000300800 */
[----:B------:R-:W2:Y:S02]  /*42510*/  LDL.LU R10, [R1+0x198] ;  /* 0x00019800010a7983 */ /* 0x000ea40000300800 */
[----:B------:R-:W2:Y:S02]  /*42520*/  LDL.LU R11, [R1+0x19c] ;  /* 0x00019c00010b7983 */ /* 0x000ea40000300800 */
[----:B------:R0:W-:Y:S01]  /*42530*/  STL.64 [R1+0x380], R12 ;  /* 0x0003800c01007387 */ /* 0x0001e20000100a00 */
[----:B------:R1:W-:Y:S02]  /*42540*/  STL.64 [R1+0x388], R14 ;  /* 0x0003880e01007387 */ /* 0x0003e40000100a00 */
[----:B0-----:R-:W-:Y:S01]  /*42550*/  IMAD.MOV.U32 R13, RZ, RZ, R24 ;  /* 0x000000ffff0d7224 */ /* 0x001fe200078e0018 */
[----:B-1----:R-:W4:Y:S01]  /*42560*/  LDL.LU R15, [R1+0x2730] ;  /* 0x00273000010f7983 */ /* 0x002f220000300800 */
[----:B------:R-:W-:-:S02]  /*42570*/  IMAD.MOV.U32 R12, RZ, RZ, R25 ;  /* 0x000000ffff0c7224 */ /* 0x000fc400078e0019 */
[----:B------:R-:W2:Y:S02]  /*42580*/  LDL.LU.64 R26, [R1+0x2728] ;  /* 0x00272800011a7983 */ /* 0x000ea40000300a00 */
[----:B------:R-:W2:Y:S02]  /*42590*/  LDL.LU.64 R24, [R1+0x2720] ;  /* 0x0027200001187983 */ /* 0x000ea40000300a00 */
[----:B------:R-:W-:Y:S02]  /*425a0*/  IMAD.MOV.U32 R4, RZ, RZ, R2 ;  /* 0x000000ffff047224 */ /* 0x000fe400078e0002 */
[----:B---3--:R-:W-:Y:S01]  /*425b0*/  IMAD.MOV.U32 R2, RZ, RZ, R21 ;  /* 0x000000ffff027224 */ /* 0x008fe200078e0015 */
[C---:B--2---:R-:W-:Y:S11]  /*425c0*/  HMMA.16816.F32 R24, R16.reuse, R20, R24 ;  /* 0x000000141018723c */ /* 0x044ff60000001818 */
[----:B------:R-:W-:Y:S11]  /*425d0*/  @!UPT UIADD3 URZ, URZ, URZ, URZ ;  /* 0x0000003f3f3ff290 */ /* 0x000ff6000fffe03f */
[----:B------:R-:W-:Y:S01]  /*425e0*/  @!UPT UIADD3 URZ, URZ, URZ, URZ ;  /* 0x0000003f3f3ff290 */ /* 0x000fe2000fffe03f */
[----:B------:R0:W-:Y:S01]  /*425f0*/  STL.64 [R1+0x370], R24 ;  /* 0x0003701801007387 */ /* 0x0001e20000100a00 */
[----:B------:R1:W-:Y:S03]  /*42600*/  STL.64 [R1+0x378], R26 ;  /* 0x0003781a01007387 */ /* 0x0003e60000100a00 */
[----:B0-----:R-:W2:Y:S01]  /*42610*/  LDL.LU.64 R24, [R1+0x2718] ;  /* 0x0027180001187983 */ /* 0x001ea20000300a00 */
[----:B-1----:R-:W-:Y:S02]  /*42620*/  IMAD.MOV.U32 R27, RZ, RZ, R20 ;  /* 0x000000ffff1b7224 */ /* 0x002fe400078e0014 */
[----:B------:R-:W2:Y:S02]  /*42630*/  LDL.LU.64 R22, [R1+0x2710] ;  /* 0x0027100001167983 */ /* 0x000ea40000300a00 */
[----:B------:R-:W2:Y:S02]  /*42640*/  LDL.LU.64 R20, [R1+0x2708] ;  /* 0x0027080001147983 */ /* 0x000ea40000300a00 */
[----:B--2---:R-:W-:Y:S01]  /*42650*/  HMMA.16816.F32 R16, R16, R24, R20 ;  /* 0x000000181010723c */ /* 0x004fe20000001814 */
[----:B------:R-:W2:Y:S01]  /*42660*/  LDL.LU.64 R22, [R1+0x2700] ;  /* 0x0027000001167983 */ /* 0x000ea20000300a00 */
[----:B------:R-:W2:Y:S11]  /*42670*/  LDL.LU.64 R20, [R1+0x26f8] ;  /* 0x0026f80001147983 */ /* 0x000eb60000300a00 */
[----:B------:R-:W-:Y:S10]  /*42680*/  @!UPT UIADD3 URZ, URZ, URZ, URZ ;  /* 0x0000003f3f3ff290 */ /* 0x000ff4000fffe03f */
[----:B------:R0:W-:Y:S01]  /*42690*/  STL.64 [R1+0x2d0], R16 ;  /* 0x0002d01001007387 */ /* 0x0001e20000100a00 */
[----:B------:R1:W-:Y:S03]  /*426a0*/  STL.64 [R1+0x2d8], R18 ;  /* 0x0002d81201007387 */ /* 0x0003e60000100a00 */
[----:B0-----:R-:W3:Y:S01]  /*426b0*/  LDL.LU R16, [R1+0x4c0] ;  /* 0x0004c00001107983 */ /* 0x001ee20000300800 */
[----:B------:R-:W3:Y:S02]  /*426c0*/  LDL.LU R17, [R1+0x4c4] ;  /* 0x0004c40001117983 */ /* 0x000ee40000300800 */
[----:B-1----:R-:W3:Y:S02]  /*426d0*/  LDL.LU R18, [R1+0x4c8] ;  /* 0x0004c80001127983 */ /* 0x002ee40000300800 */
[----:B------:R-:W3:Y:S02]  /*426e0*/  LDL.LU R19, [R1+0x4cc] ;  /* 0x0004cc0001137983 */ /* 0x000ee40000300800 */
[----:B------:R-:W-:-:S07]  /*426f0*/  IMAD.MOV.U32 R5, RZ, RZ, R0 ;  /* 0x000000ffff057224 */ /* 0x000fce00078e0000 */
[C---:B--2---:R-:W-:Y:S01]  /*42700*/  HMMA.16816.F32 R4, R20.reuse, R4, R8 ;  /* 0x000000041404723c */ /* 0x044fe20000001808 */
[----:B---3--:R-:W-:Y:S01]  /*42710*/  STL.64 [R1+0x26a0], R18 ;  /* 0x0026a01201007387 */ /* 0x008fe20000100a00 */
[----:B------:R0:W-:Y:S03]  /*42720*/  STL.64 [R1+0x2698], R16 ;  /* 0x0026981001007387 */ /* 0x0001e60000100a00 */
        /* <DEDUP_REMOVED lines=9> */
[----:B---3--:R-:W-:Y:S01]  /*427c0*/  HMMA.16816.F32 R8, R20, R4, R8 ;  /* 0x000000041408723c */ /* 0x008fe20000001808 */
[----:B------:R-:W-:-:S02]  /*427d0*/  IMAD.MOV.U32 R0, RZ, RZ, R4 ;  /* 0x000000ffff007224 */ /* 0x000fc400078e0004 */
[----:B------:R-:W-:Y:S11]  /*427e0*/  IMAD.MOV.U32 R26, RZ, RZ, R5 ;  /* 0x000000ffff1a7224 */ /* 0x000ff600078e0005 */
[----:B------:R-:W-:Y:S09]  /*427f0*/  @!UPT UIADD3 URZ, URZ, URZ, URZ ;  /* 0x0000003f3f3ff290 */ /* 0x000ff2000fffe03f */
[----:B------:R-:W-:Y:S01]  /*42800*/  STL.64 [R1+0x2b0], R8 ;  /* 0x0002b00801007387 */ /* 0x000fe20000100a00 */
[----:B------:R0:W-:Y:S03]  /*42810*/  STL.64 [R1+0x2b8], R10 ;  /* 0x0002b80a01007387 */ /* 0x0001e60000100a00 */
[----:B0-----:R-:W3:Y:S01]  /*42820*/  LDL.LU.64 R10, [R1+0x26d8] ;  /* 0x0026d800010a7983 */ /* 0x001ee20000300a00 */
[----:B------:R-:W3:Y:S02]  /*42830*/  LDL.LU.64 R8, [R1+0x26d0] ;  /* 0x0026d00001087983 */ /* 0x000ee40000300a00 */
[----:B------:R-:W3:Y:S02]  /*42840*/  LDL.LU.64 R4, [R1+0x26c8] ;  /* 0x0026c80001047983 */ /* 0x000ee40000300a00 */
[C---:B---3--:R-:W-:Y:S01]  /*42850*/  HMMA.16816.F32 R4, R20.reuse, R4, R8 ;  /* 0x000000041404723c */ /* 0x048fe20000001808 */
[----:B------:R-:W3:Y:S01]  /*42860*/  LDL.LU.64 R10, [R1+0x26c0] ;  /* 0x0026c000010a7983 */ /* 0x000ee20000300a00 */
[----:B------:R-:W3:Y:S11]  /*42870*/  LDL.LU.64 R8, [R1+0x26b8] ;  /* 0x0026b80001087983 */ /* 0x000ef60000300a00 */
[----:B------:R-:W-:Y:S10]  /*42880*/  @!UPT UIADD3 URZ, URZ, URZ, URZ ;  /* 0x0000003f3f3ff290 */ /* 0x000ff4000fffe03f */
[----:B------:R0:W-:Y:S01]  /*42890*/  STL.64 [R1+0x2a0], R4 ;  /* 0x0002a00401007387 */ /* 0x0001e20000100a00 */
[----:B------:R-:W-:Y:S03]  /*428a0*/  STL.64 [R1+0x2a8], R6 ;  /* 0x0002a80601007387 */ /* 0x000fe60000100a00 */
[----:B0-----:R-:W3:Y:S02]  /*428b0*/  LDL.LU.64 R4, [R1+0x26b0] ;  /* 0x0026b00001047983 */ /* 0x001ee40000300a00 */
[C---:B---3--:R-:W-:Y:S01]  /*428c0*/  HMMA.16816.F32 R8, R20.reuse, R4, R8 ;  /* 0x000000041408723c */ /* 0x048fe20000001808 */
[----:B------:R-:W-:Y:S02]  /*428d0*/  IMAD.MOV.U32 R3, RZ, RZ, R4 ;  /* 0x000000ffff037224 */ /* 0x000fe400078e0004 */
[----:B------:R-:W-:Y:S02]  /*428e0*/  IMAD.MOV.U32 R28, RZ, RZ, R5 ;  /* 0x000000ffff1c7224 */ /* 0x000fe400078e0005 */
[----:B----4-:R-:W0:Y:S11]  /*428f0*/  LDSM.16.MT88.4 R4, [R15+0x18300] ;  /* 0x018300000f04783b */ /* 0x010e360000004200 */
[----:B------:R-:W-:Y:S07]  /*42900*/  @!UPT UIADD3 URZ, URZ, URZ, URZ ;  /* 0x0000003f3f3ff290 */ /* 0x000fee000fffe03f */
[----:B------:R1:W-:Y:S01]  /*42910*/  STL.64 [R1+0x290], R8 ;  /* 0x0002900801007387 */ /* 0x0003e20000100a00 */
[----:B------:R-:W-:Y:S03]  /*42920*/  STL.64 [R1+0x298], R10 ;  /* 0x0002980a01007387 */ /* 0x000fe60000100a00 */
[----:B-1----:R-:W3:Y:S04]  /*42930*/  LDL.LU.64 R8, [R1+0x26a8] ;  /* 0x0026a80001087983 */ /* 0x002ee80000300a00 */
[----:B0-----:R-:W-:Y:S01]  /*42940*/  STL.64 [R1+0x2680], R6 ;  /* 0x0026800601007387 */ /* 0x001fe20000100a00 */
[----:B------:R0:W-:Y:S03]  /*42950*/  STL.64 [R1+0x2678], R4 ;  /* 0x0026780401007387 */ /* 0x0001e60000100a00 */
[----:B0-----:R-:W3:Y:S01]  /*42960*/  LDL.LU R4, [R1+0x1b0] ;  /* 0x0001b00001047983 */ /* 0x001ee20000300800 */
[----:B------:R-:W3:Y:S02]  /*42970*/  LDL.LU R5, [R1+0x1b4] ;  /* 0x0001b40001057983 */ /* 0x000ee40000300800 */
[----:B------:R-:W3:Y:S02]  /*42980*/  LDL.LU R6, [R1+0x1b8] ;  /* 0x0001b80001067983 */ /* 0x000ee40000300800 */
[----:B------:R-:W3:Y:S02]  /*42990*/  LDL.LU R7, [R1+0x1bc] ;  /* 0x0001bc0001077983 */ /* 0x000ee40000300800 */
[----:B---3--:R-:W-:Y:S01]  /*429a0*/  HMMA.16816.F32 R8, R20, R8, R4 ;  /* 0x000000081408723c */ /* 0x008fe20000001804 */
[----:B------:R-:W3:Y:S11]  /*429b0*/  LDL.LU R4, [R1+0x180] ;  /* 0x0001800001047983 */ /* 0x000ef60000300800 */
[----:B------:R-:W-:Y:S11]  /*429c0*/  @!UPT UIADD3 URZ, URZ, URZ, URZ ;  /* 0x0000003f3f3ff290 */ /* 0x000ff6000fffe03f */
[----:B------:R-:W-:Y:S01]  /*429d0*/  STL.64 [R1+0x280], R8 ;  /* 0x0002800801007387 */ /* 0x000fe20000100a00 */
[----:B------:R-:W-:Y:S02]  /*429e0*/  STL.64 [R1+0x288], R10 ;  /* 0x0002880a01007387 */ /* 0x000fe40000100a00 */
[----:B------:R-:W0:Y:S04]  /*429f0*/  LDSM.16.MT88.4 R8, [R15+0x18380] ;  /* 0x018380000f08783b */ /* 0x000e280000004200 */
[----:B------:R-:W3:Y:S01]  /*42a00*/  LDL.LU R5, [R1+0x184] ;  /* 0x0001840001057983 */ /* 0x000ee20000300800 */
[----:B------:R-:W3:Y:S01]  /*42a10*/  LDL.LU R6, [R1+0x188] ;  /* 0x0001880001067983 */ /* 0x000ee20000300800 */
[----:B------:R-:W3:Y:S03]  /*42a20*/  LDL.LU R7, [R1+0x18c] ;  /* 0x00018c0001077983 */ /* 0x000ee60000300800 */
[----:B0-----:R-:W-:Y:S01]  /*42a30*/  STL.64 [R1+0x2618], R10 ;  /* 0x0026180a01007387 */ /* 0x001fe20000100a00 */
[----:B------:R0:W-:Y:S02]  /*42a40*/  STL.64 [R1+0x2610], R8 ;  /* 0x0026100801007387 */ /* 0x0001e40000100a00 */
[----:B0-----:R-:W-:-:S02]  /*42a50*/  IMAD.MOV.U32 R8, RZ, RZ, R13 ;  /* 0x000000ffff087224 */ /* 0x001fc400078e000d */
[----:B------:R-:W-:Y:S02]  /*42a60*/  IMAD.MOV.U32 R9, RZ, RZ, R12 ;  /* 0x000000ffff097224 */ /* 0x000fe400078e000c */
[----:B------:R-:W0:Y:S05]  /*42a70*/  LDSM.16.MT88.4 R12, [R15+0x1c000] ;  /* 0x01c000000f0c783b */ /* 0x000e2a0000004200 */
[C---:B--2---:R-:W-:Y:S01]  /*42a80*/  HMMA.16816.F32 R8, R20.reuse, R8, R16 ;  /* 0x000000081408723c */ /* 0x044fe20000001810 */
[----:B------:R-:W2:Y:S01]  /*42a90*/  LDL.LU.64 R18, [R1+0x26a0] ;  /* 0x0026a00001127983 */ /* 0x000ea20000300a00 */
[----:B------:R-:W2:Y:S03]  /*42aa0*/  LDL.LU.64 R16, [R1+0x2698] ;  /* 0x0026980001107983 */ /* 0x000ea60000300a00 */
[----:B0-----:R-:W-:Y:S11]  /*42ab0*/  STL.64 [R1+0x2578], R14 ;  /* 0x0025780e01007387 */ /* 0x001ff60000100a00 */
[----:B------:R-:W-:Y:S07]  /*42ac0*/  @!UPT UIADD3 URZ, URZ, URZ, URZ ;  /* 0x0000003f3f3ff290 */ /* 0x000fee000fffe03f */
[----:B------:R-:W-:Y:S02]  /*42ad0*/  STL.64 [R1+0x270], R8 ;  /* 0x0002700801007387 */ /* 0x000fe40000100a00 */
[----:B------:R-:W-:Y:S02]  /*42ae0*/  STL.64 [R1+0x278], R10 ;  /* 0x0002780a01007387 */ /* 0x000fe40000100a00 */
[----:B------:R0:W-:Y:S02]  /*42af0*/  STL.64 [R1+0x2570], R12 ;  /* 0x0025700c01007387 */ /* 0x0001e40000100a00 */
[----:B0-----:R-:W-:Y:S02]  /*42b00*/  IMAD.MOV.U32 R12, RZ, RZ, R27 ;  /* 0x000000ffff0c7224 */ /* 0x001fe400078e001b */
[----:B------:R-:W-:Y:S01]  /*42b10*/  IMAD.MOV.U32 R13, RZ, RZ, R2 ;  /* 0x000000ffff0d7224 */ /* 0x000fe200078e0002 */
[----:B------:R-:W4:Y:S01]  /*42b20*/  LDL.LU R27, [R1+0x2690] ;  /* 0x00269000011b7983 */ /* 0x000f220000300800 */
[----:B------:R-:W3:Y:S02]  /*42b30*/  LDL.LU R2, [R1+0x268c] ;  /* 0x00268c0001027983 */ /* 0x000ee40000300800 */
[----:B------:R-:W3:Y:S02]  /*42b40*/  LDL.LU R8, [R1+0x580] ;  /* 0x0005800001087983 */ /* 0x000ee40000300800 */
[----:B------:R-:W3:Y:S01]  /*42b50*/  LDL.LU R9, [R1+0x584] ;  /* 0x0005840001097983 */ /* 0x000ee20000300800 */
[----:B------:R-:W3:Y:S01]  /*42b60*/  LDL.LU R10, [R1+0x588] ;  /* 0x00058800010a7983 */ /* 0x000ee20000300800 */
[----:B------:R-:W3:Y:S02]  /*42b70*/  LDL.LU R11, [R1+0x58c] ;  /* 0x00058c00010b7983 */ /* 0x000ee40000300800 */
[----:B------:R0:W-:Y:S01]  /*42b80*/  STL.64 [R1+0x2630], R12 ;  /* 0x0026300c01007387 */ /* 0x0001e20000100a00 */
[C---:B--2---:R-:W-:Y:S01]  /*42b90*/  HMMA.16816.F32 R16, R20.reuse, R12, R16 ;  /* 0x0000000c1410723c */ /* 0x044fe20000001810 */
[----:B0-----:R-:W2:Y:S11]  /*42ba0*/  LDL.LU.64 R12, [R1+0x40] ;  /* 0x00004000010c7983 */ /* 0x001eb60000300a00 */
[----:B------:R-:W-:Y:S11]  /*42bb0*/  @!UPT UIADD3 URZ, URZ, URZ, URZ ;  /* 0x0000003f3f3ff290 */ /* 0x000ff6000fffe03f */
[----:B------:R-:W-:Y:S01]  /*42bc0*/  STL.64 [R1+0x260], R16 ;  /* 0x0002601001007387 */ /* 0x000fe20000100a00 */
[----:B------:R-:W-:Y:S03]  /*42bd0*/  STL.64 [R1+0x268], R18 ;  /* 0x0002681201007387 */ /* 0x000fe60000100a00 */
[----:B--2---:R0:W-:Y:S04]  /*42be0*/  STL.64 [R1+0x2650], R12 ;  /* 0x0026500c01007387 */ /* 0x0041e80000100a00 */
[----:B0-----:R-:W2:Y:S01]  /*42bf0*/  LDL.LU R12, [R1+0x570] ;  /* 0x00057000010c7983 */ /* 0x001ea20000300800 */
[----:B------:R-:W2:Y:S02]  /*42c00*/  LDL.LU R13, [R1+0x574] ;  /* 0x00057400010d7983 */ /* 0x000ea40000300800 */
[----:B------:R-:W2:Y:S02]  /*42c10*/  LDL.LU R14, [R1+0x578] ;  /* 0x00057800010e7983 */ /* 0x000ea40000300800 */
[----:B------:R-:W2:Y:S02]  /*42c20*/  LDL.LU R15, [R1+0x57c] ;  /* 0x00057c00010f7983 */ /* 0x000ea40000300800 */
[----:B--2---:R0:W-:Y:S04]  /*42c30*/  STL.64 [R1+0x2660], R14 ;  /* 0x0026600e01007387 */ /* 0x0041e80000100a00 */
[----:B0-----:R-:W2:Y:S01]  /*42c40*/  LDL R15, [R1+0x510] ;  /* 0x00051000010f7983 */ /* 0x001ea20000100800 */
[----:B------:R0:W-:Y:S01]  /*42c50*/  STL.64 [R1+0x2658], R12 ;  /* 0x0026580c01007387 */ /* 0x0001e20000100a00 */
[----:B---3--:R-:W-:Y:S02]  /*42c60*/  HMMA.16816.F32 R20, R20, R24, R4 ;  /* 0x000000181414723c */ /* 0x008fe40000001804 */
[----:B0-----:R-:W3:Y:S04]  /*42c70*/  LDL.LU.64 R12, [R1+0x60] ;  /* 0x00006000010c7983 */ /* 0x001ee80000300a00 */
[----:B--2---:R-:W0:Y:S04]  /*42c80*/  LDSM.16.MT88.4 R16, [R15+0x1c080] ;  /* 0x01c080000f10783b */ /* 0x004e280000004200 */
[----:B0-----:R-:W-:Y:S01]  /*42c90*/  STL.64 [R1+0x24e0], R18 ;  /* 0x0024e01201007387 */ /* 0x001fe20000100a00 */
[----:B------:R0:W-:Y:S02]  /*42ca0*/  STL.64 [R1+0x24d8], R16 ;  /* 0x0024d81001007387 */ /* 0x0001e40000100a00 */
[----:B0-----:R-:W-:-:S02]  /*42cb0*/  IMAD.MOV.U32 R16, RZ, RZ, R0 ;  /* 0x000000ffff107224 */ /* 0x001fc400078e0000 */
[----:B------:R-:W2:Y:S01]  /*42cc0*/  LDL.LU R0, [R1+0x2688] ;  /* 0x0026880001007983 */ /* 0x000ea20000300800 */
[----:B------:R-:W3:Y:S02]  /*42cd0*/  LDL.LU.64 R6, [R1+0x2680] ;  /* 0x0026800001067983 */ /* 0x000ee40000300a00 */
[----:B------:R-:W3:Y:S02]  /*42ce0*/  LDL.LU.64 R4, [R1+0x2678] ;  /* 0x0026780001047983 */ /* 0x000ee40000300a00 */
[----:B----4-:R-:W-:Y:S01]  /*42cf0*/  STL [R1+0x2640], R27 ;  /* 0x0026401b01007387 */ /* 0x010fe20000100800 */
[----:B------:R0:W-:Y:S02]  /*42d00*/  STL.64 [R1+0x2638], R24 ;  /* 0x0026381801007387 */ /* 0x0001e40000100a00 */
[----:B------:R-:W-:Y:S02]  /*42d10*/  STL.64 [R1+0x1c0], R20 ;  /* 0x0001c01401007387 */ /* 0x000fe40000100a00 */
[----:B------:R-:W-:Y:S02]  /*42d20*/  STL.64 [R1+0x1c8], R22 ;  /* 0x0001c81601007387 */ /* 0x000fe40000100a00 */
[----:B------:R-:W1:Y:S01]  /*42d30*/  LDSM.16.MT88.4 R20, [R15+0x1c100] ;  /* 0x01c100000f14783b */ /* 0x000e620000004200 */
[----:B------:R-:W-:-:S03]  /*42d40*/  IMAD.MOV.U32 R17, RZ, RZ, R26 ;  /* 0x000000ffff117224 */ /* 0x000fc600078e001a */
[----:B0-----:R-:W4:Y:S01]  /*42d50*/  LDL.LU R24, [R1+0x560] ;  /* 0x0005600001187983 */ /* 0x001f220000300800 */
[----:B------:R-:W4:Y:S02]  /*42d60*/  LDL.LU R25, [R1+0x564] ;  /* 0x0005640001197983 */ /* 0x000f240000300800 */
[----:B------:R-:W4:Y:S02]  /*42d70*/  LDL.LU R26, [R1+0x568] ;  /* 0x00056800011a7983 */ /* 0x000f240000300800 */
[----:B------:R-:W4:Y:S01]  /*42d80*/  LDL.LU R27, [R1+0x56c] ;  /* 0x00056c00011b7983 */ /* 0x000f220000300800 */
[----:B-1----:R-:W-:Y:S01]  /*42d90*/  STL.64 [R1+0x2468], R22 ;  /* 0x0024681601007387 */ /* 0x002fe20000100a00 */
[----:B------:R0:W-:Y:S02]  /*42da0*/  STL.64 [R1+0x2460], R20 ;  /* 0x0024601401007387 */ /* 0x0001e40000100a00 */
[----:B0-----:R-:W-:Y:S02]  /*42db0*/  IMAD.MOV.U32 R20, RZ, RZ, R3 ;  /* 0x000000ffff147224 */ /* 0x001fe400078e0003 */
[----:B------:R-:W-:Y:S01]  /*42dc0*/  IMAD.MOV.U32 R23, RZ, RZ, R2 ;  /* 0x000000ffff177224 */ /* 0x000fe200078e0002 */
[----:B------:R-:W4:Y:S01]  /*42dd0*/  LDL.LU R3, [R1+0x2670] ;  /* 0x0026700001037983 */ /* 0x000f220000300800 */
[----:B---3--:R-:W-:Y:S01]  /*42de0*/  HMMA.16816.F32 R8, R4, R12, R8 ;  /* 0x0000000c0408723c */ /* 0x008fe20000001808 */
[----:B--2---:R-:W-:-:S02]  /*42df0*/  IMAD.MOV.U32 R22, RZ, RZ, R0 ;  /* 0x000000ffff167224 */ /* 0x004fc400078e0000 */
[----:B------:R-:W2:Y:S01]  /*42e00*/  LDL.LU R0, [R1+0x266c] ;  /* 0x00266c0001007983 */ /* 0x000ea20000300800 */
[----:B------:R-:W3:Y:S11]  /*42e10*/  LDL.LU R2, [R1+0x2668] ;  /* 0x0026680001027983 */ /* 0x000ef60000300800 */
[----:B------:R-:W-:Y:S08]  /*42e20*/  @!UPT UIADD3 URZ, URZ, URZ, URZ ;  /* 0x0000003f3f3ff290 */ /* 0x000ff0000fffe03f */
[----:B------:R-:W-:Y:S01]  /*42e30*/  STL.64 [R1+0x1b0], R8 ;  /* 0x0001b00801007387 */ /* 0x000fe20000100a00 */
[----:B------:R0:W-:Y:S02]  /*42e40*/  STL.64 [R1+0x1b8], R10 ;  /* 0x0001b80a01007387 */ /* 0x0001e40000100a00 */
[----:B------:R-:W2:Y:S02]  /*42e50*/  LDL.LU.64 R14, [R1+0x2660] ;  /* 0x00266000010e7983 */ /* 0x000ea40000300a00 */
[----:B0-----:R-:W-:Y:S02]  /*42e60*/  IMAD.MOV.U32 R11, RZ, RZ, R12 ;  /* 0x000000ffff0b7224 */ /* 0x001fe400078e000c */
[----:B------:R-:W-:Y:S02]  /*42e70*/  IMAD.MOV.U32 R10, RZ, RZ, R13 ;  /* 0x000000ffff0a7224 */ /* 0x000fe400078e000d */
[----:B------:R-:W2:Y:S02]  /*42e80*/  LDL.LU.64 R12, [R1+0x2658] ;  /* 0x00265800010c7983 */ /* 0x000ea40000300a00 */
[----:B--2---:R-:W-:Y:S11]  /*42e90*/  HMMA.16816.F32 R12, R4, R16, R12 ;  /* 0x00000010040c723c */ /* 0x004ff6000000180c */
[----:B------:R-:W-:Y:S11]  /*42ea0*/  @!UPT UIADD3 URZ, URZ, URZ, URZ ;  /* 0x0000003f3f3ff290 */ /* 0x000ff6000fffe03f */
[----:B------:R-:W-:Y:S01]  /*42eb0*/  @!UPT UIADD3 URZ, URZ, URZ, URZ ;  /* 0x0000003f3f3ff290 */ /* 0x000fe2000fffe03f */
[----:B------:R0:W-:Y:S01]  /*42ec0*/  STL.64 [R1+0x1a0], R12 ;  /* 0x0001a00c01007387 */ /* 0x0001e20000100a00 */
[----:B------:R-:W-:Y:S03]  /*42ed0*/  STL.64 [R1+0x1a8], R14 ;  /* 0x0001a80e01007387 */ /* 0x000fe60000100a00 */
[----:B0-----:R-:W4:Y:S01]  /*42ee0*/  LDL.LU.64 R12, [R1+0x2650] ;  /* 0x00265000010c7983 */ /* 0x001f220000300a00 */
[----:B------:R0:W-:Y:S03]  /*42ef0*/  STL.64 [R1+0x25f8], R16 ;  /* 0x0025f81001007387 */ /* 0x0001e60000100a00 */
[----:B0-----:R-:W2:Y:S01]  /*42f00*/  LDL.LU.64 R16, [R1+0x20] ;  /* 0x0000200001107983 */ /* 0x001ea20000300a00 */
[----:B------:R-:W-:-:S03]  /*42f10*/  IMAD.MOV.U32 R21, RZ, RZ, R28 ;  /* 0x000000ffff157224 */ /* 0x000fc600078e001c */
[----:B--2---:R0:W-:Y:S04]  /*42f20*/  STL.64 [R1+0x2648], R16 ;  /* 0x0026481001007387 */ /* 0x0041e80000100a00 */
[----:B0-----:R-:W2:Y:S01]  /*42f30*/  LDL.LU R16, [R1+0x550] ;  /* 0x0005500001107983 */ /* 0x001ea20000300800 */
[----:B------:R-:W2:Y:S02]  /*42f40*/  LDL.LU R17, [R1+0x554] ;  /* 0x0005540001117983 */ /* 0x000ea40000300800 */
[----:B------:R-:W2:Y:S02]  /*42f50*/  LDL.LU R18, [R1+0x558] ;  /* 0x0005580001127983 */ /* 0x000ea40000300800 */
[----:B------:R-:W2:Y:S01]  /*42f60*/  LDL.LU R19, [R1+0x55c] ;  /* 0x00055c0001137983 */ /* 0x000ea20000300800 */
[----:B----4-:R-:W-:Y:S01]  /*42f70*/  HMMA.16816.F32 R24, R4, R12, R24 ;  /* 0x0000000c0418723c */ /* 0x010fe20000001818 */
[----:B------:R-:W-:-:S02]  /*42f80*/  IMAD.MOV.U32 R9, RZ, RZ, R12 ;  /* 0x000000ffff097224 */ /* 0x000fc400078e000c */
[----:B------:R-:W-:Y:S11]  /*42f90*/  IMAD.MOV.U32 R8, RZ, RZ, R13 ;  /* 0x000000ffff087224 */ /* 0x000ff600078e000d */
[----:B------:R-:W-:Y:S09]  /*42fa0*/  @!UPT UIADD3 URZ, URZ, URZ, URZ ;  /* 0x0000003f3f3ff290 */ /* 0x000ff2000fffe03f */
[----:B------:R0:W-:Y:S01]  /*42fb0*/  STL.64 [R1+0x190], R24 ;  /* 0x0001901801007387 */ /* 0x0001e20000100a00 */
[----:B------:R1:W-:Y:S03]  /*42fc0*/  STL.64 [R1+0x198], R26 ;  /* 0x0001981a01007387 */ /* 0x0003e60000100a00 */
[----:B0-----:R-:W4:Y:S01]  /*42fd0*/  LDL.LU R24, [R1+0x160] ;  /* 0x0001600001187983 */ /* 0x001f220000300800 */
[----:B------:R-:W4:Y:S02]  /*42fe0*/  LDL.LU R25, [R1+0x164] ;  /* 0x0001640001197983 */ /* 0x000f240000300800 */
[----:B-1----:R-:W4:Y:S02]  /*42ff0*/  LDL.LU R26, [R1+0x168] ;  /* 0x00016800011a7983 */ /* 0x002f240000300800 */
[----:B------:R-:W4:Y:S01]  /*43000*/  LDL.LU R27, [R1+0x16c] ;  /* 0x00016c00011b7983 */ /* 0x000f220000300800 */
[----:B------:R-:W4:Y:S01]  /*43010*/  LDL.LU.64 R12, [R1+0x10] ;  /* 0x00001000010c7983 */ /* 0x000f220000300a00 */
[----:B--2---:R-:W-:Y:S11]  /*43020*/  HMMA.16816.F32 R16, R4, R20, R16 ;  /* 0x000000140410723c */ /* 0x004ff60000001810 */
[----:B------:R-:W-:Y:S11]  /*43030*/  @!UPT UIADD3 URZ, URZ, URZ, URZ ;  /* 0x0000003f3f3ff290 */ /* 0x000ff6000fffe03f */
[----:B------:R-:W-:Y:S01]  /*43040*/  @!UPT UIADD3 URZ, URZ, URZ, URZ ;  /* 0x0000003f3f3ff290 */ /* 0x000fe2000fffe03f */
[----:B------:R0:W-:Y:S01]  /*43050*/  STL.64 [R1+0x180], R16 ;  /* 0x0001801001007387 */ /* 0x0001e20000100a00 */
[----:B------:R-:W-:Y:S03]  /*43060*/  STL.64 [R1+0x188], R18 ;  /* 0x0001881201007387 */ /* 0x000fe60000100a00 */
[----:B0-----:R-:W2:Y:S01]  /*43070*/  LDL.LU.64 R16, [R1+0x2648] ;  /* 0x0026480001107983 */ /* 0x001ea20000300a00 */
[----:B------:R-:W-:Y:S02]  /*43080*/  STL.64 [R1+0x25d8], R22 ;  /* 0x0025d81601007387 */ /* 0x000fe40000100a00 */
[----:B------:R0:W-:Y:S02]  /*43090*/  STL.64 [R1+0x25d0], R20 ;  /* 0x0025d01401007387 */ /* 0x0001e40000100a00 */
[----:B0-----:R-:W2:Y:S01]  /*430a0*/  LDL.LU R20, [R1+0x170] ;  /* 0x0001700001147983 */ /* 0x001ea20000300800 */
[----:B------:R-:W2:Y:S02]  /*430b0*/  LDL.LU R21, [R1+0x174] ;  /* 0x0001740001157983 */ /* 0x000ea40000300800 */
[----:B---3--:R-:W-:-:S02]  /*430c0*/  IMAD.MOV.U32 R22, RZ, RZ, R2 ;  /* 0x000000ffff167224 */ /* 0x008fc400078e0002 */
[----:B------:R-:W-:-:S07]  /*430d0*/  IMAD.MOV.U32 R23, RZ, RZ, R0 ;  /* 0x000000ffff177224 */ /* 0x000fce00078e0000 */
[----:B--2---:R-:W-:Y:S01]  /*430e0*/  HMMA.16816.F32 R20, R4, R16, R20 ;  /* 0x000000100414723c */ /* 0x004fe20000001814 */
[----:B------:R-:W-:Y:S02]  /*430f0*/  IMAD.MOV.U32 R2, RZ, RZ, R16 ;  /* 0x000000ffff027224 */ /* 0x000fe400078e0010 */
[----:B------:R-:W-:-:S04]  /*43100*/  IMAD.MOV.U32 R0, RZ, RZ, R17 ;  /* 0x000000ffff007224 */ /* 0x000fc800078e0011 */
[----:B------:R-:W-:Y:S02]  /*43110*/  IMAD.MOV.U32 R16, RZ, RZ, R11 ;  /* 0x000000ffff107224 */ /* 0x000fe400078e000b */
[----:B------:R-:W-:Y:S11]  /*43120*/  IMAD.MOV.U32 R17, RZ, RZ, R10 ;  /* 0x000000ffff117224 */ /* 0x000ff600078e000a */
[----:B------:R-:W-:Y:S03]  /*43130*/  @!UPT UIADD3 URZ, URZ, URZ, URZ ;  /* 0x0000003f3f3ff290 */ /* 0x000fe6000fffe03f */
[----:B------:R-:W-:Y:S01]  /*43140*/  STL.64 [R1+0x170], R20 ;  /* 0x0001701401007387 */ /* 0x000fe20000100a00 */
[----:B------:R-:W-:Y:S02]  /*43150*/  STL.64 [R1+0x178], R22 ;  /* 0x0001781601007387 */ /* 0x000fe40000100a00 */
[----:B------:R0:W-:Y:S02]  /*43160*/  STL.64 [R1+0x2628], R16 ;  /* 0x0026281001007387 */ /* 0x0001e40000100a00 */
[----:B0-----:R-:W2:Y:S01]  /*43170*/  LDL.LU R16, [R1+0x150] ;  /* 0x0001500001107983 */ /* 0x001ea20000300800 */
[----:B------:R-:W2:Y:S02]  /*43180*/  LDL.LU R17, [R1+0x154] ;  /* 0x0001540001117983 */ /* 0x000ea40000300800 */
[----:B------:R-:W2:Y:S02]  /*43190*/  LDL.LU R18, [R1+0x158] ;  /* 0x0001580001127983 */ /* 0x000ea40000300800 */
[----:B------:R-:W2:Y:S02]  /*431a0*/  LDL.LU R19, [R1+0x15c] ;  /* 0x00015c0001137983 */ /* 0x000ea40000300800 */
[----:B------:R-:W-:-:S02]  /*431b0*/  IMAD.MOV.U32 R20, RZ, RZ, R9 ;  /* 0x000000ffff147224 */ /* 0x000fc400078e0009 */
[----:B------:R-:W-:Y:S02]  /*431c0*/  IMAD.MOV.U32 R21, RZ, RZ, R8 ;  /* 0x000000ffff157224 */ /* 0x000fe400078e0008 */
[----:B------:R-:W3:Y:S01]  /*431d0*/  LDL.LU R8, [R1+0x4b0] ;  /* 0x0004b00001087983 */ /* 0x000ee20000300800 */
[----:B------:R-:W3:Y:S02]  /*431e0*/  LDL.LU R9, [R1+0x4b4] ;  /* 0x0004b40001097983 */ /* 0x000ee40000300800 */
[----:B------:R-:W3:Y:S02]  /*431f0*/  LDL.LU R10, [R1+0x4b8] ;  /* 0x0004b800010a7983 */ /* 0x000ee40000300800 */
[----:B------:R-:W3:Y:S01]  /*43200*/  LDL.LU R11, [R1+0x4bc] ;  /* 0x0004bc00010b7983 */ /* 0x000ee20000300800 */
[----:B------:R0:W-:Y:S04]  /*43210*/  STL.64 [R1+0x25f0], R20 ;  /* 0x0025f01401007387 */ /* 0x0001e80000100a00 */
[----:B0-----:R-:W2:Y:S01]  /*43220*/  LDL.LU R20, [R1+0x480] ;  /* 0x0004800001147983 */ /* 0x001ea20000300800 */
[----:B------:R-:W2:Y:S02]  /*43230*/  LDL.LU R21, [R1+0x484] ;  /* 0x0004840001157983 */ /* 0x000ea40000300800 */
[----:B------:R-:W2:Y:S02]  /*43240*/  LDL.LU R22, [R1+0x488] ;  /* 0x0004880001167983 */ /* 0x000ea40000300800 */
[----:B------:R-:W2:Y:S01]  /*43250*/  LDL.LU R23, [R1+0x48c] ;  /* 0x00048c0001177983 */ /* 0x000ea20000300800 */
[C---:B----4-:R-:W-:Y:S01]  /*43260*/  HMMA.16816.F32 R24, R4.reuse, R12, R24 ;  /* 0x0000000c0418723c */ /* 0x050fe20000001818 */
[----:B------:R-:W-:Y:S01]  /*43270*/  IMAD.MOV.U32 R28, RZ, RZ, R13 ;  /* 0x000000ffff1c7224 */ /* 0x000fe200078e000d */
        /* <DEDUP_REMOVED lines=9> */
[----:B0-----:R-:W4:Y:S01]  /*43310*/  LDL.LU R27, [R1+0x2640] ;  /* 0x00264000011b7983 */ /* 0x001f220000300800 */
[----:B------:R-:W3:Y:S02]  /*43320*/  LDL.LU.64 R24, [R1+0x2638] ;  /* 0x0026380001187983 */ /* 0x000ee40000300a00 */
[----:B------:R-:W-:Y:S02]  /*43330*/  IMAD.MOV.U32 R26, RZ, RZ, R12 ;  /* 0x000000ffff1a7224 */ /* 0x000fe400078e000c */
[----:B------:R-:W2:Y:S02]  /*43340*/  LDL.LU.64 R12, [R1+0x2630] ;  /* 0x00263000010c7983 */ /* 0x000ea40000300a00 */
[----:B--2---:R-:W-:Y:S11]  /*43350*/  HMMA.16816.F32 R16, R4, R12, R16 ;  /* 0x0000000c0410723c */ /* 0x004ff60000001810 */
[----:B------:R-:W-:Y:S11]  /*43360*/  @!UPT UIADD3 URZ, URZ, URZ, URZ ;  /* 0x0000003f3f3ff290 */ /* 0x000ff6000fffe03f */
[----:B------:R-:W-:Y:S01]  /*43370*/  @!UPT UIADD3 URZ, URZ, URZ, URZ ;  /* 0x0000003f3f3ff290 */ /* 0x000fe2000fffe03f */
[----:B------:R0:W-:Y:S01]  /*43380*/  STL.64 [R1+0x150], R16 ;  /* 0x0001501001007387 */ /* 0x0001e20000100a00 */
[----:B------:R-:W-:Y:S03]  /*43390*/  STL.64 [R1+0x158], R18 ;  /* 0x0001581201007387 */ /* 0x000fe60000100a00 */
[----:B0-----:R-:W2:Y:S01]  /*433a0*/  LDL.LU.64 R16, [R1+0x2628] ;  /* 0x0026280001107983 */ /* 0x001ea20000300a00 */
[----:B------:R0:W-:Y:S03]  /*433b0*/  STL.64 [R1+0x25b0], R12 ;  /* 0x0025b00c01007387 */ /* 0x0001e60000100a00 */
[----:B0-----:R-:W2:Y:S01]  /*433c0*/  LDL.LU R12, [R1+0xa0] ;  /* 0x0000a000010c7983 */ /* 0x001ea20000300800 */
[----:B------:R-:W2:Y:S02]  /*433d0*/  LDL.LU R13, [R1+0xa4] ;  /* 0x0000a400010d7983 */ /* 0x000ea40000300800 */
[----:B------:R-:W2:Y:S02]  /*433e0*/  LDL.LU R14, [R1+0xa8] ;  /* 0x0000a800010e7983 */ /* 0x000ea40000300800 */
[----:B------:R-:W-:-:S02]  /*433f0*/  IMAD.MOV.U32 R15, RZ, RZ, R3 ;  /* 0x000000ffff0f7224 */ /* 0x000fc400078e0003 */
[----:B------:R-:W3:Y:S04]  /*43400*/  LDL.LU R3, [R1+0x2620] ;  /* 0x0026200001037983 */ /* 0x000ee80000300800 */
[----:B--2---:R-:W-:Y:S01]  /*43410*/  STL.64 [R1+0x25c8], R14 ;  /* 0x0025c80e01007387 */ /* 0x004fe20000100a00 */
[----:B------:R0:W-:Y:S03]  /*43420*/  STL.64 [R1+0x25c0], R12 ;  /* 0x0025c00c01007387 */ /* 0x0001e60000100a00 */
[----:B0-----:R-:W2:Y:S01]  /*43430*/  LDL.LU R12, [R1+0xb0] ;  /* 0x0000b000010c7983 */ /* 0x001ea20000300800 */
[----:B------:R-:W2:Y:S02]  /*43440*/  LDL.LU R13, [R1+0xb4] ;  /* 0x0000b400010d7983 */ /* 0x000ea40000300800 */
[----:B------:R-:W2:Y:S02]  /*43450*/  LDL.LU R14, [R1+0xb8] ;  /* 0x0000b800010e7983 */ /* 0x000ea40000300800 */
[----:B------:R-:W2:Y:S01]  /*43460*/  LDL.LU R15, [R1+0xbc] ;  /* 0x0000bc00010f7983 */ /* 0x000ea20000300800 */
[----:B---3--:R-:W-:Y:S01]  /*43470*/  HMMA.16816.F32 R4, R4, R24, R8 ;  /* 0x000000180404723c */ /* 0x008fe20000001808 */
[----:B--2---:R-:W-:Y:S01]  /*43480*/  STL.64 [R1+0x25e8], R14 ;  /* 0x0025e80e01007387 */ /* 0x004fe20000100a00 */
[----:B------:R0:W-:Y:S03]  /*43490*/  STL.64 [R1+0x25e0], R12 ;  /* 0x0025e00c01007387 */ /* 0x0001e60000100a00 */
[----:B0-----:R-:W2:Y:S01]  /*434a0*/  LDL.LU R12, [R1+0xc0] ;  /* 0x0000c000010c7983 */ /* 0x001ea20000300800 */
[----:B------:R-:W2:Y:S02]  /*434b0*/  LDL.LU R13, [R1+0xc4] ;  /* 0x0000c400010d7983 */ /* 0x000ea40000300800 */
[----:B------:R-:W2:Y:S02]  /*434c0*/  LDL.LU R14, [R1+0xc8] ;  /* 0x0000c800010e7983 */ /* 0x000ea40000300800 */
[----:B------:R-:W3:Y:S01]  /*434d0*/  LDL.LU.64 R10, [R1+0x2618] ;  /* 0x00261800010a7983 */ /* 0x000ee20000300a00 */
[----:B------:R-:W3:Y:S11]  /*434e0*/  LDL.LU.64 R8, [R1+0x2610] ;  /* 0x0026100001087983 */ /* 0x000ef60000300a00 */
[----:B------:R-:W-:Y:S01]  /*434f0*/  @!UPT UIADD3 URZ, URZ, URZ, URZ ;  /* 0x0000003f3f3ff290 */ /* 0x000fe2000fffe03f */
[----:B------:R0:W-:Y:S02]  /*43500*/  STL.64 [R1+0xf0], R4 ;  /* 0x0000f00401007387 */ /* 0x0001e40000100a00 */
[----:B------:R-:W-:Y:S02]  /*43510*/  STL.64 [R1+0xf8], R6 ;  /* 0x0000f80601007387 */ /* 0x000fe40000100a00 */
[----:B0-----:R-:W-:Y:S01]  /*43520*/  IMAD.MOV.U32 R5, RZ, RZ, R0 ;  /* 0x000000ffff057224 */ /* 0x001fe200078e0000 */
[----:B---3--:R-:W-:Y:S01]  /*43530*/  HMMA.16816.F32 R16, R8, R16, R20 ;  /* 0x000000100810723c */ /* 0x008fe20000001814 */
[----:B------:R-:W3:Y:S01]  /*43540*/  LDL.LU.64 R22, [R1+0x2608] ;  /* 0x0026080001167983 */ /* 0x000ee20000300a00 */
[----:B------:R-:W3:Y:S11]  /*43550*/  LDL.LU.64 R20, [R1+0x2600] ;  /* 0x0026000001147983 */ /* 0x000ef60000300a00 */
[----:B------:R-:W-:Y:S10]  /*43560*/  @!UPT UIADD3 URZ, URZ, URZ, URZ ;  /* 0x0000003f3f3ff290 */ /* 0x000ff4000fffe03f */
[----:B------:R0:W-:Y:S01]  /*43570*/  STL [R1+0xe0], R16 ;  /* 0x0000e01001007387 */ /* 0x0001e20000100800 */
[----:B------:R-:W-:-:S03]  /*43580*/  IMAD.MOV.U32 R0, RZ, RZ, R17 ;  /* 0x000000ffff007224 */ /* 0x000fc600078e0011 */
[----:B0-----:R-:W3:Y:S01]  /*43590*/  LDL.LU.64 R16, [R1+0x25f8] ;  /* 0x0025f80001107983 */ /* 0x001ee20000300a00 */
[----:B------:R-:W-:Y:S02]  /*435a0*/  IMAD.MOV.U32 R4, RZ, RZ, R2 ;  /* 0x000000ffff047224 */ /* 0x000fe400078e0002 */
[----:B------:R-:W-:Y:S02]  /*435b0*/  IMAD.MOV.U32 R15, RZ, RZ, R3 ;  /* 0x000000ffff0f7224 */ /* 0x000fe400078e0003 */
[----:B------:R-:W-:Y:S02]  /*435c0*/  IMAD.MOV.U32 R2, RZ, RZ, R19 ;  /* 0x000000ffff027224 */ /* 0x000fe400078e0013 */
[----:B------:R-:W-:-:S03]  /*435d0*/  IMAD.MOV.U32 R3, RZ, RZ, R18 ;  /* 0x000000ffff037224 */ /* 0x000fc600078e0012 */
[----:B------:R-:W-:Y:S02]  /*435e0*/  STL [R1+0x2214], R2 ;  /* 0x0022140201007387 */ /* 0x000fe40000100800 */
[----:B------:R-:W-:Y:S02]  /*435f0*/  STL [R1+0x2210], R3 ;  /* 0x0022100301007387 */ /* 0x000fe40000100800 */
[----:B------:R-:W-:Y:S01]  /*43600*/  STL [R1+0x220c], R0 ;  /* 0x00220c0001007387 */ /* 0x000fe20000100800 */
[C---:B---3--:R-:W-:Y:S01]  /*43610*/  HMMA.16816.F32 R16, R8.reuse, R16, R20 ;  /* 0x000000100810723c */ /* 0x048fe20000001814 */
[----:B------:R-:W2:Y:S11]  /*43620*/  LDL.LU.64 R20, [R1+0x25f0] ;  /* 0x0025f00001147983 */ /* 0x000eb60000300a00 */
[----:B------:R-:W-:Y:S11]  /*43630*/  @!UPT UIADD3 URZ, URZ, URZ, URZ ;  /* 0x0000003f3f3ff290 */ /* 0x000ff6000fffe03f */
        /* <DEDUP_REMOVED lines=10> */
[----:B------:R0:W-:Y:S01]  /*436e0*/  STL [R1+0xc0], R20 ;  /* 0x0000c01401007387 */ /* 0x0001e20000100800 */
[----:B------:R-:W-:Y:S02]  /*436f0*/  IMAD.MOV.U32 R3, RZ, RZ, R22 ;  /* 0x000000ffff037224 */ /* 0x000fe400078e0016 */
[----:B------:R-:W-:Y:S02]  /*43700*/  IMAD.MOV.U32 R0, RZ, RZ, R23 ;  /* 0x000000ffff007224 */ /* 0x000fe400078e0017 */
[----:B------:R-:W-:Y:S01]  /*43710*/  IMAD.MOV.U32 R2, RZ, RZ, R21 ;  /* 0x000000ffff027224 */ /* 0x000fe200078e0015 */
[----:B------:R-:W2:Y:S04]  /*43720*/  LDL.LU.64 R22, [R1+0x25d8] ;  /* 0x0025d80001167983 */ /* 0x000ea80000300a00 */
[----:B0-----:R-:W2:Y:S01]  /*43730*/  LDL.LU.64 R20, [R1+0x25d0] ;  /* 0x0025d00001147983 */ /* 0x001ea20000300a00 */
[----:B------:R-:W-:Y:S02]  /*43740*/  STL [R1+0x2228], R0 ;  /* 0x0022280001007387 */ /* 0x000fe40000100800 */
[----:B------:R-:W-:Y:S02]  /*43750*/  STL [R1+0x2224], R3 ;  /* 0x0022240301007387 */ /* 0x000fe40000100800 */
        /* <DEDUP_REMOVED lines=11> */
[----:B------:R-:W3:Y:S01]  /*43810*/  LDL.LU R26, [R1+0x25bc] ;  /* 0x0025bc00011a7983 */ /* 0x000ee20000300800 */
[----:B------:R-:W3:Y:S01]  /*43820*/  LDL.LU R28, [R1+0x25b8] ;  /* 0x0025b800011c7983 */ /* 0x000ee20000300800 */
[----:B--2---:R-:W-:Y:S02]  /*43830*/  HMMA.16816.F32 R4, R8, R4, R12 ;  /* 0x000000040804723c */ /* 0x004fe4000000180c */
[----:B------:R-:W2:Y:S11]  /*43840*/  LDL.LU.64 R12, [R1+0x25b0] ;  /* 0x0025b000010c7983 */ /* 0x000eb60000300a00 */
[----:B------:R-:W-:Y:S10]  /*43850*/  @!UPT UIADD3 URZ, URZ, URZ, URZ ;  /* 0x0000003f3f3ff290 */ /* 0x000ff4000fffe03f */
[----:B------:R0:W-:Y:S01]  /*43860*/  STL [R1+0xa0], R4 ;  /* 0x0000a00401007387 */ /* 0x0001e20000100800 */
[----:B------:R-:W-:Y:S02]  /*43870*/  IMAD.MOV.U32 R0, RZ, RZ, R5 ;  /* 0x000000ffff007224 */ /* 0x000fe400078e0005 */
[----:B------:R-:W-:Y:S02]  /*43880*/  IMAD.MOV.U32 R3, RZ, RZ, R6 ;  /* 0x000000ffff037224 */ /* 0x000fe400078e0006 */
[----:B------:R-:W-:Y:S01]  /*43890*/  IMAD.MOV.U32 R2, RZ, RZ, R7 ;  /* 0x000000ffff027224 */ /* 0x000fe200078e0007 */
[----:B0-----:R-:W2:Y:S01]  /*438a0*/  LDL.LU R4, [R1+0x210] ;  /* 0x0002100001047983 */ /* 0x001ea20000300800 */
[----:B------:R-:W2:Y:S02]  /*438b0*/  LDL.LU R5, [R1+0x214] ;  /* 0x0002140001057983 */ /* 0x000ea40000300800 */
[----:B------:R-:W2:Y:S02]  /*438c0*/  LDL.LU R6, [R1+0x218] ;  /* 0x0002180001067983 */ /* 0x000ea40000300800 */
[----:B------:R-:W2:Y:S02]  /*438d0*/  LDL.LU R7, [R1+0x21c] ;  /* 0x00021c0001077983 */ /* 0x000ea40000300800 */
[----:B--2---:R4:W-:Y:S01]  /*438e0*/  STL.64 [R1+0x24a0], R6 ;  /* 0x0024a00601007387 */ /* 0x0049e20000100a00 */
[----:B------:R3:W-:Y:S02]  /*438f0*/  STL.64 [R1+0x2498], R4 ;  /* 0x0024980401007387 */ /* 0x0007e40000100a00 */
[----:B----4-:R-:W-:-:S02]  /*43900*/  IMAD.MOV.U32 R6, RZ, RZ, R27 ;  /* 0x000000ffff067224 */ /* 0x010fc400078e001b */
[----:B---3--:R-:W-:Y:S02]  /*43910*/  IMAD.MOV.U32 R4, RZ, RZ, R28 ;  /* 0x000000ffff047224 */ /* 0x008fe400078e001c */
[----:B------:R-:W-:Y:S01]  /*43920*/  IMAD.MOV.U32 R7, RZ, RZ, R29 ;  /* 0x000000ffff077224 */ /* 0x000fe200078e001d */
[----:B------:R-:W2:Y:S01]  /*43930*/  LDL.LU R28, [R1+0x25ac] ;  /* 0x0025ac00011c7983 */ /* 0x000ea20000300800 */
[----:B------:R-:W-:Y:S02]  /*43940*/  IMAD.MOV.U32 R5, RZ, RZ, R26 ;  /* 0x000000ffff057224 */ /* 0x000fe400078e001a */
[----:B------:R-:W3:Y:S02]  /*43950*/  LDL.LU R26, [R1+0x25a8] ;  /* 0x0025a800011a7983 */ /* 0x000ee40000300800 */
[----:B------:R-:W4:Y:S01]  /*43960*/  LDL.LU R27, [R1+0x25a4] ;  /* 0x0025a400011b7983 */ /* 0x000f220000300800 */
[----:B------:R-:W2:Y:S01]  /*43970*/  LDL.LU R29, [R1+0x25a0] ;  /* 0x0025a000011d7983 */ /* 0x000ea20000300800 */
[----:B------:R0:W-:Y:S02]  /*43980*/  STL.64 [R1+0x24b0], R6 ;  /* 0x0024b00601007387 */ /* 0x0001e40000100a00 */
[----:B------:R1:W-:Y:S01]  /*43990*/  STL.64 [R1+0x24a8], R4 ;  /* 0x0024a80401007387 */ /* 0x0003e20000100a00 */
[----:B0-----:R-:W2:Y:S04]  /*439a0*/  LDL R6, [R1+0x58] ;  /* 0x0000580001067983 */ /* 0x001ea80000100800 */
[----:B------:R-:W2:Y:S04]  /*439b0*/  LDL R7, [R1+0x5c] ;  /* 0x00005c0001077983 */ /* 0x000ea80000100800 */
[----:B--2---:R0:W-:Y:S01]  /*439c0*/  STL.64 [R1+0x2550], R6 ;  /* 0x0025500601007387 */ /* 0x0041e20000100a00 */
[----:B-1----:R-:W2:Y:S02]  /*439d0*/  LDL.LU R4, [R1+0x90] ;  /* 0x0000900001047983 */ /* 0x002ea40000300800 */
[----:B------:R-:W2:Y:S01]  /*439e0*/  LDL.LU R5, [R1+0x94] ;  /* 0x0000940001057983 */ /* 0x000ea20000300800 */
[----:B0-----:R-:W2:Y:S01]  /*439f0*/  LDL.LU R6, [R1+0x98] ;  /* 0x0000980001067983 */ /* 0x001ea20000300800 */
[----:B------:R-:W2:Y:S02]  /*43a00*/  LDL.LU R7, [R1+0x9c] ;  /* 0x00009c0001077983 */ /* 0x000ea40000300800 */
[----:B------:R-:W-:Y:S02]  /*43a10*/  STL [R1+0x2234], R2 ;  /* 0x0022340201007387 */ /* 0x000fe40000100800 */
[----:B------:R0:W-:Y:S02]  /*43a20*/  STL [R1+0x2230], R3 ;  /* 0x0022300301007387 */ /* 0x0001e40000100800 */
[----:B0-----:R-:W3:Y:S01]  /*43a30*/  LDL R3, [R1+0x510] ;  /* 0x0005100001037983 */ /* 0x001ee20000100800 */
[----:B------:R-:W-:Y:S01]  /*43a40*/  STL [R1+0x222c], R0 ;  /* 0x00222c0001007387 */ /* 0x000fe20000100800 */
[C---:B--2---:R-:W-:Y:S08]  /*43a50*/  HMMA.16816.F32 R20, R8.reuse, R20, R4 ;  /* 0x000000140814723c */ /* 0x044ff00000001804 */
[----:B------:R-:W-:Y:S11]  /*43a60*/  HMMA.16816.F32 R4, R8, R12, R16 ;  /* 0x0000000c0804723c */ /* 0x000ff60000001810 */
[----:B------:R-:W-:Y:S11]  /*43a70*/  @!UPT UIADD3 URZ, URZ, URZ, URZ ;  /* 0x0000003f3f3ff290 */ /* 0x000ff6000fffe03f */
[----:B------:R-:W-:Y:S01]  /*43a80*/  @!UPT UIADD3 URZ, URZ, URZ, URZ ;  /* 0x0000003f3f3ff290 */ /* 0x000fe2000fffe03f */
[----:B------:R-:W-:Y:S01]  /*43a90*/  STL.64 [R1+0x80], R4 ;  /* 0x0000800401007387 */ /* 0x000fe20000100a00 */
[----:B------:R-:W-:Y:S02]  /*43aa0*/  STL.64 [R1+0x90], R20 ;  /* 0x0000901401007387 */ /* 0x000fe40000100a00 */
[----:B------:R-:W-:Y:S02]  /*43ab0*/  STL.64 [R1+0x98], R22 ;  /* 0x0000981601007387 */ /* 0x000fe40000100a00 */
[----:B------:R-:W-:Y:S01]  /*43ac0*/  STL [R1+0x88], R6 ;  /* 0x0000880601007387 */ /* 0x000fe20000100800 */
[----:B------:R-:W2:Y:S01]  /*43ad0*/  LDL.LU R16, [R1+0x250] ;  /* 0x0002500001107983 */ /* 0x000ea20000300800 */
[----:B---3--:R-:W-:Y:S02]  /*43ae0*/  IMAD.MOV.U32 R18, RZ, RZ, R26 ;  /* 0x000000ffff127224 */ /* 0x008fe400078e001a */
[----:B------:R-:W-:Y:S02]  /*43af0*/  IMAD.MOV.U32 R19, RZ, RZ, R28 ;  /* 0x000000ffff137224 */ /* 0x000fe400078e001c */
[----:B----4-:R-:W-:-:S02]  /*43b00*/  IMAD.MOV.U32 R17, RZ, RZ, R27 ;  /* 0x000000ffff117224 */ /* 0x010fc400078e001b */
[----:B------:R-:W3:Y:S01]  /*43b10*/  LDL.LU R27, [R1+0x259c] ;  /* 0x00259c00011b7983 */ /* 0x000ee20000300800 */
[----:B------:R-:W4:Y:S02]  /*43b20*/  LDL.LU R26, [R1+0x2598] ;  /* 0x00259800011a7983 */ /* 0x000f240000300800 */
[----:B------:R-:W3:Y:S02]  /*43b30*/  LDL.LU R28, [R1+0x2594] ;  /* 0x00259400011c7983 */ /* 0x000ee40000300800 */
[----:B------:R0:W-:Y:S01]  /*43b40*/  STL.64 [R1+0x24f0], R18 ;  /* 0x0024f01201007387 */ /* 0x0001e20000100a00 */
[----:B--2---:R3:W-:Y:S01]  /*43b50*/  STL.64 [R1+0x24e8], R16 ;  /* 0x0024e81001007387 */ /* 0x0047e20000100a00 */
[----:B0-----:R-:W2:Y:S02]  /*43b60*/  LDL.64 R18, [R1+0x8] ;  /* 0x0000080001127983 */ /* 0x001ea40000100a00 */
[----:B---3--:R-:W-:Y:S01]  /*43b70*/  IMAD.MOV.U32 R17, RZ, RZ, R27 ;  /* 0x000000ffff117224 */ /* 0x008fe200078e001b */
[----:B--2---:R4:W-:Y:S01]  /*43b80*/  STL.64 [R1+0x2500], R18 ;  /* 0x0025001201007387 */ /* 0x0049e20000100a00 */
[----:B------:R-:W2:Y:S02]  /*43b90*/  LDL.LU R16, [R1+0x300] ;  /* 0x0003000001107983 */ /* 0x000ea40000300800 */
[----:B------:R-:W3:Y:S02]  /*43ba0*/  LDL.LU R27, [R1+0x2590] ;  /* 0x00259000011b7983 */ /* 0x000ee40000300800 */
[----:B----4-:R-:W-:-:S02]  /*43bb0*/  IMAD.MOV.U32 R18, RZ, RZ, R26 ;  /* 0x000000ffff127224 */ /* 0x010fc400078e001a */
[----:B------:R-:W-:Y:S01]  /*43bc0*/  IMAD.MOV.U32 R19, RZ, RZ, R28 ;  /* 0x000000ffff137224 */ /* 0x000fe200078e001c */
[----:B------:R-:W4:Y:S01]  /*43bd0*/  LDL.LU R26, [R1+0x258c] ;  /* 0x00258c00011a7983 */ /* 0x000f220000300800 */
[----:B------:R-:W2:Y:S02]  /*43be0*/  LDL.LU R28, [R1+0x2588] ;  /* 0x00258800011c7983 */ /* 0x000ea40000300800 */
[----:B------:R-:W2:Y:S02]  /*43bf0*/  LDL.LU R12, [R1+0x70] ;  /* 0x00007000010c7983 */ /* 0x000ea40000300800 */
[----:B------:R-:W2:Y:S01]  /*43c00*/  LDL.LU R13, [R1+0x74] ;  /* 0x00007400010d7983 */ /* 0x000ea20000300800 */
[----:B------:R-:W2:Y:S01]  /*43c10*/  LDL.LU R14, [R1+0x78] ;  /* 0x00007800010e7983 */ /* 0x000ea20000300800 */
[----:B------:R-:W2:Y:S02]  /*43c20*/  LDL.LU R15, [R1+0x7c] ;  /* 0x00007c00010f7983 */ /* 0x000ea40000300800 */
[----:B------:R-:W2:Y:S02]  /*43c30*/  LDL.64 R22, [R1+0x48] ;  /* 0x0000480001167983 */ /* 0x000ea40000100a00 */
[----:B------:R-:W-:Y:S01]  /*43c40*/  IMAD.MOV.U32 R2, RZ, RZ, R7 ;  /* 0x000000ffff027224 */ /* 0x000fe200078e0007 */
[----:B--2---:R-:W-:Y:S01]  /*43c50*/  STL.64 [R1+0x2548], R22 ;  /* 0x0025481601007387 */ /* 0x004fe20000100a00 */
[----:B------:R0:W-:Y:S02]  /*43c60*/  STL.64 [R1+0x2510], R18 ;  /* 0x0025101201007387 */ /* 0x0001e40000100a00 */
[----:B------:R-:W-:Y:S02]  /*43c70*/  STL.64 [R1+0x2508], R16 ;  /* 0x0025081001007387 */ /* 0x000fe40000100a00 */
[----:B------:R-:W2:Y:S01]  /*43c80*/  LDL R6, [R1+0x68] ;  /* 0x0000680001067983 */ /* 0x000ea20000100800 */
[----:B------:R-:W2:Y:S04]  /*43c90*/  LDL R7, [R1+0x6c] ;  /* 0x00006c0001077983 */ /* 0x000ea80000100800 */
[----:B0-----:R-:W2:Y:S04]  /*43ca0*/  LDL R18, [R1+0x28] ;  /* 0x0000280001127983 */ /* 0x001ea80000100800 */
[----:B------:R-:W2:Y:S01]  /*43cb0*/  LDL R19, [R1+0x2c] ;  /* 0x00002c0001137983 */ /* 0x000ea20000100800 */
[----:B------:R-:W2:Y:S02]  /*43cc0*/  LDL.LU R20, [R1+0x340] ;  /* 0x0003400001147983 */ /* 0x000ea40000300800 */
[----:B------:R-:W2:Y:S02]  /*43cd0*/  LDL.LU R21, [R1+0x344] ;  /* 0x0003440001157983 */ /* 0x000ea40000300800 */
[----:B------:R-:W2:Y:S01]  /*43ce0*/  LDL.LU R22, [R1+0x348] ;  /* 0x0003480001167983 */ /* 0x000ea20000300800 */
[----:B------:R-:W2:Y:S01]  /*43cf0*/  LDL.LU R23, [R1+0x34c] ;  /* 0x00034c0001177983 */ /* 0x000ea20000300800 */
[----:B------:R-:W-:Y:S03]  /*43d00*/  HMMA.16816.F32 R8, R8, R24, R12 ;  /* 0x000000180808723c */ /* 0x000fe6000000180c */
[----:B--2---:R-:W-:Y:S01]  /*43d10*/  STL.64 [R1+0x2560], R22 ;  /* 0x0025601601007387 */ /* 0x004fe20000100a00 */
[----:B------:R0:W-:Y:S03]  /*43d20*/  STL.64 [R1+0x2558], R20 ;  /* 0x0025581401007387 */ /* 0x0001e60000100a00 */
[----:B0-----:R-:W2:Y:S01]  /*43d30*/  LDL.LU R20, [R1+0x350] ;  /* 0x0003500001147983 */ /* 0x001ea20000300800 */
[----:B------:R-:W2:Y:S02]  /*43d40*/  LDL.LU R21, [R1+0x354] ;  /* 0x0003540001157983 */ /* 0x000ea40000300800 */
[----:B------:R-:W2:Y:S02]  /*43d50*/  LDL.LU R22, [R1+0x358] ;  /* 0x0003580001167983 */ /* 0x000ea40000300800 */
[----:B------:R-:W2:Y:S01]  /*43d60*/  LDL.LU R23, [R1+0x35c] ;  /* 0x00035c0001177983 */ /* 0x000ea20000300800 */
[----:B------:R4:W-:Y:S01]  /*43d70*/  STL.64 [R1+0x2528], R18 ;  /* 0x0025281201007387 */ /* 0x0009e20000100a00 */
[----:B------:R-:W2:Y:S02]  /*43d80*/  LDL.LU R16, [R1+0x320] ;  /* 0x0003200001107983 */ /* 0x000ea40000300800 */
[----:B------:R-:W2:Y:S02]  /*43d90*/  LDL.LU R17, [R1+0x324] ;  /* 0x0003240001117983 */ /* 0x000ea40000300800 */
[----:B----4-:R-:W-:-:S02]  /*43da0*/  IMAD.MOV.U32 R18, RZ, RZ, R26 ;  /* 0x000000ffff127224 */ /* 0x010fc400078e001a */
[----:B---3--:R-:W-:Y:S01]  /*43db0*/  IMAD.MOV.U32 R19, RZ, RZ, R27 ;  /* 0x000000ffff137224 */ /* 0x008fe200078e001b */
[----:B------:R-:W3:Y:S01]  /*43dc0*/  LDL.LU R26, [R1+0x2584] ;  /* 0x00258400011a7983 */ /* 0x000ee20000300800 */
[----:B------:R-:W3:Y:S03]  /*43dd0*/  LDL.LU R27, [R1+0x2580] ;  /* 0x00258000011b7983 */ /* 0x000ee60000300800 */
[----:B------:R-:W-:Y:S04]  /*43de0*/  STL.64 [R1+0x2540], R18 ;  /* 0x0025401201007387 */ /* 0x000fe80000100a00 */
[----:B--2---:R0:W-:Y:S04]  /*43df0*/  STL.64 [R1+0x2538], R16 ;  /* 0x0025381001007387 */ /* 0x0041e80000100a00 */
[----:B0-----:R-:W2:Y:S01]  /*43e00*/  LDL.LU R16, [R1+0x330] ;  /* 0x0003300001107983 */ /* 0x001ea20000300800 */
[----:B------:R-:W2:Y:S02]  /*43e10*/  LDL.LU R17, [R1+0x334] ;  /* 0x0003340001117983 */ /* 0x000ea40000300800 */
[----:B------:R-:W2:Y:S02]  /*43e20*/  LDL.LU R18, [R1+0x338] ;  /* 0x0003380001127983 */ /* 0x000ea40000300800 */
[----:B------:R-:W-:Y:S01]  /*43e30*/  STL [R1+0x23d0], R2 ;  /* 0x0023d00201007387 */ /* 0x000fe20000100800 */
[----:B------:R-:W4:Y:S01]  /*43e40*/  LDL.LU.64 R14, [R1+0x2578] ;  /* 0x00257800010e7983 */ /* 0x000f220000300a00 */
[----:B------:R-:W4:Y:S02]  /*43e50*/  LDL.LU.64 R12, [R1+0x2570] ;  /* 0x00257000010c7983 */ /* 0x000f240000300a00 */
[----:B------:R-:W-:Y:S02]  /*43e60*/  STL.64 [R1+0x70], R8 ;  /* 0x0000700801007387 */ /* 0x000fe40000100a00 */
[----:B------:R-:W-:Y:S01]  /*43e70*/  STL [R1+0x78], R10 ;  /* 0x0000780a01007387 */ /* 0x000fe20000100800 */
[----:B---3--:R0:W-:Y:S01]  /*43e80*/  STL.64 [R1+0x24f8], R26 ;  /* 0x0024f81a01007387 */ /* 0x0081e20000100a00 */
[----:B------:R-:W3:Y:S02]  /*43e90*/  LDL.LU R24, [R1+0x2f0] ;  /* 0x0002f00001187983 */ /* 0x000ee40000300800 */
[----:B------:R-:W3:Y:S02]  /*43ea0*/  LDL.LU R25, [R1+0x2f4] ;  /* 0x0002f40001197983 */ /* 0x000ee40000300800 */
[----:B0-----:R-:W-:-:S02]  /*43eb0*/  IMAD.MOV.U32 R26, RZ, RZ, R29 ;  /* 0x000000ffff1a7224 */ /* 0x001fc400078e001d */
[----:B------:R-:W2:Y:S01]  /*43ec0*/  LDL.LU R29, [R1+0x2568] ;  /* 0x00256800011d7983 */ /* 0x000ea20000300800 */
[----:B------:R-:W2:Y:S02]  /*43ed0*/  LDL.LU R27, [R1+0x2fc] ;  /* 0x0002fc00011b7983 */ /* 0x000ea40000300800 */
[----:B------:R-:W-:Y:S02]  /*43ee0*/  IMAD.MOV.U32 R19, RZ, RZ, R28 ;  /* 0x000000ffff137224 */ /* 0x000fe400078e001c */
[----:B------:R-:W-:Y:S01]  /*43ef0*/  IMAD.MOV.U32 R28, RZ, RZ, R11 ;  /* 0x000000ffff1c7224 */ /* 0x000fe200078e000b */
[----:B----4-:R-:W-:Y:S01]  /*43f00*/  HMMA.16816.F32 R4, R12, R6, R20 ;  /* 0x000000060c04723c */ /* 0x010fe20000001814 */
[----:B--2---:R-:W-:Y:S01]  /*43f10*/  STL.64 [R1+0x2520], R26 ;  /* 0x0025201a01007387 */ /* 0x004fe20000100a00 */
[----:B---3--:R0:W-:Y:S03]  /*43f20*/  STL.64 [R1+0x2518], R24 ;  /* 0x0025181801007387 */ /* 0x0081e60000100a00 */
[----:B0-----:R-:W2:Y:S01]  /*43f30*/  LDL.LU R24, [R1+0x310] ;  /* 0x0003100001187983 */ /* 0x001ea20000300800 */
[----:B------:R-:W2:Y:S02]  /*43f40*/  LDL.LU R25, [R1+0x314] ;  /* 0x0003140001197983 */ /* 0x000ea40000300800 */
[----:B------:R-:W2:Y:S02]  /*43f50*/  LDL.LU R26, [R1+0x318] ;  /* 0x00031800011a7983 */ /* 0x000ea40000300800 */
[----:B------:R-:W3:Y:S01]  /*43f60*/  LDL.64 R10, [R1+0x18] ;  /* 0x00001800010a7983 */ /* 0x000ee20000100a00 */
[----:B------:R-:W-:Y:S01]  /*43f70*/  STL [R1+0x23e8], R28 ;  /* 0x0023e81c01007387 */ /* 0x000fe20000100800 */
[----:B------:R-:W4:Y:S02]  /*43f80*/  LDL.LU.64 R22, [R1+0x2560] ;  /* 0x0025600001167983 */ /* 0x000f240000300a00 */
[----:B------:R-:W4:Y:S09]  /*43f90*/  LDL.LU.64 R20, [R1+0x2558] ;  /* 0x0025580001147983 */ /* 0x000f320000300a00 */
[----:B------:R-:W-:Y:S01]  /*43fa0*/  STL.64 [R1+0x760], R4 ;  /* 0x0007600401007387 */ /* 0x000fe20000100a00 */
[----:B------:R0:W-:Y:S04]  /*43fb0*/  STL.64 [R1+0x768], R6 ;  /* 0x0007680601007387 */ /* 0x0001e80000100a00 */
[----:B0-----:R-:W4:Y:S01]  /*43fc0*/  LDL.LU.64 R6, [R1+0x2550] ;  /* 0x0025500001067983 */ /* 0x001f220000300a00 */
[----:B------:R-:W-:-:S02]  /*43fd0*/  IMAD.MOV.U32 R27, RZ, RZ, R29 ;  /* 0x000000ffff1b7224 */ /* 0x000fc400078e001d */
[----:B------:R-:W-:-:S05]  /*43fe0*/  IMAD.MOV.U32 R29, RZ, RZ, R4 ;  /* 0x000000ffff1d7224 */ /* 0x000fca00078e0004 */
[----:B------:R-:W-:Y:S01]  /*43ff0*/  STL [R1+0x1ee4], R29 ;  /* 0x001ee41d01007387 */ /* 0x000fe20000100800 */
[C---:B----4-:R-:W-:Y:S11]  /*44000*/  HMMA.16816.F32 R20, R12.reuse, R6, R20 ;  /* 0x000000060c14723c */ /* 0x050ff60000001814 */
[----:B------:R-:W-:Y:S11]  /*44010*/  @!UPT UIADD3 URZ, URZ, URZ, URZ ;  /* 0x0000003f3f3ff290 */ /* 0x000ff6000fffe03f */
[----:B------:R-:W-:Y:S01]  /*44020*/  @!UPT UIADD3 URZ, URZ, URZ, URZ ;  /* 0x0000003f3f3ff290 */ /* 0x000fe2000fffe03f */
[----:B------:R-:W-:Y:S01]  /*44030*/  STL.64 [R1+0x750], R20 ;  /* 0x0007501401007387 */ /* 0x000fe20000100a00 */
[----:B------:R0:W-:Y:S03]  /*44040*/  STL.64 [R1+0x758], R22 ;  /* 0x0007581601007387 */ /* 0x0001e60000100a00 */
[----:B0-----:R-:W4:Y:S01]  /*44050*/  LDL.LU.64 R22, [R1+0x2548] ;  /* 0x0025480001167983 */ /* 0x001f220000300a00 */
[----:B------:R0:W-:Y:S03]  /*44060*/  STL.64 [R1+0x24c0], R6 ;  /* 0x0024c00601007387 */ /* 0x0001e60000100a00 */
[----:B0-----:R-:W2:Y:S01]  /*44070*/  LDL.64 R6, [R1+0x68] ;  /* 0x0000680001067983 */ /* 0x001ea20000100a00 */
        /* <DEDUP_REMOVED lines=12> */
[----:B------:R-:W-:Y:S01]  /*44140*/  STL.64 [R1+0x780], R16 ;  /* 0x0007801001007387 */ /* 0x000fe20000100a00 */
[----:B------:R0:W-:Y:S03]  /*44150*/  STL.64 [R1+0x788], R18 ;  /* 0x0007881201007387 */ /* 0x0001e60000100a00 */
[----:B0-----:R-:W2:Y:S01]  /*44160*/  LDL.LU.64 R18, [R1+0x2528] ;  /* 0x0025280001127983 */ /* 0x001ea20000300a00 */
[----:B------:R0:W-:Y:S02]  /*44170*/  STL.64 [R1+0x24b8], R22 ;  /* 0x0024b81601007387 */ /* 0x0001e40000100a00 */
[----:B------:R-:W4:Y:S02]  /*44180*/  LDL.LU R20, [R1+0x230] ;  /* 0x0002300001147983 */ /* 0x000f240000300800 */
[----:B------:R-:W4:Y:S01]  /*44190*/  LDL.LU R21, [R1+0x234] ;  /* 0x0002340001157983 */ /* 0x000f220000300800 */
[----:B0-----:R-:W3:Y:S01]  /*441a0*/  LDL.LU R22, [R1+0x238] ;  /* 0x0002380001167983 */ /* 0x001ee20000300800 */
[----:B------:R-:W3:Y:S01]  /*441b0*/  LDL.LU R23, [R1+0x23c] ;  /* 0x00023c0001177983 */ /* 0x000ee20000300800 */
[C---:B--2---:R-:W-:Y:S02]  /*441c0*/  HMMA.16816.F32 R16, R12.reuse, R18, R24 ;  /* 0x000000120c10723c */ /* 0x044fe40000001818 */
[----:B---3--:R-:W-:Y:S01]  /*441d0*/  STL.64 [R1+0x24d0], R22 ;  /* 0x0024d01601007387 */ /* 0x008fe20000100a00 */
[----:B----4-:R0:W-:Y:S03]  /*441e0*/  STL.64 [R1+0x24c8], R20 ;  /* 0x0024c81401007387 */ /* 0x0101e60000100a00 */
[----:B0-----:R-:W2:Y:S01]  /*441f0*/  LDL.LU R20, [R1+0x240] ;  /* 0x0002400001147983 */ /* 0x001ea20000300800 */
[----:B------:R-:W2:Y:S02]  /*44200*/  LDL.LU R21, [R1+0x244] ;  /* 0x0002440001157983 */ /* 0x000ea40000300800 */
[----:B------:R-:W2:Y:S02]  /*44210*/  LDL.LU R22, [R1+0x248] ;  /* 0x0002480001167983 */ /* 0x000ea40000300800 */
[----:B------:R-:W2:Y:S01]  /*44220*/  LDL.LU R23, [R1+0x24c] ;  /* 0x00024c0001177983 */ /* 0x000ea20000300800 */
[----:B------:R-:W3:Y:S01]  /*44230*/  LDL.LU.64 R26, [R1+0x2520] ;  /* 0x00252000011a7983 */ /* 0x000ee20000300a00 */
[----:B------:R-:W3:Y:S10]  /*44240*/  LDL.LU.64 R24, [R1+0x2518] ;  /* 0x0025180001187983 */ /* 0x000ef40000300a00 */
[----:B------:R-:W-:Y:S02]  /*44250*/  STL.64 [R1+0x5a0], R16 ;  /* 0x0005a01001007387 */ /* 0x000fe40000100a00 */
[----:B------:R0:W-:Y:S02]  /*44260*/  STL.64 [R1+0x5a8], R18 ;  /* 0x0005a81201007387 */ /* 0x0001e40000100a00 */
[----:B0-----:R-:W4:Y:S01]  /*44270*/  LDL.LU.64 R18, [R1+0x2510] ;  /* 0x0025100001127983 */ /* 0x001f220000300a00 */
[----:B------:R-:W4:Y:S02]  /*44280*/  LDL.LU.64 R16, [R1+0x2508] ;  /* 0x0025080001107983 */ /* 0x000f240000300a00 */
[C---:B----4-:R-:W-:Y:S11]  /*44290*/  HMMA.16816.F32 R16, R12.reuse, R10, R16 ;  /* 0x0000000a0c10723c */ /* 0x050ff60000001810 */
[----:B------:R-:W-:Y:S11]  /*442a0*/  @!UPT UIADD3 URZ, URZ, URZ, URZ ;  /* 0x0000003f3f3ff290 */ /* 0x000ff6000fffe03f */
[----:B------:R-:W-:Y:S01]  /*442b0*/  @!UPT UIADD3 URZ, URZ, URZ, URZ ;  /* 0x0000003f3f3ff290 */ /* 0x000fe2000fffe03f */
[----:B------:R-:W-:Y:S01]  /*442c0*/  STL.64 [R1+0x590], R16 ;  /* 0x0005901001007387 */ /* 0x000fe20000100a00 */
[----:B------:R0:W-:Y:S03]  /*442d0*/  STL.64 [R1+0x598], R18 ;  /* 0x0005981201007387 */ /* 0x0001e60000100a00 */
[----:B0-----:R-:W3:Y:S01]  /*442e0*/  LDL.LU.64 R18, [R1+0x2500] ;  /* 0x0025000001127983 */ /* 0x001ee20000300a00 */
[----:B------:R-:W-:Y:S01]  /*442f0*/  STL.64 [R1+0x2490], R10 ;  /* 0x0024900a01007387 */ /* 0x000fe20000100a00 */
[C---:B---3--:R-:W-:Y:S11]  /*44300*/  HMMA.16816.F32 R24, R12.reuse, R18, R24 ;  /* 0x000000120c18723c */ /* 0x048ff60000001818 */
[----:B------:R-:W-:Y:S11]  /*44310*/  @!UPT UIADD3 URZ, URZ, URZ, URZ ;  /* 0x0000003f3f3ff290 */ /* 0x000ff6000fffe03f */
[----:B------:R-:W-:Y:S01]  /*44320*/  @!UPT UIADD3 URZ, URZ, URZ, URZ ;  /* 0x0000003f3f3ff290 */ /* 0x000fe2000fffe03f */
[----:B------:R0:W-:Y:S01]  /*44330*/  STL.64 [R1+0x600], R24 ;  /* 0x0006001801007387 */ /* 0x0001e20000100a00 */
[----:B------:R1:W-:Y:S02]  /*44340*/  STL.64 [R1+0x608], R26 ;  /* 0x0006081a01007387 */ /* 0x0003e40000100a00 */
[----:B0-----:R-:W-:Y:S01]  /*44350*/  IMAD.MOV.U32 R25, RZ, RZ, R18 ;  /* 0x000000ffff197224 */ /* 0x001fe200078e0012 */
[----:B-1----:R-:W3:Y:S01]  /*44360*/  LDL.LU.64 R26, [R1+0x24f8] ;  /* 0x0024f800011a7983 */ /* 0x002ee20000300a00 */
[----:B------:R-:W-:Y:S02]  /*44370*/  IMAD.MOV.U32 R24, RZ, RZ, R19 ;  /* 0x000000ffff187224 */ /* 0x000fe400078e0013 */
[----:B------:R-:W3:Y:S02]  /*44380*/  LDL.LU.64 R18, [R1+0x24f0] ;  /* 0x0024f00001127983 */ /* 0x000ee40000300a00 */
[----:B------:R-:W3:Y:S02]  /*44390*/  LDL.LU.64 R16, [R1+0x24e8] ;  /* 0x0024e80001107983 */ /* 0x000ee40000300a00 */
[----:B---3--:R-:W-:Y:S01]  /*443a0*/  HMMA.16816.F32 R12, R12, R26, R16 ;  /* 0x0000001a0c0c723c */ /* 0x008fe20000001810 */
[----:B------:R-:W2:Y:S01]  /*443b0*/  LDL.LU.64 R18, [R1+0x24e0] ;  /* 0x0024e00001127983 */ /* 0x000ea20000300a00 */
[----:B------:R-:W2:Y:S02]  /*443c0*/  LDL.LU.64 R16, [R1+0x24d8] ;  /* 0x0024d80001107983 */ /* 0x000ea40000300a00 */
[----:B------:R-:W-:Y:S02]  /*443d0*/  STL.64 [R1+0x2470], R26 ;  /* 0x0024701a01007387 */ /* 0x000fe40000100a00 */
[----:B------:R-:W-:-:S02]  /*443e0*/  IMAD.MOV.U32 R10, RZ, RZ, R2 ;  /* 0x000000ffff0a7224 */ /* 0x000fc400078e0002 */
[----:B------:R-:W-:Y:S02]  /*443f0*/  IMAD.MOV.U32 R11, RZ, RZ, R0 ;  /* 0x000000ffff0b7224 */ /* 0x000fe400078e0000 */
[----:B------:R-:W-:Y:S02]  /*44400*/  IMAD.MOV.U32 R2, RZ, RZ, R6 ;  /* 0x000000ffff027224 */ /* 0x000fe400078e0006 */
[----:B------:R-:W-:-:S11]  /*44410*/  IMAD.MOV.U32 R0, RZ, RZ, R7 ;  /* 0x000000ffff007224 */ /* 0x000fd600078e0007 */
[----:B------:R-:W-:Y:S01]  /*44420*/  STL.64 [R1+0x5f0], R12 ;  /* 0x0005f00c01007387 */ /* 0x000fe20000100a00 */
[----:B------:R0:W-:Y:S03]  /*44430*/  STL.64 [R1+0x5f8], R14 ;  /* 0x0005f80e01007387 */ /* 0x0001e60000100a00 */
[----:B0-----:R-:W3:Y:S01]  /*44440*/  LDL.64 R14, [R1+0x28] ;  /* 0x00002800010e7983 */ /* 0x001ee20000100a00 */
        /* <DEDUP_REMOVED lines=13> */
[----:B0-----:R-:W4:Y:S01]  /*44520*/  LDL.LU.64 R6, [R1+0x24b0] ;  /* 0x0024b00001067983 */ /* 0x001f220000300a00 */
[----:B------:R-:W4:Y:S02]  /*44530*/  LDL.LU.64 R4, [R1+0x24a8] ;  /* 0x0024a80001047983 */ /* 0x000f240000300a00 */
[C---:B----4-:R-:W-:Y:S01]  /*44540*/  HMMA.16816.F32 R8, R16.reuse, R10, R4 ;  /* 0x0000000a1008723c */ /* 0x050fe20000001804 */
[----:B------:R-:W2:Y:S01]  /*44550*/  LDL.LU.64 R6, [R1+0x24a0] ;  /* 0x0024a00001067983 */ /* 0x000ea20000300a00 */
[----:B------:R-:W2:Y:S11]  /*44560*/  LDL.LU.64 R4, [R1+0x2498] ;  /* 0x0024980001047983 */ /* 0x000eb60000300a00 */
[----:B------:R-:W-:Y:S10]  /*44570*/  @!UPT UIADD3 URZ, URZ, URZ, URZ ;  /* 0x0000003f3f3ff290 */ /* 0x000ff4000fffe03f */
[----:B------:R-:W-:Y:S01]  /*44580*/  STL.64 [R1+0x7b0], R8 ;  /* 0x0007b00801007387 */ /* 0x000fe20000100a00 */
[----:B------:R2:W-:Y:S02]  /*44590*/  STL.64 [R1+0x7b8], R10 ;  /* 0x0007b80a01007387 */ /* 0x0005e40000100a00 */
[----:B--2---:R-:W-:Y:S01]  /*445a0*/  HMMA.16816.F32 R8, R16, R22, R4 ;  /* 0x000000161008723c */ /* 0x004fe20000001804 */
[----:B------:R-:W2:Y:S11]  /*445b0*/  LDL.LU R4, [R1+0x400] ;  /* 0x0004000001047983 */ /* 0x000eb60000300800 */
[----:B------:R-:W-:Y:S11]  /*445c0*/  @!UPT UIADD3 URZ, URZ, URZ, URZ ;  /* 0x0000003f3f3ff290 */ /* 0x000ff6000fffe03f */
[----:B------:R-:W-:Y:S01]  /*445d0*/  STL.64 [R1+0x7a0], R8 ;  /* 0x0007a00801007387 */ /* 0x000fe20000100a00 */
[----:B------:R-:W-:Y:S02]  /*445e0*/  STL.64 [R1+0x7a8], R10 ;  /* 0x0007a80a01007387 */ /* 0x000fe40000100a00 */
[----:B------:R-:W2:Y:S02]  /*445f0*/  LDL.LU R5, [R1+0x404] ;  /* 0x0004040001057983 */ /* 0x000ea40000300800 */
[----:B------:R-:W4:Y:S01]  /*44600*/  LDL.LU R6, [R1+0x408] ;  /* 0x0004080001067983 */ /* 0x000f220000300800 */
[----:B------:R-:W4:Y:S04]  /*44610*/  LDL.LU R7, [R1+0x40c] ;  /* 0x00040c0001077983 */ /* 0x000f280000300800 */
[----:B----4-:R-:W-:Y:S01]  /*44620*/  STL.64 [R1+0x2400], R6 ;  /* 0x0024000601007387 */ /* 0x010fe20000100a00 */
[----:B--2---:R0:W-:Y:S03]  /*44630*/  STL.64 [R1+0x23f8], R4 ;  /* 0x0023f80401007387 */ /* 0x0041e60000100a00 */
[----:B0-----:R-:W2:Y:S01]  /*44640*/  LDL.LU R4, [R1+0x2e0] ;  /* 0x0002e00001047983 */ /* 0x001ea20000300800 */
[----:B------:R-:W2:Y:S02]  /*44650*/  LDL.LU R5, [R1+0x2e4] ;  /* 0x0002e40001057983 */ /* 0x000ea40000300800 */
[----:B------:R-:W4:Y:S02]  /*44660*/  LDL.LU R6, [R1+0x2e8] ;  /* 0x0002e80001067983 */ /* 0x000f240000300800 */
[----:B------:R-:W4:Y:S01]  /*44670*/  LDL.LU R7, [R1+0x2ec] ;  /* 0x0002ec0001077983 */ /* 0x000f220000300800 */
[----:B------:R-:W2:Y:S01]  /*44680*/  LDL.LU R20, [R1+0x140] ;  /* 0x0001400001147983 */ /* 0x000ea20000300800 */
[----:B------:R-:W2:Y:S02]  /*44690*/  LDL.LU R21, [R1+0x144] ;  /* 0x0001440001157983 */ /* 0x000ea40000300800 */
[----:B------:R-:W2:Y:S02]  /*446a0*/  LDL.LU R22, [R1+0x148] ;  /* 0x0001480001167983 */ /* 0x000ea40000300800 */
[----:B------:R-:W2:Y:S01]  /*446b0*/  LDL.LU R23, [R1+0x14c] ;  /* 0x00014c0001177983 */ /* 0x000ea20000300800 */
[----:B------:R-:W3:Y:S01]  /*446c0*/  LDL.LU R8, [R1+0x200] ;  /* 0x0002000001087983 */ /* 0x000ee20000300800 */
[----:B------:R-:W3:Y:S02]  /*446d0*/  LDL.LU R9, [R1+0x204] ;  /* 0x0002040001097983 */ /* 0x000ee40000300800 */
[----:B------:R-:W-:-:S02]  /*446e0*/  IMAD.MOV.U32 R26, RZ, RZ, R25 ;  /* 0x000000ffff1a7224 */ /* 0x000fc400078e0019 */
[----:B------:R-:W-:Y:S01]  /*446f0*/  IMAD.MOV.U32 R27, RZ, RZ, R24 ;  /* 0x000000ffff1b7224 */ /* 0x000fe200078e0018 */
[----:B------:R-:W3:Y:S01]  /*44700*/  LDL.LU R10, [R1+0x208] ;  /* 0x00020800010a7983 */ /* 0x000ee20000300800 */
[----:B------:R-:W3:Y:S03]  /*44710*/  LDL.LU R11, [R1+0x20c] ;  /* 0x00020c00010b7983 */ /* 0x000ee60000300800 */
[----:B--2---:R-:W-:Y:S01]  /*44720*/  STL.64 [R1+0x2480], R22 ;  /* 0x0024801601007387 */ /* 0x004fe20000100a00 */
[----:B------:R0:W-:Y:S02]  /*44730*/  STL.64 [R1+0x2478], R20 ;  /* 0x0024781401007387 */ /* 0x0001e40000100a00 */
[----:B------:R1:W-:Y:S01]  /*44740*/  STL.64 [R1+0x2488], R26 ;  /* 0x0024881a01007387 */ /* 0x0003e20000100a00 */
[----:B0-----:R-:W2:Y:S01]  /*44750*/  LDL.LU R20, [R1+0x1e0] ;  /* 0x0001e00001147983 */ /* 0x001ea20000300800 */
[----:B------:R-:W2:Y:S02]  /*44760*/  LDL.LU R21, [R1+0x1e4] ;  /* 0x0001e40001157983 */ /* 0x000ea40000300800 */
[----:B------:R-:W2:Y:S02]  /*44770*/  LDL.LU R22, [R1+0x1e8] ;  /* 0x0001e80001167983 */ /* 0x000ea40000300800 */
[----:B------:R-:W2:Y:S01]  /*44780*/  LDL.LU R23, [R1+0x1ec] ;  /* 0x0001ec0001177983 */ /* 0x000ea20000300800 */
[----:B------:R-:W2:Y:S01]  /*44790*/  LDL.LU R24, [R1+0x1f0] ;  /* 0x0001f00001187983 */ /* 0x000ea20000300800 */
[----:B------:R-:W2:Y:S02]  /*447a0*/  LDL.LU R25, [R1+0x1f4] ;  /* 0x0001f40001197983 */ /* 0x000ea40000300800 */
[----:B-1----:R-:W2:Y:S02]  /*447b0*/  LDL.LU R26, [R1+0x1f8] ;  /* 0x0001f800011a7983 */ /* 0x002ea40000300800 */
[----:B------:R-:W2:Y:S01]  /*447c0*/  LDL.LU R27, [R1+0x1fc] ;  /* 0x0001fc00011b7983 */ /* 0x000ea20000300800 */
[----:B----4-:R-:W-:Y:S01]  /*447d0*/  STL.64 [R1+0x2410], R6 ;  /* 0x0024100601007387 */ /* 0x010fe20000100a00 */
        /* <DEDUP_REMOVED lines=10> */
[----:B------:R-:W4:Y:S02]  /*44880*/  LDL.LU R7, [R1+0x10c] ;  /* 0x00010c0001077983 */ /* 0x000f240000300800 */
[----:B----4-:R0:W-:Y:S01]  /*44890*/  STL.64 [R1+0x2430], R6 ;  /* 0x0024300601007387 */ /* 0x0101e20000100a00 */
[----:B--2---:R-:W-:Y:S03]  /*448a0*/  STL.64 [R1+0x2428], R4 ;  /* 0x0024280401007387 */ /* 0x004fe60000100a00 */
[----:B0-----:R-:W2:Y:S01]  /*448b0*/  LDL.64 R6, [R1+0x48] ;  /* 0x0000480001067983 */ /* 0x001ea20000100a00 */
[C---:B---3--:R-:W-:Y:S03]  /*448c0*/  HMMA.16816.F32 R8, R16.reuse, R14, R8 ;  /* 0x0000000e1008723c */ /* 0x048fe60000001808 */
[----:B--2---:R0:W-:Y:S04]  /*448d0*/  STL.64 [R1+0x2440], R6 ;  /* 0x0024400601007387 */ /* 0x0041e80000100a00 */
[----:B0-----:R-:W2:Y:S04]  /*448e0*/  LDL.64 R6, [R1+0x58] ;  /* 0x0000580001067983 */ /* 0x001ea80000100a00 */
[----:B--2---:R-:W-:Y:S11]  /*448f0*/  STL.64 [R1+0x2448], R6 ;  /* 0x0024480601007387 */ /* 0x004ff60000100a00 */
[----:B------:R-:W-:Y:S01]  /*44900*/  @!UPT UIADD3 URZ, URZ, URZ, URZ ;  /* 0x0000003f3f3ff290 */ /* 0x000fe2000fffe03f */
[----:B------:R-:W-:Y:S02]  /*44910*/  STL.64 [R1+0x5c0], R8 ;  /* 0x0005c00801007387 */ /* 0x000fe40000100a00 */
[----:B------:R0:W-:Y:S02]  /*44920*/  STL.64 [R1+0x5c8], R10 ;  /* 0x0005c80a01007387 */ /* 0x0001e40000100a00 */
[----:B0-----:R-:W2:Y:S01]  /*44930*/  LDL.LU.64 R10, [R1+0x2490] ;  /* 0x00249000010a7983 */ /* 0x001ea20000300a00 */
[----:B------:R0:W-:Y:S02]  /*44940*/  STL.64 [R1+0x2438], R14 ;  /* 0x0024380e01007387 */ /* 0x0001e40000100a00 */
[----:B------:R-:W3:Y:S02]  /*44950*/  LDL.LU R12, [R1+0x110] ;  /* 0x00011000010c7983 */ /* 0x000ee40000300800 */
[----:B------:R-:W3:Y:S01]  /*44960*/  LDL.LU R13, [R1+0x114] ;  /* 0x00011400010d7983 */ /* 0x000ee20000300800 */
[----:B0-----:R-:W4:Y:S01]  /*44970*/  LDL.LU R14, [R1+0x118] ;  /* 0x00011800010e7983 */ /* 0x001f220000300800 */
[----:B------:R-:W4:Y:S01]  /*44980*/  LDL.LU R15, [R1+0x11c] ;  /* 0x00011c00010f7983 */ /* 0x000f220000300800 */
[C---:B--2---:R-:W-:Y:S02]  /*44990*/  HMMA.16816.F32 R24, R16.reuse, R10, R24 ;  /* 0x0000000a1018723c */ /* 0x044fe40000001818 */
[----:B----4-:R-:W-:Y:S01]  /*449a0*/  STL.64 [R1+0x2458], R14 ;  /* 0x0024580e01007387 */ /* 0x010fe20000100a00 */
[----:B---3--:R0:W-:Y:S03]  /*449b0*/  STL.64 [R1+0x2450], R12 ;  /* 0x0024500c01007387 */ /* 0x0081e60000100a00 */
[----:B0-----:R-:W2:Y:S01]  /*449c0*/  LDL.LU R12, [R1+0x130] ;  /* 0x00013000010c7983 */ /* 0x001ea20000300800 */
[----:B------:R-:W2:Y:S02]  /*449d0*/  LDL.LU R13, [R1+0x134] ;  /* 0x00013400010d7983 */ /* 0x000ea40000300800 */
[----:B------:R-:W2:Y:S02]  /*449e0*/  LDL.LU R14, [R1+0x138] ;  /* 0x00013800010e7983 */ /* 0x000ea40000300800 */
[----:B------:R-:W2:Y:S11]  /*449f0*/  LDL.LU R15, [R1+0x13c] ;  /* 0x00013c00010f7983 */ /* 0x000eb60000300800 */
[----:B------:R-:W-:Y:S01]  /*44a00*/  @!UPT UIADD3 URZ, URZ, URZ, URZ ;  /* 0x0000003f3f3ff290 */ /* 0x000fe2000fffe03f */
[----:B------:R-:W-:Y:S01]  /*44a10*/  STL.64 [R1+0x580], R24 ;  /* 0x0005801801007387 */ /* 0x000fe20000100a00 */
[----:B------:R0:W-:Y:S03]  /*44a20*/  STL.64 [R1+0x588], R26 ;  /* 0x0005881a01007387 */ /* 0x0001e60000100a00 */
[----:B0-----:R-:W3:Y:S02]  /*44a30*/  LDL.LU.64 R26, [R1+0x2488] ;  /* 0x00248800011a7983 */ /* 0x001ee40000300a00 */
[C---:B---3--:R-:W-:Y:S02]  /*44a40*/  HMMA.16816.F32 R24, R16.reuse, R26, R20 ;  /* 0x0000001a1018723c */ /* 0x048fe40000001814 */
[----:B------:R-:W3:Y:S01]  /*44a50*/  LDL.LU.64 R22, [R1+0x2480] ;  /* 0x0024800001167983 */ /* 0x000ee20000300a00 */
[----:B------:R-:W3:Y:S11]  /*44a60*/  LDL.LU.64 R20, [R1+0x2478] ;  /* 0x0024780001147983 */ /* 0x000ef60000300a00 */
[----:B------:R-:W-:Y:S09]  /*44a70*/  @!UPT UIADD3 URZ, URZ, URZ, URZ ;  /* 0x0000003f3f3ff290 */ /* 0x000ff2000fffe03f */
[----:B------:R-:W-:Y:S01]  /*44a80*/  STL.64 [R1+0x570], R24 ;  /* 0x0005701801007387 */ /* 0x000fe20000100a00 */
[----:B------:R0:W-:Y:S03]  /*44a90*/  STL.64 [R1+0x578], R26 ;  /* 0x0005781a01007387 */ /* 0x0001e60000100a00 */
[----:B0-----:R-:W3:Y:S01]  /*44aa0*/  LDL.LU.64 R26, [R1+0x2470] ;  /* 0x00247000011a7983 */ /* 0x001ee20000300a00 */
[----:B------:R-:W-:Y:S02]  /*44ab0*/  IMAD.MOV.U32 R6, RZ, RZ, R2 ;  /* 0x000000ffff067224 */ /* 0x000fe400078e0002 */
[----:B------:R-:W-:Y:S01]  /*44ac0*/  IMAD.MOV.U32 R7, RZ, RZ, R0 ;  /* 0x000000ffff077224 */ /* 0x000fe200078e0000 */
[----:B---3--:R-:W-:Y:S01]  /*44ad0*/  HMMA.16816.F32 R16, R16, R26, R20 ;  /* 0x0000001a1010723c */ /* 0x008fe20000001814 */
[----:B------:R-:W2:Y:S01]  /*44ae0*/  LDL.LU.64 R22, [R1+0x2468] ;  /* 0x0024680001167983 */ /* 0x000ea20000300a00 */
[----:B------:R-:W2:Y:S11]  /*44af0*/  LDL.LU.64 R20, [R1+0x2460] ;  /* 0x0024600001147983 */ /* 0x000eb60000300a00 */
[----:B------:R-:W-:Y:S10]  /*44b00*/  @!UPT UIADD3 URZ, URZ, URZ, URZ ;  /* 0x0000003f3f3ff290 */ /* 0x000ff4000fffe03f */
[----:B------:R-:W-:Y:S01]  /*44b10*/  STL.64 [R1+0x550], R16 ;  /* 0x0005501001007387 */ /* 0x000fe20000100a00 */
[----:B------:R0:W-:Y:S03]  /*44b20*/  STL.64 [R1+0x558], R18 ;  /* 0x0005581201007387 */ /* 0x0001e60000100a00 */
[----:B0-----:R-:W3:Y:S01]  /*44b30*/  LDL.64 R18, [R1+0x38] ;  /* 0x0000380001127983 */ /* 0x001ee20000100a00 */
[----:B------:R0:W-:Y:S02]  /*44b40*/  STL [R1+0x23f0], R26 ;  /* 0x0023f01a01007387 */ /* 0x0001e40000100800 */
[----:B------:R1:W-:Y:S02]  /*44b50*/  STL [R1+0x23ec], R27 ;  /* 0x0023ec1b01007387 */ /* 0x0003e40000100800 */
[----:B------:R-:W4:Y:S01]  /*44b60*/  LDL.LU R24, [R1+0x120] ;  /* 0x0001200001187983 */ /* 0x000f220000300800 */
[----:B------:R-:W4:Y:S04]  /*44b70*/  LDL.LU R25, [R1+0x124] ;  /* 0x0001240001197983 */ /* 0x000f280000300800 */
[----:B0-----:R-:W4:Y:S01]  /*44b80*/  LDL.LU R26, [R1+0x128] ;  /* 0x00012800011a7983 */ /* 0x001f220000300800 */
[----:B-1----:R-:W4:Y:S01]  /*44b90*/  LDL.LU R27, [R1+0x12c] ;  /* 0x00012c00011b7983 */ /* 0x002f220000300800 */
[C---:B--2---:R-:W-:Y:S02]  /*44ba0*/  HMMA.16816.F32 R4, R20.reuse, R6, R12 ;  /* 0x000000061404723c */ /* 0x044fe4000000180c */
[----:B------:R-:W2:Y:S01]  /*44bb0*/  LDL.LU.64 R14, [R1+0x2458] ;  /* 0x00245800010e7983 */ /* 0x000ea20000300a00 */
[----:B------:R-:W2:Y:S11]  /*44bc0*/  LDL.LU.64 R12, [R1+0x2450] ;  /* 0x00245000010c7983 */ /* 0x000eb60000300a00 */
[----:B------:R-:W-:Y:S09]  /*44bd0*/  @!UPT UIADD3 URZ, URZ, URZ, URZ ;  /* 0x0000003f3f3ff290 */ /* 0x000ff2000fffe03f */
[----:B------:R-:W-:Y:S01]  /*44be0*/  STL.64 [R1+0x770], R4 ;  /* 0x0007700401007387 */ /* 0x000fe20000100a00 */
[----:B------:R0:W-:Y:S03]  /*44bf0*/  STL.64 [R1+0x778], R6 ;  /* 0x0007780601007387 */ /* 0x0001e60000100a00 */
[----:B0-----:R-:W4:Y:S02]  /*44c00*/  LDL.LU.64 R6, [R1+0x2448] ;  /* 0x0024480001067983 */ /* 0x001f240000300a00 */
[C---:B----4-:R-:W-:Y:S11]  /*44c10*/  HMMA.16816.F32 R24, R20.reuse, R6, R24 ;  /* 0x000000061418723c */ /* 0x050ff60000001818 */
[----:B------:R-:W-:Y:S11]  /*44c20*/  @!UPT UIADD3 URZ, URZ, URZ, URZ ;  /* 0x0000003f3f3ff290 */ /* 0x000ff6000fffe03f */
[----:B------:R-:W-:Y:S01]  /*44c30*/  @!UPT UIADD3 URZ, URZ, URZ, URZ ;  /* 0x0000003f3f3ff290 */ /* 0x000fe2000fffe03f */
[----:B------:R-:W-:Y:S01]  /*44c40*/  STL.64 [R1+0x740], R24 ;  /* 0x0007401801007387 */ /* 0x000fe20000100a00 */
[----:B------:R0:W-:Y:S02]  /*44c50*/  STL.64 [R1+0x748], R26 ;  /* 0x0007481a01007387 */ /* 0x0001e40000100a00 */
[----:B0-----:R-:W-:Y:S02]  /*44c60*/  IMAD.MOV.U32 R26, RZ, RZ, R6 ;  /* 0x000000ffff1a7224 */ /* 0x001fe400078e0006 */
[----:B------:R-:W-:Y:S02]  /*44c70*/  IMAD.MOV.U32 R27, RZ, RZ, R7 ;  /* 0x000000ffff1b7224 */ /* 0x000fe400078e0007 */
[----:B------:R-:W2:Y:S02]  /*44c80*/  LDL.LU.64 R6, [R1+0x2440] ;  /* 0x0024400001067983 */ /* 0x000ea40000300a00 */
[----:B--2---:R-:W-:Y:S01]  /*44c90*/  HMMA.16816.F32 R12, R20, R6, R12 ;  /* 0x00000006140c723c */ /* 0x004fe2000000180c */
[----:B------:R-:W-:-:S02]  /*44ca0*/  IMAD.MOV.U32 R24, RZ, RZ, R6 ;  /* 0x000000ffff187224 */ /* 0x000fc400078e0006 */
        /* <DEDUP_REMOVED lines=22> */
[----:B------:R-:W-:Y:S02]  /*44e10*/  IMAD.MOV.U32 R29, RZ, RZ, R15 ;  /* 0x000000ffff1d7224 */ /* 0x000fe400078e000f */
[----:B------:R-:W0:Y:S04]  /*44e20*/  LDSM.16.MT88.4 R12, [R3+0x1c200] ;  /* 0x01c20000030c783b */ /* 0x000e280000004200 */
[----:B0-----:R0:W-:Y:S01]  /*44e30*/  STL.64 [R1+0x2398], R14 ;  /* 0x0023980e01007387 */ /* 0x0011e20000100a00 */
[----:B------:R-:W-:Y:S03]  /*44e40*/  STL.64 [R1+0x2390], R12 ;  /* 0x0023900c01007387 */ /* 0x000fe60000100a00 */
[----:B0-----:R-:W3:Y:S01]  /*44e50*/  LDL.64 R14, [R1+0x8] ;  /* 0x00000800010e7983 */ /* 0x001ee20000100a00 */
[----:B--2---:R-:W-:Y:S11]  /*44e60*/  HMMA.16816.F32 R4, R20, R10, R4 ;  /* 0x0000000a1404723c */ /* 0x004ff60000001804 */
        /* <DEDUP_REMOVED lines=10> */
[----:B------:R-:W-:Y:S02]  /*44f10*/  STL.64 [R1+0x2308], R8 ;  /* 0x0023080801007387 */ /* 0x000fe40000100a00 */
[----:B0-----:R-:W-:-:S02]  /*44f20*/  IMAD.MOV.U32 R10, RZ, RZ, R26 ;  /* 0x000000ffff0a7224 */ /* 0x001fc400078e001a */
[----:B------:R-:W-:Y:S01]  /*44f30*/  IMAD.MOV.U32 R11, RZ, RZ, R27 ;  /* 0x000000ffff0b7224 */ /* 0x000fe200078e001b */
[----:B------:R-:W4:Y:S01]  /*44f40*/  LDL.LU R26, [R1+0x23f0] ;  /* 0x0023f000011a7983 */ /* 0x000f220000300800 */
[----:B------:R-:W4:Y:S03]  /*44f50*/  LDL.LU R27, [R1+0x23ec] ;  /* 0x0023ec00011b7983 */ /* 0x000f260000300800 */
[----:B------:R0:W-:Y:S04]  /*44f60*/  STL.64 [R1+0x23d8], R10 ;  /* 0x0023d80a01007387 */ /* 0x0001e80000100a00 */
[----:B0-----:R-:W4:Y:S01]  /*44f70*/  LDL.64 R10, [R1+0x68] ;  /* 0x00006800010a7983 */ /* 0x001f220000100a00 */
[----:B---3--:R-:W-:Y:S02]  /*44f80*/  STL.64 [R1+0x23a8], R14 ;  /* 0x0023a80e01007387 */ /* 0x008fe40000100a00 */
[----:B------:R0:W-:Y:S01]  /*44f90*/  STL.64 [R1+0x23c0], R12 ;  /* 0x0023c00c01007387 */ /* 0x0001e20000100a00 */
[----:B--2---:R-:W-:Y:S11]  /*44fa0*/  HMMA.16816.F32 R4, R20, R14, R4 ;  /* 0x0000000e1404723c */ /* 0x004ff60000001804 */
[----:B------:R-:W-:Y:S11]  /*44fb0*/  @!UPT UIADD3 URZ, URZ, URZ, URZ ;  /* 0x0000003f3f3ff290 */ /* 0x000ff6000fffe03f */
[----:B------:R-:W-:Y:S01]  /*44fc0*/  @!UPT UIADD3 URZ, URZ, URZ, URZ ;  /* 0x0000003f3f3ff290 */ /* 0x000fe2000fffe03f */
[----:B------:R-:W-:Y:S01]  /*44fd0*/  STL.64 [R1+0x500], R4 ;  /* 0x0005000401007387 */ /* 0x000fe20000100a00 */
[----:B------:R-:W-:Y:S02]  /*44fe0*/  STL.64 [R1+0x508], R6 ;  /* 0x0005080601007387 */ /* 0x000fe40000100a00 */
[----:B0-----:R-:W4:Y:S02]  /*44ff0*/  LDL.LU R12, [R1+0x3f0] ;  /* 0x0003f000010c7983 */ /* 0x001f240000300800 */
[----:B------:R-:W4:Y:S01]  /*45000*/  LDL.LU R13, [R1+0x3f4] ;  /* 0x0003f400010d7983 */ /* 0x000f220000300800 */
[----:B------:R-:W4:Y:S01]  /*45010*/  LDL.LU R14, [R1+0x3f8] ;  /* 0x0003f800010e7983 */ /* 0x000f220000300800 */
[----:B------:R-:W4:Y:S03]  /*45020*/  LDL.LU R15, [R1+0x3fc] ;  /* 0x0003fc00010f7983 */ /* 0x000f260000300800 */
[----:B------:R-:W0:Y:S01]  /*45030*/  LDSM.16.MT88.4 R4, [R3+0x1c300] ;  /* 0x01c300000304783b */ /* 0x000e220000004200 */
[----:B------:R-:W-:-:S02]  /*45040*/  IMAD.MOV.U32 R28, RZ, RZ, R18 ;  /* 0x000000ffff1c7224 */ /* 0x000fc400078e0012 */
[----:B------:R-:W-:Y:S02]  /*45050*/  IMAD.MOV.U32 R25, RZ, RZ, R19 ;  /* 0x000000ffff197224 */ /* 0x000fe400078e0013 */
[----:B------:R-:W-:Y:S04]  /*45060*/  LDSM.16.MT88.4 R16, [R3+0x1c180] ;  /* 0x01c180000310783b */ /* 0x000fe80000004200 */
[----:B0-----:R0:W-:Y:S01]  /*45070*/  STL.64 [R1+0x2270], R6 ;  /* 0x0022700601007387 */ /* 0x0011e20000100a00 */
[----:B------:R-:W-:Y:S02]  /*45080*/  STL.64 [R1+0x2268], R4 ;  /* 0x0022680401007387 */ /* 0x000fe40000100a00 */
[----:B0-----:R-:W-:Y:S02]  /*45090*/  IMAD.MOV.U32 R6, RZ, RZ, R28 ;  /* 0x000000ffff067224 */ /* 0x001fe400078e001c */
[----:B------:R-:W-:Y:S01]  /*450a0*/  IMAD.MOV.U32 R7, RZ, RZ, R25 ;  /* 0x000000ffff077224 */ /* 0x000fe200078e0019 */
[----:B------:R-:W2:Y:S04]  /*450b0*/  LDL.LU R28, [R1+0x23e8] ;  /* 0x0023e800011c7983 */ /* 0x000ea80000300800 */
[----:B------:R4:W-:Y:S02]  /*450c0*/  STL.64 [R1+0x23c8], R6 ;  /* 0x0023c80601007387 */ /* 0x0009e40000100a00 */
[----:B----4-:R-:W-:Y:S02]  /*450d0*/  HMMA.16816.F32 R4, R20, R26, R12 ;  /* 0x0000001a1404723c */ /* 0x010fe4000000180c */
[----:B------:R-:W0:Y:S05]  /*450e0*/  LDSM.16.MT88.4 R20, [R3+0x1c380] ;  /* 0x01c380000314783b */ /* 0x000e2a0000004200 */
[----:B------:R-:W-:-:S02]  /*450f0*/  IMAD.MOV.U32 R14, RZ, RZ, R24 ;  /* 0x000000ffff0e7224 */ /* 0x000fc400078e0018 */
[----:B------:R-:W-:Y:S11]  /*45100*/  IMAD.MOV.U32 R15, RZ, RZ, R0 ;  /* 0x000000ffff0f7224 */ /* 0x000ff600078e0000 */
[----:B------:R-:W-:Y:S03]  /*45110*/  @!UPT UIADD3 URZ, URZ, URZ, URZ ;  /* 0x0000003f3f3ff290 */ /* 0x000fe6000fffe03f */
[----:B------:R-:W-:Y:S01]  /*45120*/  STL.64 [R1+0x4f0], R4 ;  /* 0x0004f00401007387 */ /* 0x000fe20000100a00 */
[----:B------:R-:W-:Y:S02]  /*45130*/  STL.64 [R1+0x4f8], R6 ;  /* 0x0004f80601007387 */ /* 0x000fe40000100a00 */
[----:B------:R1:W-:Y:S02]  /*45140*/  STL.64 [R1+0x23e0], R14 ;  /* 0x0023e00e01007387 */ /* 0x0003e40000100a00 */
[----:B------:R-:W3:Y:S01]  /*45150*/  LDL.LU R12, [R1+0x470] ;  /* 0x00047000010c7983 */ /* 0x000ee20000300800 */
[----:B------:R-:W3:Y:S04]  /*45160*/  LDL.LU R13, [R1+0x474] ;  /* 0x00047400010d7983 */ /* 0x000ee80000300800 */
[----:B-1----:R-:W3:Y:S01]  /*45170*/  LDL.LU R14, [R1+0x478] ;  /* 0x00047800010e7983 */ /* 0x002ee20000300800 */
[----:B------:R-:W3:Y:S02]  /*45180*/  LDL.LU R15, [R1+0x47c] ;  /* 0x00047c00010f7983 */ /* 0x000ee40000300800 */
[----:B------:R-:W4:Y:S02]  /*45190*/  LDL.LU R4, [R1+0x450] ;  /* 0x0004500001047983 */ /* 0x000f240000300800 */
[----:B------:R-:W4:Y:S01]  /*451a0*/  LDL.LU R5, [R1+0x454] ;  /* 0x0004540001057983 */ /* 0x000f220000300800 */
[----:B------:R-:W4:Y:S01]  /*451b0*/  LDL.LU R6, [R1+0x458] ;  /* 0x0004580001067983 */ /* 0x000f220000300800 */
[----:B------:R-:W4:Y:S02]  /*451c0*/  LDL.LU R7, [R1+0x45c] ;  /* 0x00045c0001077983 */ /* 0x000f240000300800 */
[----:B------:R1:W-:Y:S02]  /*451d0*/  STL.64 [R1+0x23a0], R26 ;  /* 0x0023a01a01007387 */ /* 0x0003e40000100a00 */
[----:B------:R-:W2:Y:S01]  /*451e0*/  LDL.LU R24, [R1+0x440] ;  /* 0x0004400001187983 */ /* 0x000ea20000300800 */
[----:B------:R-:W2:Y:S04]  /*451f0*/  LDL.LU R25, [R1+0x444] ;  /* 0x0004440001197983 */ /* 0x000ea80000300800 */
[----:B-1----:R-:W2:Y:S01]  /*45200*/  LDL.LU R26, [R1+0x448] ;  /* 0x00044800011a7983 */ /* 0x002ea20000300800 */
[----:B------:R-:W2:Y:S02]  /*45210*/  LDL.LU R27, [R1+0x44c] ;  /* 0x00044c00011b7983 */ /* 0x000ea40000300800 */
[----:B0-----:R-:W-:Y:S02]  /*45220*/  STL.64 [R1+0x21e0], R22 ;  /* 0x0021e01601007387 */ /* 0x001fe40000100a00 */
[----:B------:R0:W-:Y:S02]  /*45230*/  STL.64 [R1+0x21d8], R20 ;  /* 0x0021d81401007387 */ /* 0x0001e40000100a00 */
[----:B------:R-:W-:-:S02]  /*45240*/  IMAD.MOV.U32 R3, RZ, RZ, R10 ;  /* 0x000000ffff037224 */ /* 0x000fc400078e000a */
[----:B------:R-:W-:Y:S01]  /*45250*/  IMAD.MOV.U32 R0, RZ, RZ, R11 ;  /* 0x000000ffff007224 */ /* 0x000fe200078e000b */
[----:B0-----:R-:W2:Y:S01]  /*45260*/  LDL.LU R20, [R1+0x460] ;  /* 0x0004600001147983 */ /* 0x001ea20000300800 */
[----:B------:R-:W2:Y:S02]  /*45270*/  LDL.LU R21, [R1+0x464] ;  /* 0x0004640001157983 */ /* 0x000ea40000300800 */
[----:B------:R-:W2:Y:S02]  /*45280*/  LDL.LU R22, [R1+0x468] ;  /* 0x0004680001167983 */ /* 0x000ea40000300800 */
[----:B------:R-:W2:Y:S01]  /*45290*/  LDL.LU R23, [R1+0x46c] ;  /* 0x00046c0001177983 */ /* 0x000ea20000300800 */
[C---:B---3--:R-:W-:Y:S11]  /*452a0*/  HMMA.16816.F32 R12, R16.reuse, R10, R12 ;  /* 0x0000000a100c723c */ /* 0x048ff6000000180c */
[----:B------:R-:W-:Y:S11]  /*452b0*/  @!UPT UIADD3 URZ, URZ, URZ, URZ ;  /* 0x0000003f3f3ff290 */ /* 0x000ff6000fffe03f */
[----:B------:R-:W-:Y:S01]  /*452c0*/  @!UPT UIADD3 URZ, URZ, URZ, URZ ;  /* 0x0000003f3f3ff290 */ /* 0x000fe2000fffe03f */
[----:B------:R-:W-:Y:S01]  /*452d0*/  STL.64 [R1+0x710], R12 ;  /* 0x0007100c01007387 */ /* 0x000fe20000100a00 */
[----:B------:R0:W-:Y:S03]  /*452e0*/  STL.64 [R1+0x718], R14 ;  /* 0x0007180e01007387 */ /* 0x0001e60000100a00 */
[----:B0-----:R-:W4:Y:S01]  /*452f0*/  LDL.LU.64 R14, [R1+0x23e0] ;  /* 0x0023e000010e7983 */ /* 0x001f220000300a00 */
[----:B------:R-:W2:Y:S02]  /*45300*/  LDL.LU.64 R10, [R1+0x23d8] ;  /* 0x0023d800010a7983 */ /* 0x000ea40000300a00 */
[----:B------:R-:W3:Y:S01]  /*45310*/  LDL.LU R8, [R1+0x430] ;  /* 0x0004300001087983 */ /* 0x000ee20000300800 */
[C---:B--2---:R-:W-:Y:S11]  /*45320*/  HMMA.16816.F32 R20, R16.reuse, R10, R20 ;  /* 0x0000000a1014723c */ /* 0x044ff60000001814 */
[----:B------:R-:W-:Y:S11]  /*45330*/  @!UPT UIADD3 URZ, URZ, URZ, URZ ;  /* 0x0000003f3f3ff290 */ /* 0x000ff6000fffe03f */
[----:B------:R-:W-:Y:S01]  /*45340*/  @!UPT UIADD3 URZ, URZ, URZ, URZ ;  /* 0x0000003f3f3ff290 */ /* 0x000fe2000fffe03f */
[----:B------:R0:W-:Y:S01]  /*45350*/  STL.64 [R1+0x700], R20 ;  /* 0x0007001401007387 */ /* 0x0001e20000100a00 */
[----:B------:R1:W-:Y:S02]  /*45360*/  STL.64 [R1+0x708], R22 ;  /* 0x0007081601007387 */ /* 0x0003e40000100a00 */
[----:B------:R-:W3:Y:S02]  /*45370*/  LDL.LU R9, [R1+0x434] ;  /* 0x0004340001097983 */ /* 0x000ee40000300800 */
[----:B------:R-:W3:Y:S01]  /*45380*/  LDL.LU R10, [R1+0x438] ;  /* 0x00043800010a7983 */ /* 0x000ee20000300800 */
[----:B------:R-:W3:Y:S04]  /*45390*/  LDL.LU R11, [R1+0x43c] ;  /* 0x00043c00010b7983 */ /* 0x000ee80000300800 */
[----:B0-----:R-:W2:Y:S01]  /*453a0*/  LDL.LU R20, [R1+0x370] ;  /* 0x0003700001147983 */ /* 0x001ea20000300800 */
[----:B------:R-:W2:Y:S02]  /*453b0*/  LDL.LU R21, [R1+0x374] ;  /* 0x0003740001157983 */ /* 0x000ea40000300800 */
[----:B-1----:R-:W2:Y:S02]  /*453c0*/  LDL.LU R22, [R1+0x378] ;  /* 0x0003780001167983 */ /* 0x002ea40000300800 */
[----:B------:R-:W2:Y:S02]  /*453d0*/  LDL.LU R23, [R1+0x37c] ;  /* 0x00037c0001177983 */ /* 0x000ea40000300800 */
[----:B--2---:R-:W-:Y:S01]  /*453e0*/  STL.64 [R1+0x2320], R22 ;  /* 0x0023201601007387 */ /* 0x004fe20000100a00 */
[----:B------:R0:W-:Y:S03]  /*453f0*/  STL.64 [R1+0x2318], R20 ;  /* 0x0023181401007387 */ /* 0x0001e60000100a00 */
[----:B0-----:R-:W2:Y:S01]  /*45400*/  LDL.LU R20, [R1+0x380] ;  /* 0x0003800001147983 */ /* 0x001ea20000300800 */
[----:B------:R-:W2:Y:S02]  /*45410*/  LDL.LU R21, [R1+0x384] ;  /* 0x0003840001157983 */ /* 0x000ea40000300800 */
[----:B------:R-:W2:Y:S02]  /*45420*/  LDL.LU R22, [R1+0x388] ;  /* 0x0003880001167983 */ /* 0x000ea40000300800 */
[----:B------:R-:W2:Y:S01]  /*45430*/  LDL.LU R23, [R1+0x38c] ;  /* 0x00038c0001177983 */ /* 0x000ea20000300800 */
[----:B----4-:R-:W-:Y:S01]  /*45440*/  HMMA.16816.F32 R12, R16, R14, R4 ;  /* 0x0000000e100c723c */ /* 0x010fe20000001804 */
[----:B--2---:R0:W-:Y:S01]  /*45450*/  STL.64 [R1+0x2330], R22 ;  /* 0x0023301601007387 */ /* 0x0041e20000100a00 */
[----:B------:R-:W-:Y:S02]  /*45460*/  STL.64 [R1+0x2328], R20 ;  /* 0x0023281401007387 */ /* 0x000fe40000100a00 */
[----:B0-----:R-:W-:-:S02]  /*45470*/  IMAD.MOV.U32 R22, RZ, RZ, R2 ;  /* 0x000000ffff167224 */ /* 0x001fc400078e0002 */
[----:B------:R-:W2:Y:S01]  /*45480*/  LDL.LU R2, [R1+0x23d0] ;  /* 0x0023d00001027983 */ /* 0x000ea20000300800 */
[----:B------:R-:W4:Y:S11]  /*45490*/  LDL.LU.64 R6, [R1+0x23c8] ;  /* 0x0023c80001067983 */ /* 0x000f360000300a00 */
[----:B------:R-:W-:Y:S05]  /*454a0*/  @!UPT UIADD3 URZ, URZ, URZ, URZ ;  /* 0x0000003f3f3ff290 */ /* 0x000fea000fffe03f */
[----:B------:R0:W-:Y:S02]  /*454b0*/  STL.64 [R1+0x6f0], R12 ;  /* 0x0006f00c01007387 */ /* 0x0001e40000100a00 */
[----:B------:R-:W-:Y:S01]  /*454c0*/  STL.64 [R1+0x6f8], R14 ;  /* 0x0006f80e01007387 */ /* 0x000fe20000100a00 */
[----:B0-----:R-:W2:Y:S01]  /*454d0*/  LDL.LU.64 R12, [R1+0x23c0] ;  /* 0x0023c000010c7983 */ /* 0x001ea20000300a00 */
[----:B----4-:R-:W-:Y:S03]  /*454e0*/  HMMA.16816.F32 R4, R16, R6, R24 ;  /* 0x000000061004723c */ /* 0x010fe60000001818 */
[----:B------:R-:W4:Y:S11]  /*454f0*/  LDL.LU R24, [R1+0x410] ;  /* 0x0004100001187983 */ /* 0x000f360000300800 */
[----:B------:R-:W-:Y:S09]  /*45500*/  @!UPT UIADD3 URZ, URZ, URZ, URZ ;  /* 0x0000003f3f3ff290 */ /* 0x000ff2000fffe03f */
[----:B------:R-:W-:Y:S01]  /*45510*/  STL.64 [R1+0x6e0], R4 ;  /* 0x0006e00401007387 */ /* 0x000fe20000100a00 */
[----:B------:R-:W-:Y:S02]  /*45520*/  STL.64 [R1+0x6e8], R6 ;  /* 0x0006e80601007387 */ /* 0x000fe40000100a00 */
[----:B------:R-:W4:Y:S02]  /*45530*/  LDL.LU R25, [R1+0x414] ;  /* 0x0004140001197983 */ /* 0x000f240000300800 */
[----:B------:R-:W2:Y:S01]  /*45540*/  LDL.LU R26, [R1+0x418] ;  /* 0x00041800011a7983 */ /* 0x000ea20000300800 */
[----:B------:R-:W2:Y:S01]  /*45550*/  LDL.LU R27, [R1+0x41c] ;  /* 0x00041c00011b7983 */ /* 0x000ea20000300800 */
[----:B------:R-:W-:-:S07]  /*45560*/  IMAD.MOV.U32 R23, RZ, RZ, R29 ;  /* 0x000000ffff177224 */ /* 0x000fce00078e001d */
[----:B---3--:R-:W-:Y:S01]  /*45570*/  HMMA.16816.F32 R8, R16, R22, R8 ;  /* 0x000000161008723c */ /* 0x008fe20000001808 */
[----:B--2---:R-:W-:Y:S01]  /*45580*/  STL.64 [R1+0x23b8], R26 ;  /* 0x0023b81a01007387 */ /* 0x004fe20000100a00 */
[----:B----4-:R0:W-:Y:S03]  /*45590*/  STL.64 [R1+0x23b0], R24 ;  /* 0x0023b01801007387 */ /* 0x0101e60000100a00 */
[----:B0-----:R-:W2:Y:S01]  /*455a0*/  LDL.LU R24, [R1+0x420] ;  /* 0x0004200001187983 */ /* 0x001ea20000300800 */
[----:B------:R-:W2:Y:S02]  /*455b0*/  LDL.LU R25, [R1+0x424] ;  /* 0x0004240001197983 */ /* 0x000ea40000300800 */
[----:B------:R-:W2:Y:S02]  /*455c0*/  LDL.LU R26, [R1+0x428] ;  /* 0x00042800011a7983 */ /* 0x000ea40000300800 */
[----:B------:R-:W2:Y:S01]  /*455d0*/  LDL.LU R27, [R1+0x42c] ;  /* 0x00042c00011b7983 */ /* 0x000ea20000300800 */
[----:B------:R-:W3:Y:S01]  /*455e0*/  LDL.LU R4, [R1+0x3e0] ;  /* 0x0003e00001047983 */ /* 0x000ee20000300800 */
[----:B------:R-:W3:Y:S02]  /*455f0*/  LDL.LU R5, [R1+0x3e4] ;  /* 0x0003e40001057983 */ /* 0x000ee40000300800 */
[----:B------:R-:W3:Y:S02]  /*45600*/  LDL.LU R6, [R1+0x3e8] ;  /* 0x0003e80001067983 */ /* 0x000ee40000300800 */
[----:B------:R-:W3:Y:S07]  /*45610*/  LDL.LU R7, [R1+0x3ec] ;  /* 0x0003ec0001077983 */ /* 0x000eee0000300800 */
[----:B------:R0:W-:Y:S01]  /*45620*/  STL.64 [R1+0x400], R8 ;  /* 0x0004000801007387 */ /* 0x0001e20000100a00 */
[----:B------:R1:W-:Y:S03]  /*45630*/  STL.64 [R1+0x408], R10 ;  /* 0x0004080a01007387 */ /* 0x0003e60000100a00 */
[----:B0-----:R-:W4:Y:S01]  /*45640*/  LDL.LU R8, [R1+0x3b0] ;  /* 0x0003b00001087983 */ /* 0x001f220000300800 */
[----:B------:R-:W4:Y:S02]  /*45650*/  LDL.LU R9, [R1+0x3b4] ;  /* 0x0003b40001097983 */ /* 0x000f240000300800 */
[----:B-1----:R-:W2:Y:S02]  /*45660*/  LDL.LU R10, [R1+0x3b8] ;  /* 0x0003b800010a7983 */ /* 0x002ea40000300800 */
[----:B------:R-:W2:Y:S02]  /*45670*/  LDL.LU R11, [R1+0x3bc] ;  /* 0x0003bc00010b7983 */ /* 0x000ea40000300800 */
[----:B--2---:R0:W-:Y:S01]  /*45680*/  STL.64 [R1+0x2368], R10 ;  /* 0x0023680a01007387 */ /* 0x0041e20000100a00 */
[----:B----4-:R-:W-:Y:S03]  /*45690*/  STL.64 [R1+0x2360], R8 ;  /* 0x0023600801007387 */ /* 0x010fe60000100a00 */
[----:B0-----:R-:W2:Y:S04]  /*456a0*/  LDL.64 R10, [R1+0x58] ;  /* 0x00005800010a7983 */ /* 0x001ea80000100a00 */
[----:B--2---:R-:W-:Y:S01]  /*456b0*/  STL.64 [R1+0x2378], R10 ;  /* 0x0023780a01007387 */ /* 0x004fe20000100a00 */
[----:B------:R0:W-:Y:S03]  /*456c0*/  STL.64 [R1+0x2340], R22 ;  /* 0x0023401601007387 */ /* 0x0001e60000100a00 */
[----:B0-----:R-:W2:Y:S04]  /*456d0*/  LDL.64 R22, [R1+0x38] ;  /* 0x0000380001167983 */ /* 0x001ea80000100a00 */
[----:B--2---:R0:W-:Y:S04]  /*456e0*/  STL.64 [R1+0x2358], R22 ;  /* 0x0023581601007387 */ /* 0x0041e80000100a00 */
[----:B0-----:R-:W2:Y:S01]  /*456f0*/  LDL.64 R22, [R1+0x48] ;  /* 0x0000480001167983 */ /* 0x001ea20000100a00 */
[----:B------:R-:W-:-:S02]  /*45700*/  IMAD.MOV.U32 R14, RZ, RZ, R13 ;  /* 0x000000ffff0e7224 */ /* 0x000fc400078e000d */
[----:B------:R-:W-:-:S07]  /*45710*/  IMAD.MOV.U32 R15, RZ, RZ, R12 ;  /* 0x000000ffff0f7224 */ /* 0x000fce00078e000c */
[C---:B------:R-:W-:Y:S01]  /*45720*/  HMMA.16816.F32 R12, R16.reuse, R14, R24 ;  /* 0x0000000e100c723c */ /* 0x040fe20000001818 */
[----:B--2---:R0:W-:Y:S01]  /*45730*/  STL.64 [R1+0x2370], R22 ;  /* 0x0023701601007387 */ /* 0x0041e20000100a00 */
[----:B------:R-:W2:Y:S02]  /*45740*/  LDL.LU R20, [R1+0x3c0] ;  /* 0x0003c00001147983 */ /* 0x000ea40000300800 */
[----:B------:R-:W2:Y:S01]  /*45750*/  LDL.LU R21, [R1+0x3c4] ;  /* 0x0003c40001157983 */ /* 0x000ea20000300800 */
[----:B0-----:R-:W4:Y:S01]  /*45760*/  LDL.LU R22, [R1+0x3c8] ;  /* 0x0003c80001167983 */ /* 0x001f220000300800 */
[----:B------:R-:W4:Y:S03]  /*45770*/  LDL.LU R23, [R1+0x3cc] ;  /* 0x0003cc0001177983 */ /* 0x000f260000300800 */
[----:B----4-:R-:W-:Y:S01]  /*45780*/  STL.64 [R1+0x2388], R22 ;  /* 0x0023881601007387 */ /* 0x010fe20000100a00 */
[----:B--2---:R0:W-:Y:S03]  /*45790*/  STL.64 [R1+0x2380], R20 ;  /* 0x0023801401007387 */ /* 0x0041e60000100a00 */
[----:B0-----:R-:W2:Y:S01]  /*457a0*/  LDL.LU R20, [R1+0x3d0] ;  /* 0x0003d00001147983 */ /* 0x001ea20000300800 */
[----:B------:R-:W2:Y:S02]  /*457b0*/  LDL.LU R21, [R1+0x3d4] ;  /* 0x0003d40001157983 */ /* 0x000ea40000300800 */
[----:B------:R-:W2:Y:S02]  /*457c0*/  LDL.LU R22, [R1+0x3d8] ;  /* 0x0003d80001167983 */ /* 0x000ea40000300800 */
[----:B------:R-:W2:Y:S01]  /*457d0*/  LDL.LU R23, [R1+0x3dc] ;  /* 0x0003dc0001177983 */ /* 0x000ea20000300800 */
[----:B------:R-:W4:Y:S01]  /*457e0*/  LDL.LU.64 R26, [R1+0x23b8] ;  /* 0x0023b800011a7983 */ /* 0x000f220000300a00 */
[----:B------:R-:W4:Y:S03]  /*457f0*/  LDL.LU.64 R24, [R1+0x23b0] ;  /* 0x0023b00001187983 */ /* 0x000f260000300a00 */
[----:B------:R-:W-:Y:S02]  /*45800*/  STL.64 [R1+0x3f0], R12 ;  /* 0x0003f00c01007387 */ /* 0x000fe40000100a00 */
[----:B------:R0:W-:Y:S02]  /*45810*/  STL.64 [R1+0x3f8], R14 ;  /* 0x0003f80e01007387 */ /* 0x0001e40000100a00 */
[----:B0-----:R-:W4:Y:S02]  /*45820*/  LDL.LU.64 R14, [R1+0x23a8] ;  /* 0x0023a800010e7983 */ /* 0x001f240000300a00 */
[----:B----4-:R-:W-:Y:S11]  /*45830*/  HMMA.16816.F32 R24, R16, R14, R24 ;  /* 0x0000000e1018723c */ /* 0x010ff60000001818 */
[----:B------:R-:W-:Y:S11]  /*45840*/  @!UPT UIADD3 URZ, URZ, URZ, URZ ;  /* 0x0000003f3f3ff290 */ /* 0x000ff6000fffe03f */
[----:B------:R-:W-:Y:S01]  /*45850*/  @!UPT UIADD3 URZ, URZ, URZ, URZ ;  /* 0x0000003f3f3ff290 */ /* 0x000fe2000fffe03f */
[----:B------:R-:W-:Y:S01]  /*45860*/  STL.64 [R1+0x4e0], R24 ;  /* 0x0004e01801007387 */ /* 0x000fe20000100a00 */
[----:B------:R0:W-:Y:S03]  /*45870*/  STL.64 [R1+0x4e8], R26 ;  /* 0x0004e81a01007387 */ /* 0x0001e60000100a00 */
[----:B0-----:R-:W3:Y:S01]  /*45880*/  LDL.LU.64 R26, [R1+0x23a0] ;  /* 0x0023a000011a7983 */ /* 0x001ee20000300a00 */
[----:B------:R-:W-:Y:S02]  /*45890*/  IMAD.MOV.U32 R10, RZ, RZ, R3 ;  /* 0x000000ffff0a7224 */ /* 0x000fe400078e0003 */
[----:B------:R-:W-:Y:S02]  /*458a0*/  IMAD.MOV.U32 R11, RZ, RZ, R0 ;  /* 0x000000ffff0b7224 */ /* 0x000fe400078e0000 */
[----:B------:R-:W-:Y:S02]  /*458b0*/  IMAD.MOV.U32 R3, RZ, RZ, R14 ;  /* 0x000000ffff037224 */ /* 0x000fe400078e000e */
[----:B------:R-:W-:-:S02]  /*458c0*/  IMAD.MOV.U32 R0, RZ, RZ, R15 ;  /* 0x000000ffff007224 */ /* 0x000fc400078e000f */
[----:B------:R-:W2:Y:S01]  /*458d0*/  LDL.LU.64 R14, [R1+0x2398] ;  /* 0x00239800010e7983 */ /* 0x000ea20000300a00 */
[----:B------:R-:W2:Y:S01]  /*458e0*/  LDL.LU.64 R12, [R1+0x2390] ;  /* 0x00239000010c7983 */ /* 0x000ea20000300a00 */
[----:B---3--:R-:W-:Y:S02]  /*458f0*/  HMMA.16816.F32 R4, R16, R26, R4 ;  /* 0x0000001a1004723c */ /* 0x008fe40000001804 */
[----:B------:R0:W-:Y:S01]  /*45900*/  STL.64 [R1+0x2338], R26 ;  /* 0x0023381a01007387 */ /* 0x0001e20000100a00 */
[----:B------:R-:W3:Y:S11]  /*45910*/  LDL.LU R24, [R1+0x390] ;  /* 0x0003900001187983 */ /* 0x000ef60000300800 */
[----:B------:R-:W-:Y:S09]  /*45920*/  @!UPT UIADD3 URZ, URZ, URZ, URZ ;  /* 0x0000003f3f3ff290 */ /* 0x000ff2000fffe03f */
[----:B------:R-:W-:Y:S01]  /*45930*/  STL.64 [R1+0x4d0], R4 ;  /* 0x0004d00401007387 */ /* 0x000fe20000100a00 */
[----:B------:R-:W-:Y:S02]  /*45940*/  STL.64 [R1+0x4d8], R6 ;  /* 0x0004d80601007387 */ /* 0x000fe40000100a00 */
[----:B------:R-:W3:Y:S02]  /*45950*/  LDL.LU R25, [R1+0x394] ;  /* 0x0003940001197983 */ /* 0x000ee40000300800 */
[----:B0-----:R-:W4:Y:S01]  /*45960*/  LDL.LU R26, [R1+0x398] ;  /* 0x00039800011a7983 */ /* 0x001f220000300800 */
[----:B------:R-:W4:Y:S01]  /*45970*/  LDL.LU R27, [R1+0x39c] ;  /* 0x00039c00011b7983 */ /* 0x000f220000300800 */
[----:B--2---:R-:W-:Y:S03]  /*45980*/  HMMA.16816.F32 R8, R12, R10, R20 ;  /* 0x0000000a0c08723c */ /* 0x004fe60000001814 */
[----:B----4-:R-:W-:Y:S01]  /*45990*/  STL.64 [R1+0x2350], R26 ;  /* 0x0023501a01007387 */ /* 0x010fe20000100a00 */
[----:B---3--:R0:W-:Y:S03]  /*459a0*/  STL.64 [R1+0x2348], R24 ;  /* 0x0023481801007387 */ /* 0x0081e60000100a00 */
[----:B0-----:R-:W2:Y:S01]  /*459b0*/  LDL.LU R24, [R1+0x3a0] ;  /* 0x0003a00001187983 */ /* 0x001ea20000300800 */
[----:B------:R-:W2:Y:S02]  /*459c0*/  LDL.LU R25, [R1+0x3a4] ;  /* 0x0003a40001197983 */ /* 0x000ea40000300800 */
[----:B------:R-:W2:Y:S02]  /*459d0*/  LDL.LU R26, [R1+0x3a8] ;  /* 0x0003a800011a7983 */ /* 0x000ea40000300800 */
[----:B------:R-:W2:Y:S01]  /*459e0*/  LDL.LU R27, [R1+0x3ac] ;  /* 0x0003ac00011b7983 */ /* 0x000ea20000300800 */
[----:B------:R-:W3:Y:S01]  /*459f0*/  LDL.LU.64 R18, [R1+0x18] ;  /* 0x0000180001127983 */ /* 0x000ee20000300a00 */
[----:B------:R-:W4:Y:S02]  /*45a00*/  LDL.LU R4, [R1+0x1c0] ;  /* 0x0001c00001047983 */ /* 0x000f240000300800 */
[----:B------:R-:W4:Y:S02]  /*45a10*/  LDL.LU R5, [R1+0x1c4] ;  /* 0x0001c40001057983 */ /* 0x000f240000300800 */
[----:B------:R-:W2:Y:S01]  /*45a20*/  LDL.LU R6, [R1+0x1c8] ;  /* 0x0001c80001067983 */ /* 0x000ea20000300800 */
[----:B------:R-:W2:Y:S04]  /*45a30*/  LDL.LU R7, [R1+0x1cc] ;  /* 0x0001cc0001077983 */ /* 0x000ea80000300800 */
[----:B--2---:R-:W-:Y:S01]  /*45a40*/  STL.64 [R1+0x2280], R6 ;  /* 0x0022800601007387 */ /* 0x004fe20000100a00 */
[----:B----4-:R-:W-:Y:S02]  /*45a50*/  STL.64 [R1+0x2278], R4 ;  /* 0x0022780401007387 */ /* 0x010fe40000100a00 */
[----:B------:R-:W2:Y:S02]  /*45a60*/  LDL.LU.64 R22, [R1+0x2388] ;  /* 0x0023880001167983 */ /* 0x000ea40000300a00 */
[----:B------:R-:W2:Y:S01]  /*45a70*/  LDL.LU.64 R20, [R1+0x2380] ;  /* 0x0023800001147983 */ /* 0x000ea20000300a00 */
[----:B------:R-:W-:Y:S01]  /*45a80*/  STL.64 [R1+0x6d0], R8 ;  /* 0x0006d00801007387 */ /* 0x000fe20000100a00 */
[----:B------:R0:W-:Y:S03]  /*45a90*/  STL.64 [R1+0x6d8], R10 ;  /* 0x0006d80a01007387 */ /* 0x0001e60000100a00 */
[----:B0-----:R-:W2:Y:S01]  /*45aa0*/  LDL.LU.64 R10, [R1+0x2378] ;  /* 0x00237800010a7983 */ /* 0x001ea20000300a00 */
        /* <DEDUP_REMOVED lines=15> */
[----:B------:R-:W-:Y:S02]  /*45ba0*/  STL.64 [R1+0x6b8], R10 ;  /* 0x0006b80a01007387 */ /* 0x000fe40000100a00 */
        /* <DEDUP_REMOVED lines=25> */
[----:B------:R-:W3:Y:S02]  /*45d40*/  LDL.LU.64 R20, [R1+0x2318] ;  /* 0x0023180001147983 */ /* 0x000ee40000300a00 */
[----:B------:R0:W-:Y:S02]  /*45d50*/  STL.64 [R1+0x22a0], R18 ;  /* 0x0022a01201007387 */ /* 0x0001e40000100a00 */
[----:B0-----:R-:W4:Y:S01]  /*45d60*/  LDL.LU.64 R18, [R1+0x28] ;  /* 0x0000280001127983 */ /* 0x001f220000300a00 */
[----:B---3--:R-:W-:Y:S03]  /*45d70*/  HMMA.16816.F32 R20, R12, R6, R20 ;  /* 0x000000060c14723c */ /* 0x008fe60000001814 */
[----:B----4-:R0:W-:Y:S02]  /*45d80*/  STL.64 [R1+0x22b8], R18 ;  /* 0x0022b81201007387 */ /* 0x0101e40000100a00 */
[----:B0-----:R-:W-:-:S02]  /*45d90*/  IMAD.MOV.U32 R18, RZ, RZ, R5 ;  /* 0x000000ffff127224 */ /* 0x001fc400078e0005 */
[----:B------:R-:W-:Y:S11]  /*45da0*/  IMAD.MOV.U32 R19, RZ, RZ, R4 ;  /* 0x000000ffff137224 */ /* 0x000ff600078e0004 */
[----:B------:R-:W-:Y:S05]  /*45db0*/  @!UPT UIADD3 URZ, URZ, URZ, URZ ;  /* 0x0000003f3f3ff290 */ /* 0x000fea000fffe03f */
[----:B------:R-:W-:Y:S01]  /*45dc0*/  STL.64 [R1+0x340], R20 ;  /* 0x0003401401007387 */ /* 0x000fe20000100a00 */
[----:B------:R-:W-:Y:S03]  /*45dd0*/  STL.64 [R1+0x348], R22 ;  /* 0x0003481601007387 */ /* 0x000fe60000100a00 */
[----:B------:R-:W-:Y:S01]  /*45de0*/  STL.64 [R1+0x22d0], R18 ;  /* 0x0022d01201007387 */ /* 0x000fe20000100a00 */
[----:B------:R0:W-:Y:S02]  /*45df0*/  STL.64 [R1+0x2298], R6 ;  /* 0x0022980601007387 */ /* 0x0001e40000100a00 */
[----:B------:R-:W3:Y:S02]  /*45e00*/  LDL.LU R4, [R1+0x270] ;  /* 0x0002700001047983 */ /* 0x000ee40000300800 */
[----:B------:R-:W3:Y:S01]  /*45e10*/  LDL.LU R5, [R1+0x274] ;  /* 0x0002740001057983 */ /* 0x000ee20000300800 */
[----:B0-----:R-:W4:Y:S01]  /*45e20*/  LDL.LU R6, [R1+0x278] ;  /* 0x0002780001067983 */ /* 0x001f220000300800 */
[----:B------:R-:W4:Y:S02]  /*45e30*/  LDL.LU R7, [R1+0x27c] ;  /* 0x00027c0001077983 */ /* 0x000f240000300800 */
[----:B------:R-:W-:-:S02]  /*45e40*/  IMAD.MOV.U32 R18, RZ, RZ, R9 ;  /* 0x000000ffff127224 */ /* 0x000fc400078e0009 */
[----:B------:R-:W-:-:S05]  /*45e50*/  IMAD.MOV.U32 R19, RZ, RZ, R8 ;  /* 0x000000ffff137224 */ /* 0x000fca00078e0008 */
[----:B------:R-:W-:Y:S04]  /*45e60*/  STL.64 [R1+0x22e8], R18 ;  /* 0x0022e81201007387 */ /* 0x000fe80000100a00 */
[----:B----4-:R-:W-:Y:S01]  /*45e70*/  STL.64 [R1+0x22b0], R6 ;  /* 0x0022b00601007387 */ /* 0x010fe20000100a00 */
[----:B---3--:R0:W-:Y:S03]  /*45e80*/  STL.64 [R1+0x22a8], R4 ;  /* 0x0022a80401007387 */ /* 0x0081e60000100a00 */
[----:B0-----:R-:W3:Y:S01]  /*45e90*/  LDL.LU R4, [R1+0x280] ;  /* 0x0002800001047983 */ /* 0x001ee20000300800 */
[----:B------:R-:W3:Y:S02]  /*45ea0*/  LDL.LU R5, [R1+0x284] ;  /* 0x0002840001057983 */ /* 0x000ee40000300800 */
[----:B------:R-:W4:Y:S02]  /*45eb0*/  LDL.LU R6, [R1+0x288] ;  /* 0x0002880001067983 */ /* 0x000f240000300800 */
        /* <DEDUP_REMOVED lines=28> */
[----:B------:R-:W3:Y:S02]  /*46080*/  LDL.LU R6, [R1+0x2b8] ;  /* 0x0002b80001067983 */ /* 0x000ee40000300800 */
[----:B------:R-:W3:Y:S01]  /*46090*/  LDL.LU R7, [R1+0x2bc] ;  /* 0x0002bc0001077983 */ /* 0x000ee20000300800 */
[----:B------:R-:W4:Y:S01]  /*460a0*/  LDL.LU R20, [R1+0x1a0] ;  /* 0x0001a00001147983 */ /* 0x000f220000300800 */
[----:B------:R-:W4:Y:S02]  /*460b0*/  LDL.LU R21, [R1+0x1a4] ;  /* 0x0001a40001157983 */ /* 0x000f240000300800 */
[----:B------:R-:W3:Y:S02]  /*460c0*/  LDL.LU R22, [R1+0x1a8] ;  /* 0x0001a80001167983 */ /* 0x000ee40000300800 */
[----:B------:R-:W3:Y:S01]  /*460d0*/  LDL.LU R23, [R1+0x1ac] ;  /* 0x0001ac0001177983 */ /* 0x000ee20000300800 */
[----:B--2---:R-:W-:Y:S01]  /*460e0*/  HMMA.16816.F32 R12, R12, R26, R8 ;  /* 0x0000001a0c0c723c */ /* 0x004fe20000001808 */
[----:B---3--:R-:W-:Y:S01]  /*460f0*/  STL.64 [R1+0x2260], R22 ;  /* 0x0022601601007387 */ /* 0x008fe20000100a00 */
[----:B----4-:R0:W-:Y:S03]  /*46100*/  STL.64 [R1+0x2258], R20 ;  /* 0x0022581401007387 */ /* 0x0101e60000100a00 */
        /* <DEDUP_REMOVED lines=10> */
[----:B------:R-:W3:Y:S01]  /*461b0*/  LDL.LU.64 R10, [R1+0x2310] ;  /* 0x00231000010a7983 */ /* 0x000ee20000300a00 */
[----:B------:R-:W3:Y:S02]  /*461c0*/  LDL.LU.64 R8, [R1+0x2308] ;  /* 0x0023080001087983 */ /* 0x000ee40000300a00 */
        /* <DEDUP_REMOVED lines=39> */
[C---:B---3--:R-:W-:Y:S11]  /*46440*/  HMMA.16816.F32 R4, R8.reuse, R18, R4 ;  /* 0x000000120804723c */ /* 0x048ff60000001804 */
[----:B------:R-:W-:Y:S11]  /*46450*/  @!UPT UIADD3 URZ, URZ, URZ, URZ ;  /* 0x0000003f3f3ff290 */ /* 0x000ff6000fffe03f */
[----:B------:R-:W-:Y:S01]  /*46460*/  @!UPT UIADD3 URZ, URZ, URZ, URZ ;  /* 0x0000003f3f3ff290 */ /* 0x000fe2000fffe03f */
        /* <DEDUP_REMOVED lines=11> */
[----:B---3--:R-:W-:Y:S01]  /*46520*/  HMMA.16816.F32 R8, R8, R26, R4 ;  /* 0x0000001a0808723c */ /* 0x008fe20000001804 */
[----:B------:R-:W2:Y:S01]  /*46530*/  LDL.LU.64 R6, [R1+0x2270] ;  /* 0x0022700001067983 */ /* 0x000ea20000300a00 */
[----:B------:R-:W2:Y:S11]  /*46540*/  LDL.LU.64 R4, [R1+0x2268] ;  /* 0x0022680001047983 */ /* 0x000eb60000300a00 */
[----:B------:R-:W-:Y:S10]  /*46550*/  @!UPT UIADD3 URZ, URZ, URZ, URZ ;  /* 0x0000003f3f3ff290 */ /* 0x000ff4000fffe03f */
[----:B------:R0:W-:Y:S01]  /*46560*/  STL.64 [R1+0x4b0], R8 ;  /* 0x0004b00801007387 */ /* 0x0001e20000100a00 */
[----:B------:R1:W-:Y:S03]  /*46570*/  STL.64 [R1+0x4b8], R10 ;  /* 0x0004b80a01007387 */ /* 0x0003e60000100a00 */
[----:B0-----:R-:W3:Y:S01]  /*46580*/  LDL.LU R8, [R1+0x190] ;  /* 0x0001900001087983 */ /* 0x001ee20000300800 */
[----:B------:R-:W3:Y:S02]  /*46590*/  LDL.LU R9, [R1+0x194] ;  /* 0x0001940001097983 */ /* 0x000ee40000300800 */
[----:B-1----:R-:W4:Y:S02]  /*465a0*/  LDL.LU R10, [R1+0x198] ;  /* 0x00019800010a7983 */ /* 0x002f240000300800 */
[----:B------:R-:W4:Y:S02]  /*465b0*/  LDL.LU R11, [R1+0x19c] ;  /* 0x00019c00010b7983 */ /* 0x000f240000300800 */
[----:B------:R-:W-:Y:S01]  /*465c0*/  IMAD.MOV.U32 R29, RZ, RZ, R15 ;  /* 0x000000ffff1d7224 */ /* 0x000fe200078e000f */
[C---:B--2---:R-:W-:Y:S11]  /*465d0*/  HMMA.16816.F32 R20, R4.reuse, R14, R20 ;  /* 0x0000000e0414723c */ /* 0x044ff60000001814 */
[----:B------:R-:W-:Y:S11]  /*465e0*/  @!UPT UIADD3 URZ, URZ, URZ, URZ ;  /* 0x0000003f3f3ff290 */ /* 0x000ff6000fffe03f */
[----:B------:R-:W-:Y:S02]  /*465f0*/  @!UPT UIADD3 URZ, URZ, URZ, URZ ;  /* 0x0000003f3f3ff290 */ /* 0x000fe4000fffe03f */
[----:B------:R-:W-:Y:S02]  /*46600*/  IMAD.MOV.U32 R16, RZ, RZ, R23 ;  /* 0x000000ffff107224 */ /* 0x000fe400078e0017 */
[----:B------:R-:W-:Y:S02]  /*46610*/  IMAD.MOV.U32 R15, RZ, RZ, R22 ;  /* 0x000000ffff0f7224 */ /* 0x000fe400078e0016 */
[----:B------:R-:W-:Y:S01]  /*46620*/  IMAD.MOV.U32 R12, RZ, RZ, R20 ;  /* 0x000000ffff0c7224 */ /* 0x000fe200078e0014 */
[----:B----4-:R0:W-:Y:S01]  /*46630*/  STL.64 [R1+0x2250], R10 ;  /* 0x0022500a01007387 */ /* 0x0101e20000100a00 */
[----:B---3--:R-:W-:Y:S03]  /*46640*/  STL.64 [R1+0x2248], R8 ;  /* 0x0022480801007387 */ /* 0x008fe60000100a00 */
[----:B0-----:R-:W2:Y:S01]  /*46650*/  LDL.LU.64 R10, [R1+0x58] ;  /* 0x00005800010a7983 */ /* 0x001ea20000300a00 */
[----:B------:R-:W-:Y:S02]  /*46660*/  STL.64 [R1+0x21e8], R26 ;  /* 0x0021e81a01007387 */ /* 0x000fe40000100a00 */
[----:B------:R-:W-:Y:S02]  /*46670*/  STL.64 [R1+0x690], R20 ;  /* 0x0006901401007387 */ /* 0x000fe40000100a00 */
[----:B------:R0:W-:Y:S02]  /*46680*/  STL.64 [R1+0x698], R22 ;  /* 0x0006981601007387 */ /* 0x0001e40000100a00 */
[----:B0-----:R-:W2:Y:S01]  /*46690*/  LDL.LU.64 R22, [R1+0x2260] ;  /* 0x0022600001167983 */ /* 0x001ea20000300a00 */
[----:B------:R-:W2:Y:S02]  /*466a0*/  LDL.LU.64 R20, [R1+0x2258] ;  /* 0x0022580001147983 */ /* 0x000ea40000300a00 */
[----:B------:R-:W-:Y:S02]  /*466b0*/  STL [R1+0x1ef0], R12 ;  /* 0x001ef00c01007387 */ /* 0x000fe40000100800 */
[----:B------:R-:W-:Y:S01]  /*466c0*/  IMAD.MOV.U32 R26, RZ, RZ, R14 ;  /* 0x000000ffff1a7224 */ /* 0x000fe200078e000e */
[----:B------:R2:W-:Y:S01]  /*466d0*/  STL [R1+0x1eec], R15 ;  /* 0x001eec0f01007387 */ /* 0x0005e20000100800 */
[----:B------:R-:W-:Y:S01]  /*466e0*/  STL [R1+0x1ee8], R16 ;  /* 0x001ee81001007387 */ /* 0x000fe20000100800 */
[----:B--2---:R-:W-:Y:S07]  /*466f0*/  HMMA.16816.F32 R12, R4, R10, R20 ;  /* 0x0000000a040c723c */ /* 0x004fee0000001814 */
[----:B------:R-:W-:-:S02]  /*46700*/  IMAD.MOV.U32 R21, RZ, RZ, R10 ;  /* 0x000000ffff157224 */ /* 0x000fc400078e000a */
[----:B------:R-:W-:Y:S02]  /*46710*/  IMAD.MOV.U32 R20, RZ, RZ, R11 ;  /* 0x000000ffff147224 */ /* 0x000fe400078e000b */
[----:B------:R-:W2:Y:S01]  /*46720*/  LDL.LU.64 R10, [R1+0x2250] ;  /* 0x00225000010a7983 */ /* 0x000ea20000300a00 */
[----:B------:R-:W2:Y:S11]  /*46730*/  LDL.LU.64 R8, [R1+0x2248] ;  /* 0x0022480001087983 */ /* 0x000eb60000300a00 */
[----:B------:R0:W-:Y:S01]  /*46740*/  STL.64 [R1+0x680], R12 ;  /* 0x0006800c01007387 */ /* 0x0001e20000100a00 */
[----:B------:R1:W-:Y:S02]  /*46750*/  STL.64 [R1+0x688], R14 ;  /* 0x0006880e01007387 */ /* 0x0003e40000100a00 */
[----:B------:R-:W-:-:S02]  /*46760*/  IMAD.MOV.U32 R17, RZ, RZ, R14 ;  /* 0x000000ffff117224 */ /* 0x000fc400078e000e */
[----:B0-----:R-:W-:-:S05]  /*46770*/  IMAD.MOV.U32 R13, RZ, RZ, R12 ;  /* 0x000000ffff0d7224 */ /* 0x001fca00078e000c */
[----:B------:R-:W-:Y:S01]  /*46780*/  STL [R1+0x1ef8], R13 ;  /* 0x001ef80d01007387 */ /* 0x000fe20000100800 */
[----:B-1----:R-:W2:Y:S02]  /*46790*/  LDL.LU.64 R14, [R1+0x48] ;  /* 0x00004800010e7983 */ /* 0x002ea40000300a00 */
[----:B------:R-:W-:Y:S01]  /*467a0*/  STL [R1+0x1ef4], R17 ;  /* 0x001ef41101007387 */ /* 0x000fe20000100800 */
[----:B--2---:R-:W-:Y:S01]  /*467b0*/  HMMA.16816.F32 R8, R4, R14, R8 ;  /* 0x0000000e0408723c */ /* 0x004fe20000001808 */
[----:B------:R-:W-:Y:S02]  /*467c0*/  IMAD.MOV.U32 R23, RZ, RZ, R14 ;  /* 0x000000ffff177224 */ /* 0x000fe400078e000e */
[----:B------:R-:W-:Y:S11]  /*467d0*/  IMAD.MOV.U32 R22, RZ, RZ, R15 ;  /* 0x000000ffff167224 */ /* 0x000ff600078e000f */
[----:B------:R-:W-:Y:S09]  /*467e0*/  @!UPT UIADD3 URZ, URZ, URZ, URZ ;  /* 0x0000003f3f3ff290 */ /* 0x000ff2000fffe03f */
[----:B------:R-:W-:Y:S01]  /*467f0*/  STL.64 [R1+0x670], R8 ;  /* 0x0006700801007387 */ /* 0x000fe20000100a00 */
[----:B------:R-:W-:Y:S02]  /*46800*/  STL.64 [R1+0x678], R10 ;  /* 0x0006780a01007387 */ /* 0x000fe40000100a00 */
[----:B------:R0:W-:Y:S02]  /*46810*/  STL.64 [R1+0x2240], R22 ;  /* 0x0022401601007387 */ /* 0x0001e40000100a00 */
[----:B------:R-:W-:Y:S01]  /*46820*/  IMAD.MOV.U32 R14, RZ, RZ, R8 ;  /* 0x000000ffff0e7224 */ /* 0x000fe200078e0008 */
[----:B------:R-:W-:Y:S04]  /*46830*/  STL.64 [R1+0x2238], R20 ;  /* 0x0022381401007387 */ /* 0x000fe80000100a00 */
[----:B0-----:R-:W2:Y:S01]  /*46840*/  LDL.LU.64 R22, [R1+0x38] ;  /* 0x0000380001167983 */ /* 0x001ea20000300a00 */
[----:B------:R-:W3:Y:S02]  /*46850*/  LDL.LU.64 R16, [R1+0x5d8] ;  /* 0x0005d80001107983 */ /* 0x000ee40000300a00 */
[----:B------:R-:W4:Y:S02]  /*46860*/  LDL.LU.64 R8, [R1+0x5d0] ;  /* 0x0005d00001087983 */ /* 0x000f240000300a00 */
[----:B------:R-:W2:Y:S01]  /*46870*/  LDL.LU.64 R12, [R1+0x518] ;  /* 0x00051800010c7983 */ /* 0x000ea20000300a00 */
[----:B------:R0:W-:Y:S04]  /*46880*/  STL [R1+0x1f00], R14 ;  /* 0x001f000e01007387 */ /* 0x0001e80000100800 */
[----:B0-----:R-:W2:Y:S01]  /*46890*/  LDL.LU.64 R14, [R1+0x5e0] ;  /* 0x0005e000010e7983 */ /* 0x001ea20000300a00 */
[----:B------:R-:W-:-:S03]  /*468a0*/  IMAD.MOV.U32 R24, RZ, RZ, R18 ;  /* 0x000000ffff187224 */ /* 0x000fc600078e0012 */
[----:B--2---:R0:W-:Y:S01]  /*468b0*/  STL.64 [R1+0x2148], R14 ;  /* 0x0021480e01007387 */ /* 0x0041e20000100a00 */
[----:B------:R1:W-:Y:S02]  /*468c0*/  STL.64 [R1+0x2140], R12 ;  /* 0x0021400c01007387 */ /* 0x0003e40000100a00 */
[----:B0-----:R-:W-:Y:S02]  /*468d0*/  IMAD.MOV.U32 R14, RZ, RZ, R24 ;  /* 0x000000ffff0e7224 */ /* 0x001fe400078e0018 */
[----:B------:R-:W-:-:S05]  /*468e0*/  IMAD.MOV.U32 R15, RZ, RZ, R19 ;  /* 0x000000ffff0f7224 */ /* 0x000fca00078e0013 */
[----:B------:R0:W-:Y:S01]  /*468f0*/  STL.64 [R1+0x2218], R14 ;  /* 0x0022180e01007387 */ /* 0x0001e20000100a00 */
[----:B-1----:R-:W2:Y:S02]  /*46900*/  LDL.LU R12, [R1+0x180] ;  /* 0x00018000010c7983 */ /* 0x002ea40000300800 */
[----:B------:R-:W2:Y:S01]  /*46910*/  LDL.LU R13, [R1+0x184] ;  /* 0x00018400010d7983 */ /* 0x000ea20000300800 */
[----:B0-----:R-:W2:Y:S01]  /*46920*/  LDL.LU R14, [R1+0x188] ;  /* 0x00018800010e7983 */ /* 0x001ea20000300800 */
[----:B------:R-:W2:Y:S02]  /*46930*/  LDL.LU R15, [R1+0x18c] ;  /* 0x00018c00010f7983 */ /* 0x000ea40000300800 */
[----:B------:R-:W-:Y:S02]  /*46940*/  IMAD.MOV.U32 R18, RZ, RZ, R10 ;  /* 0x000000ffff127224 */ /* 0x000fe400078e000a */
[----:B------:R-:W-:Y:S02]  /*46950*/  IMAD.MOV.U32 R25, RZ, RZ, R22 ;  /* 0x000000ffff197224 */ /* 0x000fe400078e0016 */
[----:B------:R-:W-:Y:S01]  /*46960*/  IMAD.MOV.U32 R24, RZ, RZ, R23 ;  /* 0x000000ffff187224 */ /* 0x000fe200078e0017 */
[----:B------:R-:W-:Y:S01]  /*46970*/  STL [R1+0x1efc], R18 ;  /* 0x001efc1201007387 */ /* 0x000fe20000100800 */
[----:B--2---:R-:W-:Y:S03]  /*46980*/  HMMA.16816.F32 R12, R4, R22, R12 ;  /* 0x00000016040c723c */ /* 0x004fe6000000180c */
[----:B------:R-:W2:Y:S01]  /*46990*/  LDL.LU.64 R22, [R1+0x2240] ;  /* 0x0022400001167983 */ /* 0x000ea20000300a00 */
[----:B------:R-:W2:Y:S11]  /*469a0*/  LDL.LU.64 R20, [R1+0x2238] ;  /* 0x0022380001147983 */ /* 0x000eb60000300a00 */
[----:B------:R-:W-:Y:S09]  /*469b0*/  @!UPT UIADD3 URZ, URZ, URZ, URZ ;  /* 0x0000003f3f3ff290 */ /* 0x000ff2000fffe03f */
[----:B------:R-:W-:Y:S02]  /*469c0*/  IMAD.MOV.U32 R10, RZ, RZ, R12 ;  /* 0x000000ffff0a7224 */ /* 0x000fe400078e000c */
[----:B------:R-:W-:Y:S01]  /*469d0*/  IMAD.MOV.U32 R11, RZ, RZ, R13 ;  /* 0x000000ffff0b7224 */ /* 0x000fe200078e000d */
[----:B------:R-:W-:Y:S01]  /*469e0*/  STL.64 [R1+0x660], R12 ;  /* 0x0006600c01007387 */ /* 0x000fe20000100a00 */
[----:B------:R-:W-:Y:S02]  /*469f0*/  STL.64 [R1+0x668], R14 ;  /* 0x0006680e01007387 */ /* 0x000fe40000100a00 */
[----:B------:R-:W-:Y:S01]  /*46a00*/  STL [R1+0x1f0c], R10 ;  /* 0x001f0c0a01007387 */ /* 0x000fe20000100800 */
[----:B------:R-:W-:Y:S01]  /*46a10*/  STL [R1+0x1f08], R11 ;  /* 0x001f080b01007387 */ /* 0x000fe20000100800 */
[----:B----4-:R0:W-:Y:S03]  /*46a20*/  STL.64 [R1+0x2138], R8 ;  /* 0x0021380801007387 */ /* 0x0101e60000100a00 */
[----:B0-----:R-:W4:Y:S01]  /*46a30*/  LDL.LU R8, [R1+0x80] ;  /* 0x0000800001087983 */ /* 0x001f220000300800 */
[----:B------:R-:W4:Y:S02]  /*46a40*/  LDL.LU R9, [R1+0x84] ;  /* 0x0000840001097983 */ /* 0x000f240000300800 */
[----:B------:R-:W2:Y:S02]  /*46a50*/  LDL.LU R10, [R1+0x88] ;  /* 0x00008800010a7983 */ /* 0x000ea40000300800 */
[----:B------:R-:W-:-:S02]  /*46a60*/  IMAD.MOV.U32 R11, RZ, RZ, R2 ;  /* 0x000000ffff0b7224 */ /* 0x000fc400078e0002 */
[----:B------:R-:W3:Y:S04]  /*46a70*/  LDL.LU R2, [R1+0x2234] ;  /* 0x0022340001027983 */ /* 0x000ee80000300800 */
[----:B--2---:R-:W-:Y:S01]  /*46a80*/  STL.64 [R1+0x2158], R10 ;  /* 0x0021580a01007387 */ /* 0x004fe20000100a00 */
[----:B----4-:R0:W-:Y:S03]  /*46a90*/  STL.64 [R1+0x2150], R8 ;  /* 0x0021500801007387 */ /* 0x0101e60000100a00 */
[----:B0-----:R-:W2:Y:S01]  /*46aa0*/  LDL.LU R8, [R1+0x90] ;  /* 0x0000900001087983 */ /* 0x001ea20000300800 */
[----:B------:R-:W2:Y:S02]  /*46ab0*/  LDL.LU R9, [R1+0x94] ;  /* 0x0000940001097983 */ /* 0x000ea40000300800 */
[----:B------:R-:W4:Y:S02]  /*46ac0*/  LDL.LU R10, [R1+0x98] ;  /* 0x00009800010a7983 */ /* 0x000f240000300800 */
[----:B------:R-:W4:Y:S02]  /*46ad0*/  LDL.LU R11, [R1+0x9c] ;  /* 0x00009c00010b7983 */ /* 0x000f240000300800 */
[----:B------:R-:W-:Y:S01]  /*46ae0*/  IMAD.MOV.U32 R19, RZ, RZ, R14 ;  /* 0x000000ffff137224 */ /* 0x000fe200078e000e */
[----:B----4-:R0:W-:Y:S01]  /*46af0*/  STL.64 [R1+0x2168], R10 ;  /* 0x0021680a01007387 */ /* 0x0101e20000100a00 */
[----:B--2---:R-:W-:Y:S02]  /*46b00*/  STL.64 [R1+0x2160], R8 ;  /* 0x0021600801007387 */ /* 0x004fe40000100a00 */
[----:B0-----:R-:W-:-:S02]  /*46b10*/  IMAD.MOV.U32 R10, RZ, RZ, R3 ;  /* 0x000000ffff0a7224 */ /* 0x001fc400078e0003 */
[----:B------:R-:W-:Y:S01]  /*46b20*/  IMAD.MOV.U32 R11, RZ, RZ, R0 ;  /* 0x000000ffff0b7224 */ /* 0x000fe200078e0000 */
[----:B------:R-:W2:Y:S01]  /*46b30*/  LDL.LU R3, [R1+0x2230] ;  /* 0x0022300001037983 */ /* 0x000ea20000300800 */
[----:B------:R-:W4:Y:S02]  /*46b40*/  LDL.LU R0, [R1+0x222c] ;  /* 0x00222c0001007983 */ /* 0x000f240000300800 */
[----:B------:R-:W4:Y:S02]  /*46b50*/  LDL.LU R12, [R1+0x170] ;  /* 0x00017000010c7983 */ /* 0x000f240000300800 */
[----:B------:R-:W4:Y:S01]  /*46b60*/  LDL.LU R13, [R1+0x174] ;  /* 0x00017400010d7983 */ /* 0x000f220000300800 */
[----:B------:R-:W4:Y:S01]  /*46b70*/  LDL.LU R14, [R1+0x178] ;  /* 0x00017800010e7983 */ /* 0x000f220000300800 */
[----:B------:R-:W4:Y:S02]  /*46b80*/  LDL.LU R15, [R1+0x17c] ;  /* 0x00017c00010f7983 */ /* 0x000f240000300800 */
[----:B------:R-:W-:Y:S02]  /*46b90*/  STL [R1+0x1f04], R19 ;  /* 0x001f041301007387 */ /* 0x000fe40000100800 */
[----:B---3--:R0:W-:Y:S02]  /*46ba0*/  STL.64 [R1+0x2170], R16 ;  /* 0x0021701001007387 */ /* 0x0081e40000100a00 */
[----:B0-----:R-:W3:Y:S01]  /*46bb0*/  LDL.LU R16, [R1+0xa0] ;  /* 0x0000a00001107983 */ /* 0x001ee20000300800 */
[----:B------:R-:W-:-:S02]  /*46bc0*/  IMAD.MOV.U32 R19, RZ, RZ, R2 ;  /* 0x000000ffff137224 */ /* 0x000fc400078e0002 */
[----:B------:R-:W-:Y:S02]  /*46bd0*/  IMAD.MOV.U32 R9, RZ, RZ, R26 ;  /* 0x000000ffff097224 */ /* 0x000fe400078e001a */
[----:B--2---:R-:W-:Y:S02]  /*46be0*/  IMAD.MOV.U32 R18, RZ, RZ, R3 ;  /* 0x000000ffff127224 */ /* 0x004fe400078e0003 */
[----:B----4-:R-:W-:Y:S02]  /*46bf0*/  IMAD.MOV.U32 R17, RZ, RZ, R0 ;  /* 0x000000ffff117224 */ /* 0x010fe400078e0000 */
[----:B------:R-:W2:Y:S01]  /*46c00*/  LDL.LU R0, [R1+0x2228] ;  /* 0x0022280001007983 */ /* 0x000ea20000300800 */
[----:B------:R-:W4:Y:S02]  /*46c10*/  LDL.LU R3, [R1+0x2224] ;  /* 0x0022240001037983 */ /* 0x000f240000300800 */
[----:B------:R-:W2:Y:S02]  /*46c20*/  LDL.LU R2, [R1+0x2220] ;  /* 0x0022200001027983 */ /* 0x000ea40000300800 */
[----:B------:R0:W-:Y:S02]  /*46c30*/  STL.64 [R1+0x2180], R18 ;  /* 0x0021801201007387 */ /* 0x0001e40000100a00 */
[----:B0-----:R-:W-:-:S02]  /*46c40*/  IMAD.MOV.U32 R18, RZ, RZ, R25 ;  /* 0x000000ffff127224 */ /* 0x001fc400078e0019 */
[----:B------:R-:W-:Y:S01]  /*46c50*/  IMAD.MOV.U32 R19, RZ, RZ, R24 ;  /* 0x000000ffff137224 */ /* 0x000fe200078e0018 */
[----:B---3--:R-:W-:Y:S04]  /*46c60*/  STL.64 [R1+0x2178], R16 ;  /* 0x0021781001007387 */ /* 0x008fe80000100a00 */
[----:B------:R0:W-:Y:S02]  /*46c70*/  STL.64 [R1+0x2190], R18 ;  /* 0x0021901201007387 */ /* 0x0001e40000100a00 */
[----:B0-----:R-:W-:Y:S02]  /*46c80*/  IMAD.MOV.U32 R18, RZ, RZ, R23 ;  /* 0x000000ffff127224 */ /* 0x001fe400078e0017 */
[----:B------:R-:W-:-:S05]  /*46c90*/  IMAD.MOV.U32 R19, RZ, RZ, R22 ;  /* 0x000000ffff137224 */ /* 0x000fca00078e0016 */
[----:B------:R0:W-:Y:S01]  /*46ca0*/  STL.64 [R1+0x21a8], R18 ;  /* 0x0021a81201007387 */ /* 0x0001e20000100a00 */
[----:B------:R-:W3:Y:S02]  /*46cb0*/  LDL.LU.64 R26, [R1+0x8] ;  /* 0x00000800011a7983 */ /* 0x000ee40000300a00 */
[----:B0-----:R-:W-:Y:S02]  /*46cc0*/  IMAD.MOV.U32 R19, RZ, RZ, R20 ;  /* 0x000000ffff137224 */ /* 0x001fe400078e0014 */
[----:B------:R-:W-:Y:S01]  /*46cd0*/  IMAD.MOV.U32 R18, RZ, RZ, R21 ;  /* 0x000000ffff127224 */ /* 0x000fe200078e0015 */
[----:B---3--:R0:W-:Y:S01]  /*46ce0*/  STL.64 [R1+0x2200], R26 ;  /* 0x0022001a01007387 */ /* 0x0081e20000100a00 */
[----:B------:R-:W3:Y:S02]  /*46cf0*/  LDL.LU R20, [R1+0xf0] ;  /* 0x0000f00001147983 */ /* 0x000ee40000300800 */
[----:B------:R-:W3:Y:S02]  /*46d00*/  LDL.LU R21, [R1+0xf4] ;  /* 0x0000f40001157983 */ /* 0x000ee40000300800 */
[----:B------:R-:W2:Y:S01]  /*46d10*/  LDL.LU R22, [R1+0xf8] ;  /* 0x0000f80001167983 */ /* 0x000ea20000300800 */
[----:B------:R-:W2:Y:S01]  /*46d20*/  LDL.LU R23, [R1+0xfc] ;  /* 0x0000fc0001177983 */ /* 0x000ea20000300800 */
[----:B------:R-:W-:Y:S01]  /*46d30*/  HMMA.16816.F32 R12, R4, R10, R12 ;  /* 0x0000000a040c723c */ /* 0x000fe2000000180c */
[----:B------:R-:W4:Y:S02]  /*46d40*/  LDL.LU R24, [R1+0x160] ;  /* 0x0001600001187983 */ /* 0x000f240000300800 */
[----:B------:R-:W4:Y:S01]  /*46d50*/  LDL.LU R25, [R1+0x164] ;  /* 0x0001640001197983 */ /* 0x000f220000300800 */
[----:B0-----:R-:W4:Y:S01]  /*46d60*/  LDL.LU R26, [R1+0x168] ;  /* 0x00016800011a7983 */ /* 0x001f220000300800 */
[----:B------:R-:W4:Y:S03]  /*46d70*/  LDL.LU R27, [R1+0x16c] ;  /* 0x00016c00011b7983 */ /* 0x000f260000300800 */
[----:B--2---:R-:W-:Y:S01]  /*46d80*/  STL.64 [R1+0x21f8], R22 ;  /* 0x0021f81601007387 */ /* 0x004fe20000100a00 */
[----:B---3--:R0:W-:Y:S03]  /*46d90*/  STL.64 [R1+0x21f0], R20 ;  /* 0x0021f01401007387 */ /* 0x0081e60000100a00 */
[----:B0-----:R-:W2:Y:S01]  /*46da0*/  LDL.LU R20, [R1+0x150] ;  /* 0x0001500001147983 */ /* 0x001ea20000300800 */
[----:B------:R-:W2:Y:S02]  /*46db0*/  LDL.LU R21, [R1+0x154] ;  /* 0x0001540001157983 */ /* 0x000ea40000300800 */
[----:B------:R-:W2:Y:S02]  /*46dc0*/  LDL.LU R22, [R1+0x158] ;  /* 0x0001580001167983 */ /* 0x000ea40000300800 */
[----:B------:R-:W2:Y:S01]  /*46dd0*/  LDL.LU R23, [R1+0x15c] ;  /* 0x00015c0001177983 */ /* 0x000ea20000300800 */
[----:B------:R0:W-:Y:S05]  /*46de0*/  STL.64 [R1+0x21c0], R18 ;  /* 0x0021c01201007387 */ /* 0x0001ea0000100a00 */
[----:B------:R-:W-:Y:S02]  /*46df0*/  STL.64 [R1+0x4a0], R12 ;  /* 0x0004a00c01007387 */ /* 0x000fe40000100a00 */
[----:B------:R1:W-:Y:S02]  /*46e00*/  STL.64 [R1+0x4a8], R14 ;  /* 0x0004a80e01007387 */ /* 0x0003e40000100a00 */
[----:B0-----:R-:W-:Y:S01]  /*46e10*/  IMAD.MOV.U32 R18, RZ, RZ, R9 ;  /* 0x000000ffff127224 */ /* 0x001fe200078e0009 */
[----:B-1----:R-:W3:Y:S01]  /*46e20*/  LDL.LU.64 R14, [R1+0x2218] ;  /* 0x00221800010e7983 */ /* 0x002ee20000300a00 */
[----:B------:R0:W-:Y:S02]  /*46e30*/  STL.64 [R1+0x2188], R10 ;  /* 0x0021880a01007387 */ /* 0x0001e40000100a00 */
[----:B------:R-:W2:Y:S02]  /*46e40*/  LDL.LU R8, [R1+0xb0] ;  /* 0x0000b00001087983 */ /* 0x000ea40000300800 */
[----:B------:R-:W2:Y:S01]  /*46e50*/  LDL.LU R9, [R1+0xb4] ;  /* 0x0000b40001097983 */ /* 0x000ea20000300800 */
[----:B0-----:R-:W2:Y:S01]  /*46e60*/  LDL.LU R10, [R1+0xb8] ;  /* 0x0000b800010a7983 */ /* 0x001ea20000300800 */
[----:B------:R-:W2:Y:S03]  /*46e70*/  LDL.LU R11, [R1+0xbc] ;  /* 0x0000bc00010b7983 */ /* 0x000ea60000300800 */
[----:B--2---:R-:W-:Y:S01]  /*46e80*/  STL.64 [R1+0x21a0], R10 ;  /* 0x0021a00a01007387 */ /* 0x004fe20000100a00 */
[----:B------:R0:W-:Y:S03]  /*46e90*/  STL.64 [R1+0x2198], R8 ;  /* 0x0021980801007387 */ /* 0x0001e60000100a00 */
[----:B0-----:R-:W2:Y:S01]  /*46ea0*/  LDL.LU R8, [R1+0xc0] ;  /* 0x0000c00001087983 */ /* 0x001ea20000300800 */
[----:B----4-:R-:W-:-:S02]  /*46eb0*/  IMAD.MOV.U32 R10, RZ, RZ, R3 ;  /* 0x000000ffff0a7224 */ /* 0x010fc400078e0003 */
[----:B------:R-:W-:Y:S02]  /*46ec0*/  IMAD.MOV.U32 R11, RZ, RZ, R0 ;  /* 0x000000ffff0b7224 */ /* 0x000fe400078e0000 */
[----:B------:R-:W-:Y:S02]  /*46ed0*/  IMAD.MOV.U32 R9, RZ, RZ, R2 ;  /* 0x000000ffff097224 */ /* 0x000fe400078e0002 */
[----:B------:R-:W4:Y:S01]  /*46ee0*/  LDL.LU R2, [R1+0x2214] ;  /* 0x0022140001027983 */ /* 0x000f220000300800 */
[----:B------:R-:W4:Y:S02]  /*46ef0*/  LDL.LU R3, [R1+0x2210] ;  /* 0x0022100001037983 */ /* 0x000f240000300800 */
[----:B------:R-:W4:Y:S02]  /*46f00*/  LDL.LU R0, [R1+0x220c] ;  /* 0x00220c0001007983 */ /* 0x000f240000300800 */
[----:B------:R-:W-:Y:S01]  /*46f10*/  STL.64 [R1+0x21b8], R10 ;  /* 0x0021b80a01007387 */ /* 0x000fe20000100a00 */
[----:B---3--:R-:W-:Y:S01]  /*46f20*/  HMMA.16816.F32 R24, R4, R14, R24 ;  /* 0x0000000e0418723c */ /* 0x008fe20000001818 */
[----:B--2---:R0:W-:Y:S04]  /*46f30*/  STL.64 [R1+0x21b0], R8 ;  /* 0x0021b00801007387 */ /* 0x0041e80000100a00 */
[----:B0-----:R-:W2:Y:S01]  /*46f40*/  LDL.LU R8, [R1+0xd0] ;  /* 0x0000d00001087983 */ /* 0x001ea20000300800 */
[----:B------:R-:W2:Y:S02]  /*46f50*/  LDL.LU R9, [R1+0xd4] ;  /* 0x0000d40001097983 */ /* 0x000ea40000300800 */
[----:B------:R-:W3:Y:S02]  /*46f60*/  LDL.LU R10, [R1+0xd8] ;  /* 0x0000d800010a7983 */ /* 0x000ee40000300800 */
[----:B------:R-:W3:Y:S02]  /*46f70*/  LDL.LU R11, [R1+0xdc] ;  /* 0x0000dc00010b7983 */ /* 0x000ee40000300800 */
[----:B---3--:R-:W-:Y:S01]  /*46f80*/  STL.64 [R1+0x21d0], R10 ;  /* 0x0021d00a01007387 */ /* 0x008fe20000100a00 */
[----:B--2---:R0:W-:Y:S03]  /*46f90*/  STL.64 [R1+0x21c8], R8 ;  /* 0x0021c80801007387 */ /* 0x0041e60000100a00 */
[----:B0-----:R-:W2:Y:S01]  /*46fa0*/  LDL.LU R8, [R1+0xe0] ;  /* 0x0000e00001087983 */ /* 0x001ea20000300800 */
[----:B----4-:R-:W-:-:S02]  /*46fb0*/  IMAD.MOV.U32 R9, RZ, RZ, R0 ;  /* 0x000000ffff097224 */ /* 0x010fc400078e0000 */
[----:B------:R-:W3:Y:S04]  /*46fc0*/  LDL.LU R0, [R1+0x2208] ;  /* 0x0022080001007983 */ /* 0x000ee80000300800 */
[----:B------:R-:W-:Y:S01]  /*46fd0*/  STL.64 [R1+0x490], R24 ;  /* 0x0004901801007387 */ /* 0x000fe20000100a00 */
[----:B------:R0:W-:Y:S04]  /*46fe0*/  STL.64 [R1+0x498], R26 ;  /* 0x0004981a01007387 */ /* 0x0001e80000100a00 */
[----:B0-----:R-:W4:Y:S01]  /*46ff0*/  LDL.LU.64 R26, [R1+0x2200] ;  /* 0x00220000011a7983 */ /* 0x001f220000300a00 */
[----:B------:R-:W-:-:S02]  /*47000*/  IMAD.MOV.U32 R10, RZ, RZ, R3 ;  /* 0x000000ffff0a7224 */ /* 0x000fc400078e0003 */
[----:B------:R-:W-:Y:S01]  /*47010*/  IMAD.MOV.U32 R11, RZ, RZ, R2 ;  /* 0x000000ffff0b7224 */ /* 0x000fe200078e0002 */
        /* <DEDUP_REMOVED lines=9> */
[----:B------:R-:W-:Y:S01]  /*470b0*/  IMAD.MOV.U32 R19, RZ, RZ, R29 ;  /* 0x000000ffff137224 */ /* 0x000fe200078e001d */
        /* <DEDUP_REMOVED lines=11> */
[----:B------:R0:W-:Y:S02]  /*47170*/  STL.64 [R1+0x618], R18 ;  /* 0x0006181201007387 */ /* 0x0001e40000100a00 */
[----:B------:R-:W-:Y:S02]  /*47180*/  IMAD.MOV.U32 R24, RZ, RZ, R18 ;  /* 0x000000ffff187224 */ /* 0x000fe400078e0012 */
[----:B0-----:R-:W2:Y:S03]  /*47190*/  LDL.LU.64 R18, [R1+0x21c0] ;  /* 0x0021c00001127983 */ /* 0x001ea60000300a00 */
[----:B------:R-:W-:Y:S01]  /*471a0*/  STL [R1+0x1f10], R24 ;  /* 0x001f101801007387 */ /* 0x000fe20000100800 */
[C---:B--2---:R-:W-:Y:S01]  /*471b0*/  HMMA.16816.F32 R16, R20.reuse, R18, R8 ;  /* 0x000000121410723c */ /* 0x044fe20000001808 */
[----:B------:R-:W2:Y:S01]  /*471c0*/  LDL.LU.64 R10, [R1+0x21b8] ;  /* 0x0021b800010a7983 */ /* 0x000ea20000300a00 */
[----:B------:R-:W2:Y:S11]  /*471d0*/  LDL.LU.64 R8, [R1+0x21b0] ;  /* 0x0021b00001087983 */ /* 0x000eb60000300a00 */
[----:B------:R-:W-:Y:S10]  /*471e0*/  @!UPT UIADD3 URZ, URZ, URZ, URZ ;  /* 0x0000003f3f3ff290 */ /* 0x000ff4000fffe03f */
        /* <DEDUP_REMOVED lines=26> */
[----:B----4-:R-:W-:Y:S01]  /*47390*/  HMMA.16816.F32 R12, R20, R14, R8 ;  /* 0x0000000e140c723c */ /* 0x010fe20000001808 */
[----:B------:R-:W4:Y:S01]  /*473a0*/  LDL.LU.64 R10, [R1+0x2158] ;  /* 0x00215800010a7983 */ /* 0x000f220000300a00 */
[----:B------:R-:W4:Y:S11]  /*473b0*/  LDL.LU.64 R8, [R1+0x2150] ;  /* 0x0021500001087983 */ /* 0x000f360000300a00 */
[----:B------:R-:W-:Y:S10]  /*473c0*/  @!UPT UIADD3 URZ, URZ, URZ, URZ ;  /* 0x0000003f3f3ff290 */ /* 0x000ff4000fffe03f */
[----:B------:R-:W-:Y:S01]  /*473d0*/  STL.64 [R1+0x330], R12 ;  /* 0x0003300c01007387 */ /* 0x000fe20000100a00 */
[----:B------:R0:W-:Y:S03]  /*473e0*/  STL.64 [R1+0x338], R14 ;  /* 0x0003380e01007387 */ /* 0x0001e60000100a00 */
[----:B0-----:R-:W2:Y:S01]  /*473f0*/  LDL.LU.64 R14, [R1+0x2148] ;  /* 0x00214800010e7983 */ /* 0x001ea20000300a00 */
[----:B------:R-:W-:Y:S02]  /*47400*/  IMAD.MOV.U32 R6, RZ, RZ, R3 ;  /* 0x000000ffff067224 */ /* 0x000fe400078e0003 */
[----:B------:R-:W-:Y:S02]  /*47410*/  IMAD.MOV.U32 R3, RZ, RZ, c[0x0][0x188] ;  /* 0x00006200ff037624 */ /* 0x000fe400078e00ff */
[----:B------:R-:W-:Y:S01]  /*47420*/  IMAD.MOV.U32 R7, RZ, RZ, R2 ;  /* 0x000000ffff077224 */ /* 0x000fe200078e0002 */
[----:B------:R-:W3:Y:S01]  /*47430*/  LDL.LU.64 R12, [R1+0x2140] ;  /* 0x00214000010c7983 */ /* 0x000ee20000300a00 */
[----:B------:R-:W-:-:S04]  /*47440*/  IMAD.SHL.U32 R24, R3, 0x80, RZ ;  /* 0x0000008003187824 */ /* 0x000fc800078e00ff */
[----:B------:R-:W-:Y:S01]  /*47450*/  IMAD.SHL.U32 R24, R24, 0x2, RZ ;  /* 0x0000000218187824 */ /* 0x000fe200078e00ff */
[----:B----4-:R-:W-:Y:S04]  /*47460*/  HMMA.16816.F32 R4, R20, R6, R8 ;  /* 0x000000061404723c */ /* 0x010fe80000001808 */
[----:B--2---:R-:W-:-:S05]  /*47470*/  IADD3 R2, P0, R14, R24, RZ ;  /* 0x000000180e027210 */ /* 0x004fca0007f1e0ff */
[----:B------:R-:W-:Y:S01]  /*47480*/  STL [R1+0x1f4c], R2 ;  /* 0x001f4c0201007387 */ /* 0x000fe20000100800 */
[----:B------:R-:W2:Y:S11]  /*47490*/  LDL.LU.64 R8, [R1+0x2138] ;  /* 0x0021380001087983 */ /* 0x000eb60000300a00 */
[----:B------:R-:W-:Y:S02]  /*474a0*/  @!UPT UIADD3 URZ, URZ, URZ, URZ ;  /* 0x0000003f3f3ff290 */ /* 0x000fe4000fffe03f */
[----:B------:R0:W-:Y:S02]  /*474b0*/  STL.64 [R1+0x450], R4 ;  /* 0x0004500401007387 */ /* 0x0001e40000100a00 */
[----:B------:R1:W-:Y:S01]  /*474c0*/  STL.64 [R1+0x458], R6 ;  /* 0x0004580601007387 */ /* 0x0003e20000100a00 */
[-C--:B---3--:R-:W-:Y:S02]  /*474d0*/  IADD3 R3, P2, R12, R24.reuse, RZ ;  /* 0x000000180c037210 */ /* 0x088fe40007f5e0ff */
[----:B0-----:R-:W-:Y:S01]  /*474e0*/  IADD3 R5, P1, R16, R24, RZ ;  /* 0x0000001810057210 */ /* 0x001fe20007f3e0ff */
[----:B-1----:R-:W-:-:S04]  /*474f0*/  IMAD.X R6, R15, 0x1, R0, P0 ;  /* 0x000000010f067824 */ /* 0x002fc800000e0600 */
[----:B------:R-:W-:Y:S01]  /*47500*/  STL [R1+0x1f50], R5 ;  /* 0x001f500501007387 */ /* 0x000fe20000100800 */
[----:B------:R-:W-:Y:S01]  /*47510*/  STL [R1+0x1f54], R6 ;  /* 0x001f540601007387 */ /* 0x000fe20000100800 */
[----:B--2---:R-:W-:-:S05]  /*47520*/  IADD3 R4, P0, R8, R24, RZ ;  /* 0x0000001808047210 */ /* 0x004fca0007f1e0ff */
[----:B------:R-:W-:Y:S01]  /*47530*/  STL [R1+0x1f18], R4 ;  /* 0x001f180401007387 */ /* 0x000fe20000100800 */
[----:B------:R0:W-:Y:S03]  /*47540*/  STL [R1+0x2120], R24 ;  /* 0x0021201801007387 */ /* 0x0001e60000100800 */
[----:B0-----:R-:W2:Y:S01]  /*47550*/  LDL.LU R24, [R1+0xbcc] ;  /* 0x000bcc0001187983 */ /* 0x001ea20000300800 */
[--C-:B------:R-:W-:Y:S02]  /*47560*/  IMAD.X R7, R17, 0x1, R0.reuse, P1 ;  /* 0x0000000111077824 */ /* 0x100fe400008e0600 */
[--C-:B------:R-:W-:Y:S02]  /*47570*/  IMAD.X R8, R9, 0x1, R0.reuse, P0 ;  /* 0x0000000109087824 */ /* 0x100fe400000e0600 */
[----:B------:R-:W-:Y:S02]  /*47580*/  STL [R1+0x1f1c], R3 ;  /* 0x001f1c0301007387 */ /* 0x000fe40000100800 */
[----:B------:R-:W-:Y:S01]  /*47590*/  IMAD.X R9, R13, 0x1, R0, P2 ;  /* 0x000000010d097824 */ /* 0x000fe200010e0600 */
[----:B------:R-:W-:Y:S01]  /*475a0*/  STL [R1+0x1f58], R7 ;  /* 0x001f580701007387 */ /* 0x000fe20000100800 */
[----:B------:R-:W-:Y:S02]  /*475b0*/  STL [R1+0x1f20], R8 ;  /* 0x001f200801007387 */ /* 0x000fe40000100800 */
[----:B------:R0:W-:Y:S02]  /*475c0*/  STL [R1+0x2124], R0 ;  /* 0x0021240001007387 */ /* 0x0001e40000100800 */
[----:B0-----:R-:W3:Y:S01]  /*475d0*/  LDL R0, [R1+0x1de0] ;  /* 0x001de00001007983 */ /* 0x001ee20000100800 */
[----:B--2---:R-:W-:-:S05]  /*475e0*/  IADD3 R24, R24, 0x1, RZ ;  /* 0x0000000118187810 */ /* 0x004fca0007ffe0ff */
[----:B------:R-:W-:Y:S01]  /*475f0*/  STL [R1+0xbcc], R24 ;  /* 0x000bcc1801007387 */ /* 0x000fe20000100800 */
[----:B------:R-:W2:Y:S02]  /*47600*/  LDL.LU R8, [R1+0x187c] ;  /* 0x00187c0001087983 */ /* 0x000ea40000300800 */
[----:B------:R-:W4:Y:S02]  /*47610*/  LDL.LU R7, [R1+0x18a0] ;  /* 0x0018a00001077983 */ /* 0x000f240000300800 */
[----:B------:R-:W2:Y:S01]  /*47620*/  LDL.LU R3, [R1+0x1874] ;  /* 0x0018740001037983 */ /* 0x000ea20000300800 */
[----:B------:R-:W2:Y:S01]  /*47630*/  LDL.LU R4, [R1+0x1898] ;  /* 0x0018980001047983 */ /* 0x000ea20000300800 */
[----:B------:R-:W4:Y:S02]  /*47640*/  LDL.LU R6, [R1+0x186c] ;  /* 0x00186c0001067983 */ /* 0x000f240000300800 */
[----:B------:R-:W2:Y:S01]  /*47650*/  LDL.LU R5, [R1+0x1890] ;  /* 0x0018900001057983 */ /* 0x000ea20000300800 */
[----:B----4-:R-:W-:Y:S01]  /*47660*/  STL.64 [R1+0x2130], R6 ;  /* 0x0021300601007387 */ /* 0x010fe20000100a00 */
[----:B--2---:R0:W-:Y:S03]  /*47670*/  STL.64 [R1+0x2128], R4 ;  /* 0x0021280401007387 */ /* 0x0041e60000100a00 */
[----:B0-----:R-:W2:Y:S01]  /*47680*/  LDL.LU R4, [R1+0x70] ;  /* 0x0000700001047983 */ /* 0x001ea20000300800 */
[----:B------:R-:W2:Y:S02]  /*47690*/  LDL.LU R5, [R1+0x74] ;  /* 0x0000740001057983 */ /* 0x000ea40000300800 */
[----:B------:R-:W2:Y:S02]  /*476a0*/  LDL.LU R6, [R1+0x78] ;  /* 0x0000780001067983 */ /* 0x000ea40000300800 */
[----:B------:R-:W-:Y:S01]  /*476b0*/  IMAD.MOV.U32 R7, RZ, RZ, R28 ;  /* 0x000000ffff077224 */ /* 0x000fe200078e001c */
        /* <DEDUP_REMOVED lines=14> */
[----:B------:R0:W-:Y:S02]  /*477a0*/  STL [R1+0x1f24], R9 ;  /* 0x001f240901007387 */ /* 0x0001e40000100800 */
[----:B0-----:R-:W4:Y:S01]  /*477b0*/  LDL.LU R9, [R1+0x18a8] ;  /* 0x0018a80001097983 */ /* 0x001f220000300800 */
[----:B---3--:R-:W-:Y:S01]  /*477c0*/  ISETP.NE.U32.AND P0, PT, R24, R0, PT ;  /* 0x000000001800720c */ /* 0x008fe20003f05070 */
[----:B--2---:R-:W-:Y:S11]  /*477d0*/  HMMA.16816.F32 R4, R20, R26, R4 ;  /* 0x0000001a1404723c */ /* 0x004ff60000001804 */
[----:B------:R-:W-:Y:S11]  /*477e0*/  @!UPT UIADD3 URZ, URZ, URZ, URZ ;  /* 0x0000003f3f3ff290 */ /* 0x000ff6000fffe03f */
[----:B------:R-:W-:Y:S01]  /*477f0*/  @!UPT UIADD3 URZ, URZ, URZ, URZ ;  /* 0x0000003f3f3ff290 */ /* 0x000fe2000fffe03f */
[----:B------:R-:W-:Y:S01]  /*47800*/  STL.64 [R1+0x460], R4 ;  /* 0x0004600401007387 */ /* 0x000fe20000100a00 */
[----:B------:R-:W-:Y:S02]  /*47810*/  IMAD.MOV.U32 R21, RZ, RZ, R6 ;  /* 0x000000ffff157224 */ /* 0x000fe400078e0006 */
[----:B------:R0:W-:Y:S02]  /*47820*/  STL.64 [R1+0x468], R6 ;  /* 0x0004680601007387 */ /* 0x0001e40000100a00 */
[----:B------:R-:W-:Y:S02]  /*47830*/  IMAD.MOV.U32 R20, RZ, RZ, R7 ;  /* 0x000000ffff147224 */ /* 0x000fe400078e0007 */
[----:B0-----:R-:W2:Y:S01]  /*47840*/  LDL.LU.64 R6, [R1+0x2130] ;  /* 0x0021300001067983 */ /* 0x001ea20000300a00 */
[----:B------:R-:W3:Y:S02]  /*47850*/  LDL.LU.64 R4, [R1+0x2128] ;  /* 0x0021280001047983 */ /* 0x000ee40000300a00 */
[----:B------:R-:W2:Y:S02]  /*47860*/  LDL.LU R22, [R1+0x189c] ;  /* 0x00189c0001167983 */ /* 0x000ea40000300800 */
[----:B------:R-:W2:Y:S01]  /*47870*/  LDL.LU R23, [R1+0x1894] ;  /* 0x0018940001177983 */ /* 0x000ea20000300800 */
[----:B------:R-:W2:Y:S01]  /*47880*/  LDL.LU R26, [R1+0x188c] ;  /* 0x00188c00011a7983 */ /* 0x000ea20000300800 */
[----:B------:R-:W2:Y:S02]  /*47890*/  LDL.LU R27, [R1+0x1884] ;  /* 0x00188400011b7983 */ /* 0x000ea40000300800 */
[----:B------:R0:W-:Y:S02]  /*478a0*/  STL [R1+0x1f2c], R20 ;  /* 0x001f2c1401007387 */ /* 0x0001e40000100800 */
[----:B0-----:R-:W2:Y:S01]  /*478b0*/  LDL.LU R20, [R1+0x18a4] ;  /* 0x0018a40001147983 */ /* 0x001ea20000300800 */
[----:B------:R0:W-:Y:S03]  /*478c0*/  STL [R1+0x1f28], R21 ;  /* 0x001f281501007387 */ /* 0x0001e60000100800 */
[----:B0-----:R-:W2:Y:S01]  /*478d0*/  LDL.LU R21, [R1+0x18ac] ;  /* 0x0018ac0001157983 */ /* 0x001ea20000300800 */
[----:B------:R-:W4:Y:S02]  /*478e0*/  LDL.LU R0, [R1+0x2124] ;  /* 0x0021240001007983 */ /* 0x000f240000300800 */
[----:B------:R-:W2:Y:S02]  /*478f0*/  LDL.LU R24, [R1+0x2120] ;  /* 0x0021200001187983 */ /* 0x000ea40000300800 */
[----:B--2---:R-:W-:-:S02]  /*47900*/  IADD3 R21, P6, R21, R24, RZ ;  /* 0x0000001815157210 */ /* 0x004fc40007fde0ff */
[-C--:B------:R-:W-:Y:S02]  /*47910*/  IADD3 R20, P1, R20, R24.reuse, RZ ;  /* 0x0000001814147210 */ /* 0x080fe40007f3e0ff */
[-C--:B------:R-:W-:Y:S02]  /*47920*/  IADD3 R22, P2, R22, R24.reuse, RZ ;  /* 0x0000001816167210 */ /* 0x080fe40007f5e0ff */
[-C--:B------:R-:W-:Y:S02]  /*47930*/  IADD3 R23, P3, R23, R24.reuse, RZ ;  /* 0x0000001817177210 */ /* 0x080fe40007f7e0ff */
[-C--:B------:R-:W-:Y:S01]  /*47940*/  IADD3 R26, P4, R26, R24.reuse, RZ ;  /* 0x000000181a1a7210 */ /* 0x080fe20007f9e0ff */
[----:B------:R-:W-:Y:S01]  /*47950*/  STL [R1+0x18ac], R21 ;  /* 0x0018ac1501007387 */ /* 0x000fe20000100800 */
[-C--:B------:R-:W-:Y:S01]  /*47960*/  IADD3 R27, P5, R27, R24.reuse, RZ ;  /* 0x000000181b1b7210 */ /* 0x080fe20007fbe0ff */
[----:B------:R-:W-:Y:S02]  /*47970*/  STL [R1+0x18a4], R20 ;  /* 0x0018a41401007387 */ /* 0x000fe40000100800 */
[--C-:B----4-:R-:W-:Y:S01]  /*47980*/  IMAD.X R9, R9, 0x1, R0.reuse, P6 ;  /* 0x0000000109097824 */ /* 0x110fe200030e0600 */
[----:B------:R-:W-:Y:S01]  /*47990*/  STL [R1+0x189c], R22 ;  /* 0x00189c1601007387 */ /* 0x000fe20000100800 */
[-C--:B------:R-:W-:Y:S01]  /*479a0*/  IADD3 R8, P6, R8, R24.reuse, RZ ;  /* 0x0000001808087210 */ /* 0x080fe20007fde0ff */
[----:B------:R-:W-:Y:S02]  /*479b0*/  STL [R1+0x1894], R23 ;  /* 0x0018941701007387 */ /* 0x000fe40000100800 */
[--C-:B------:R-:W-:Y:S01]  /*479c0*/  IMAD.X R7, R7, 0x1, R0.reuse, P1 ;  /* 0x0000000107077824 */ /* 0x100fe200008e0600 */
[----:B------:R-:W-:Y:S01]  /*479d0*/  STL [R1+0x188c], R26 ;  /* 0x00188c1a01007387 */ /* 0x000fe20000100800 */
[-C--:B------:R-:W-:Y:S01]  /*479e0*/  IADD3 R3, P1, R3, R24.reuse, RZ ;  /* 0x0000001803037210 */ /* 0x080fe20007f3e0ff */
[----:B------:R-:W-:Y:S02]  /*479f0*/  STL [R1+0x1884], R27 ;  /* 0x0018841b01007387 */ /* 0x000fe40000100800 */
[--C-:B---3--:R-:W-:Y:S01]  /*47a00*/  IMAD.X R4, R4, 0x1, R0.reuse, P2 ;  /* 0x0000000104047824 */ /* 0x108fe200010e0600 */
[----:B------:R-:W-:Y:S01]  /*47a10*/  STL [R1+0x18a8], R9 ;  /* 0x0018a80901007387 */ /* 0x000fe20000100800 */
[-C--:B------:R-:W-:Y:S01]  /*47a20*/  IADD3 R6, P2, R6, R24.reuse, RZ ;  /* 0x0000001806067210 */ /* 0x080fe20007f5e0ff */
[----:B------:R-:W-:Y:S02]  /*47a30*/  STL [R1+0x187c], R8 ;  /* 0x00187c0801007387 */ /* 0x000fe40000100800 */
[--C-:B------:R-:W-:Y:S01]  /*47a40*/  IMAD.X R5, R5, 0x1, R0.reuse, P3 ;  /* 0x0000000105057824 */ /* 0x100fe200018e0600 */
        /* <DEDUP_REMOVED lines=23> */
[----:B------:R-:W-:Y:S02]  /*47bc0*/  STL [R1+0x1870], R17 ;  /* 0x0018701101007387 */ /* 0x000fe40000100800 */
[--C-:B------:R-:W-:Y:S01]  /*47bd0*/  IMAD.X R12, R12, 0x1, R0.reuse, P3 ;  /* 0x000000010c0c7824 */ /* 0x100fe200018e0600 */
[----:B------:R-:W-:Y:S01]  /*47be0*/  STL [R1+0x1844], R13 ;  /* 0x0018440d01007387 */ /* 0x000fe20000100800 */
[----:B------:R-:W-:Y:S01]  /*47bf0*/  IADD3 R29, P3, R29, R24, RZ ;  /* 0x000000181d1d7210 */ /* 0x000fe20007f7e0ff */
[----:B------:R-:W-:Y:S02]  /*47c00*/  STL [R1+0x1868], R16 ;  /* 0x0018681001007387 */ /* 0x000fe40000100800 */
[----:B------:R-:W-:Y:S01]  /*47c10*/  STL [R1+0x183c], R15 ;  /* 0x00183c0f01007387 */ /* 0x000fe20000100800 */
[----:B------:R0:W-:Y:S01]  /*47c20*/  STL [R1+0x211c], R0 ;  /* 0x00211c0001007387 */ /* 0x0001e20000100800 */
[----:B------:R-:W-:-:S02]  /*47c30*/  IMAD.X R28, R28, 0x1, R0, P4 ;  /* 0x000000011c1c7824 */ /* 0x000fc400020e0600 */
[----:B------:R-:W-:Y:S01]  /*47c40*/  STL [R1+0x1860], R12 ;  /* 0x0018600c01007387 */ /* 0x000fe20000100800 */
[----:B0-----:R-:W2:Y:S01]  /*47c50*/  LDL.LU R0, [R1+0x182c] ;  /* 0x00182c0001007983 */ /* 0x001ea20000300800 */
[----:B------:R-:W-:Y:S02]  /*47c60*/  STL [R1+0x1834], R29 ;  /* 0x0018341d01007387 */ /* 0x000fe40000100800 */
[----:B------:R-:W3:Y:S02]  /*47c70*/  LDL.LU R21, [R1+0x181c] ;  /* 0x00181c0001157983 */ /* 0x000ee40000300800 */
[----:B------:R-:W-:Y:S01]  /*47c80*/  STL [R1+0x1858], R28 ;  /* 0x0018581c01007387 */ /* 0x000fe20000100800 */
[----:B---3--:R0:W-:Y:S04]  /*47c90*/  STL [R1+0x2110], R21 ;  /* 0x0021101501007387 */ /* 0x0081e80000100800 */
[----:B0-----:R-:W3:Y:S04]  /*47ca0*/  LDL.LU R21, [R1+0x1848] ;  /* 0x0018480001157983 */ /* 0x001ee80000300800 */
[----:B---3--:R0:W-:Y:S04]  /*47cb0*/  STL [R1+0x2114], R21 ;  /* 0x0021141501007387 */ /* 0x0081e80000100800 */
[----:B0-----:R-:W3:Y:S01]  /*47cc0*/  LDL.LU R21, [R1+0x1824] ;  /* 0x0018240001157983 */ /* 0x001ee20000300800 */
[----:B--2---:R-:W-:-:S03]  /*47cd0*/  IADD3 R0, P4, R0, R24, RZ ;  /* 0x0000001800007210 */ /* 0x004fc60007f9e0ff */
[----:B---3--:R0:W-:Y:S04]  /*47ce0*/  STL [R1+0x2118], R21 ;  /* 0x0021181501007387 */ /* 0x0081e80000100800 */
[----:B0-----:R-:W2:Y:S01]  /*47cf0*/  LDL.LU R21, [R1+0x1850] ;  /* 0x0018500001157983 */ /* 0x001ea20000300800 */
[----:B------:R-:W3:Y:S02]  /*47d00*/  LDL.LU R20, [R1+0x1840] ;  /* 0x0018400001147983 */ /* 0x000ee40000300800 */
[----:B------:R-:W4:Y:S02]  /*47d10*/  LDL.LU R22, [R1+0x1814] ;  /* 0x0018140001167983 */ /* 0x000f240000300800 */
        /* <DEDUP_REMOVED lines=24> */
[----:B------:R0:W-:Y:S02]  /*47ea0*/  STL [R1+0x182c], R0 ;  /* 0x00182c0001007387 */ /* 0x0001e40000100800 */
[----:B0-----:R-:W2:Y:S02]  /*47eb0*/  LDL.LU R0, [R1+0x211c] ;  /* 0x00211c0001007983 */ /* 0x001ea40000300800 */
[----:B--2---:R-:W-:-:S05]  /*47ec0*/  IMAD.X R21, R21, 0x1, R0, P5 ;  /* 0x0000000115157824 */ /* 0x004fca00028e0600 */
[----:B------:R0:W-:Y:S04]  /*47ed0*/  STL [R1+0x1850], R21 ;  /* 0x0018501501007387 */ /* 0x0001e80000100800 */
[----:B0-----:R-:W2:Y:S02]  /*47ee0*/  LDL.LU R21, [R1+0x2118] ;  /* 0x0021180001157983 */ /* 0x001ea40000300800 */
[----:B--2---:R-:W-:-:S05]  /*47ef0*/  IADD3 R21, P5, R21, R24, RZ ;  /* 0x0000001815157210 */ /* 0x004fca0007fbe0ff */
[----:B------:R0:W-:Y:S04]  /*47f00*/  STL [R1+0x1824], R21 ;  /* 0x0018241501007387 */ /* 0x0001e80000100800 */
[----:B0-----:R-:W2:Y:S02]  /*47f10*/  LDL.LU R21, [R1+0x2114] ;  /* 0x0021140001157983 */ /* 0x001ea40000300800 */
[----:B--2---:R-:W-:-:S05]  /*47f20*/  IMAD.X R21, R21, 0x1, R0, P6 ;  /* 0x0000000115157824 */ /* 0x004fca00030e0600 */
[----:B------:R0:W-:Y:S04]  /*47f30*/  STL [R1+0x1848], R21 ;  /* 0x0018481501007387 */ /* 0x0001e80000100800 */
[----:B0-----:R-:W2:Y:S01]  /*47f40*/  LDL.LU R21, [R1+0x2110] ;  /* 0x0021100001157983 */ /* 0x001ea20000300800 */
[--C-:B---3--:R-:W-:Y:S01]  /*47f50*/  IMAD.X R20, R20, 0x1, R0.reuse, P1 ;  /* 0x0000000114147824 */ /* 0x108fe200008e0600 */
[-C--:B----4-:R-:W-:Y:S01]  /*47f60*/  IADD3 R22, P1, R22, R24.reuse, RZ ;  /* 0x0000001816167210 */ /* 0x090fe20007f3e0ff */
[--C-:B------:R-:W-:Y:S01]  /*47f70*/  IMAD.X R23, R23, 0x1, R0.reuse, P2 ;  /* 0x0000000117177824 */ /* 0x100fe200010e0600 */
[-C--:B------:R-:W-:Y:S01]  /*47f80*/  IADD3 R26, P2, R26, R24.reuse, RZ ;  /* 0x000000181a1a7210 */ /* 0x080fe20007f5e0ff */
        /* <DEDUP_REMOVED lines=16> */
[----:B------:R-:W-:Y:S01]  /*48090*/  IMAD.X R29, R29, 0x1, R0, P1 ;  /* 0x000000011d1d7824 */ /* 0x000fe200008e0600 */
[----:B------:R-:W-:-:S02]  /*480a0*/  IADD3 R28, P1, R28, R24, RZ ;  /* 0x000000181c1c7210 */ /* 0x000fc40007f3e0ff */
[----:B--2---:R-:W-:-:S05]  /*480b0*/  IADD3 R21, P6, R21, R24, RZ ;  /* 0x0000001815157210 */ /* 0x004fca0007fde0ff */
[----:B------:R-:W-:Y:S01]  /*480c0*/  STL [R1+0x181c], R21 ;  /* 0x00181c1501007387 */ /* 0x000fe20000100800 */
[----:B------:R-:W-:Y:S02]  /*480d0*/  STL [R1+0x1840], R20 ;  /* 0x0018401401007387 */ /* 0x000fe40000100800 */
[----:B------:R-:W-:Y:S02]  /*480e0*/  STL [R1+0x1814], R22 ;  /* 0x0018141601007387 */ /* 0x000fe40000100800 */
[----:B------:R-:W-:Y:S01]  /*480f0*/  STL [R1+0x1838], R23 ;  /* 0x0018381701007387 */ /* 0x000fe20000100800 */
[----:B------:R-:W-:Y:S01]  /*48100*/  STL [R1+0x180c], R26 ;  /* 0x00180c1a01007387 */ /* 0x000fe20000100800 */
[----:B------:R-:W-:Y:S02]  /*48110*/  STL [R1+0x1830], R27 ;  /* 0x0018301b01007387 */ /* 0x000fe40000100800 */
[----:B------:R-:W-:Y:S02]  /*48120*/  STL [R1+0x1804], R9 ;  /* 0x0018040901007387 */ /* 0x000fe40000100800 */
[--C-:B------:R-:W-:Y:S01]  /*48130*/  IMAD.X R6, R6, 0x1, R0.reuse, P6 ;  /* 0x0000000106067824 */ /* 0x100fe200030e0600 */
[----:B------:R-:W-:Y:S01]  /*48140*/  STL [R1+0x1828], R8 ;  /* 0x0018280801007387 */ /* 0x000fe20000100800 */
[----:B------:R-:W-:Y:S01]  /*48150*/  IADD3 R5, P6, R5, R24, RZ ;  /* 0x0000001805057210 */ /* 0x000fe20007fde0ff */
[----:B------:R-:W-:Y:S02]  /*48160*/  STL [R1+0x17fc], R7 ;  /* 0x0017fc0701007387 */ /* 0x000fe40000100800 */
[----:B------:R-:W-:Y:S01]  /*48170*/  STL [R1+0x1820], R3 ;  /* 0x0018200301007387 */ /* 0x000fe20000100800 */
[----:B------:R-:W-:Y:S01]  /*48180*/  STL [R1+0x17f4], R4 ;  /* 0x0017f40401007387 */ /* 0x000fe20000100800 */
[----:B------:R-:W-:Y:S02]  /*48190*/  STL [R1+0x1818], R6 ;  /* 0x0018180601007387 */ /* 0x000fe40000100800 */
[----:B------:R-:W-:Y:S02]  /*481a0*/  STL [R1+0x17ec], R5 ;  /* 0x0017ec0501007387 */ /* 0x000fe40000100800 */
[----:B------:R-:W-:Y:S01]  /*481b0*/  STL [R1+0x1810], R2 ;  /* 0x0018100201007387 */ /* 0x000fe20000100800 */
[----:B------:R-:W-:Y:S01]  /*481c0*/  STL [R1+0x17e4], R25 ;  /* 0x0017e41901007387 */ /* 0x000fe20000100800 */
[----:B------:R-:W-:Y:S02]  /*481d0*/  STL [R1+0x1808], R19 ;  /* 0x0018081301007387 */ /* 0x000fe40000100800 */
[----:B------:R-:W-:Y:S02]  /*481e0*/  STL [R1+0x17dc], R11 ;  /* 0x0017dc0b01007387 */ /* 0x000fe40000100800 */
[----:B------:R-:W-:Y:S01]  /*481f0*/  STL [R1+0x1800], R10 ;  /* 0x0018000a01007387 */ /* 0x000fe20000100800 */
[----:B------:R-:W-:Y:S01]  /*48200*/  STL [R1+0x17d4], R18 ;  /* 0x0017d41201007387 */ /* 0x000fe20000100800 */
[----:B------:R-:W-:-:S02]  /*48210*/  IMAD.X R15, R15, 0x1, R0, P6 ;  /* 0x000000010f0f7824 */ /* 0x000fc400030e0600 */
[----:B------:R-:W-:Y:S02]  /*48220*/  STL [R1+0x17f8], R14 ;  /* 0x0017f80e01007387 */ /* 0x000fe40000100800 */
[----:B------:R-:W-:Y:S01]  /*48230*/  STL [R1+0x17cc], R17 ;  /* 0x0017cc1101007387 */ /* 0x000fe20000100800 */
[----:B------:R-:W-:Y:S01]  /*48240*/  IADD3 R12, P6, R12, R24, RZ ;  /* 0x000000180c0c7210 */ /* 0x000fe20007fde0ff */
[----:B------:R-:W-:Y:S01]  /*48250*/  STL [R1+0x17f0], R13 ;  /* 0x0017f00d01007387 */ /* 0x000fe20000100800 */
[----:B------:R-:W-:Y:S02]  /*48260*/  STL [R1+0x17c4], R16 ;  /* 0x0017c41001007387 */ /* 0x000fe40000100800 */
[----:B------:R-:W-:Y:S02]  /*48270*/  STL [R1+0x17e8], R15 ;  /* 0x0017e80f01007387 */ /* 0x000fe40000100800 */
[----:B------:R0:W-:Y:S01]  /*48280*/  STL [R1+0x210c], R24 ;  /* 0x00210c1801007387 */ /* 0x0001e20000100800 */
[----:B------:R-:W-:Y:S04]  /*48290*/  STL [R1+0x17bc], R12 ;  /* 0x0017bc0c01007387 */ /* 0x000fe80000100800 */
        /* <DEDUP_REMOVED lines=8> */
[----:B--2---:R-:W-:-:S03]  /*48320*/  IMAD.X R24, R24, 0x1, R0, P2 ;  /* 0x0000000118187824 */ /* 0x004fc600010e0600 */
        /* <DEDUP_REMOVED lines=30> */
[----:B--2---:R-:W-:-:S05]  /*48510*/  IADD3 R21, P2, R21, R24, RZ ;  /* 0x0000001815157210 */ /* 0x004fca0007f5e0ff */
[----:B------:R0:W-:Y:S04]  /*48520*/  STL [R1+0x17ac], R21 ;  /* 0x0017ac1501007387 */ /* 0x0001e80000100800 */
[----:B0-----:R-:W2:Y:S02]  /*48530*/  LDL.LU R21, [R1+0x2108] ;  /* 0x0021080001157983 */ /* 0x001ea40000300800 */
[----:B--2---:R-:W-:-:S05]  /*48540*/  IMAD.X R21, R21, 0x1, R0, P3 ;  /* 0x0000000115157824 */ /* 0x004fca00018e0600 */
[----:B------:R0:W-:Y:S04]  /*48550*/  STL [R1+0x17d0], R21 ;  /* 0x0017d01501007387 */ /* 0x0001e80000100800 */
[----:B0-----:R-:W2:Y:S02]  /*48560*/  LDL.LU R21, [R1+0x2104] ;  /* 0x0021040001157983 */ /* 0x001ea40000300800 */
[----:B--2---:R-:W-:-:S05]  /*48570*/  IADD3 R21, P3, R21, R24, RZ ;  /* 0x0000001815157210 */ /* 0x004fca0007f7e0ff */
[----:B------:R0:W-:Y:S04]  /*48580*/  STL [R1+0x17a4], R21 ;  /* 0x0017a41501007387 */ /* 0x0001e80000100800 */
[----:B0-----:R-:W2:Y:S01]  /*48590*/  LDL.LU R21, [R1+0x2100] ;  /* 0x0021000001157983 */ /* 0x001ea20000300800 */
[--C-:B----4-:R-:W-:Y:S01]  /*485a0*/  IMAD.X R22, R22, 0x1, R0.reuse, P5 ;  /* 0x0000000116167824 */ /* 0x110fe200028e0600 */
        /* <DEDUP_REMOVED lines=18> */
[----:B------:R-:W-:Y:S01]  /*486d0*/  IADD3 R15, P3, R15, R24, RZ ;  /* 0x000000180f0f7210 */ /* 0x000fe20007f7e0ff */
[----:B------:R-:W-:-:S02]  /*486e0*/  IMAD.X R28, R28, 0x1, R0, P5 ;  /* 0x000000011c1c7824 */ /* 0x000fc400028e0600 */
[----:B--2---:R-:W-:Y:S01]  /*486f0*/  IMAD.X R21, R21, 0x1, R0, P4 ;  /* 0x0000000115157824 */ /* 0x004fe200020e0600 */
[----:B---3--:R-:W-:-:S04]  /*48700*/  IADD3 R20, P4, R20, R24, RZ ;  /* 0x0000001814147210 */ /* 0x008fc80007f9e0ff */
[----:B------:R-:W-:Y:S01]  /*48710*/  STL [R1+0x17c8], R21 ;  /* 0x0017c81501007387 */ /* 0x000fe20000100800 */
[----:B------:R-:W-:Y:S02]  /*48720*/  STL [R1+0x179c], R20 ;  /* 0x00179c1401007387 */ /* 0x000fe40000100800 */
[----:B------:R-:W-:Y:S02]  /*48730*/  STL [R1+0x17c0], R22 ;  /* 0x0017c01601007387 */ /* 0x000fe40000100800 */
[----:B------:R-:W-:Y:S01]  /*48740*/  STL [R1+0x1794], R23 ;  /* 0x0017941701007387 */ /* 0x000fe20000100800 */
[----:B------:R-:W-:Y:S01]  /*48750*/  STL [R1+0x17b8], R26 ;  /* 0x0017b81a01007387 */ /* 0x000fe20000100800 */
[----:B------:R-:W-:Y:S02]  /*48760*/  STL [R1+0x178c], R27 ;  /* 0x00178c1b01007387 */ /* 0x000fe40000100800 */
        /* <DEDUP_REMOVED lines=17> */
[----:B------:R-:W-:-:S02]  /*48880*/  IMAD.X R12, R12, 0x1, R0, P4 ;  /* 0x000000010c0c7824 */ /* 0x000fc400020e0600 */
[----:B------:R-:W-:Y:S01]  /*48890*/  STL [R1+0x174c], R13 ;  /* 0x00174c0d01007387 */ /* 0x000fe20000100800 */
[-C--:B------:R-:W-:Y:S01]  /*488a0*/  IADD3 R29, P4, R29, R24.reuse, RZ ;  /* 0x000000181d1d7210 */ /* 0x080fe20007f9e0ff */
[----:B------:R-:W-:Y:S01]  /*488b0*/  STL [R1+0x1770], R16 ;  /* 0x0017701001007387 */ /* 0x000fe20000100800 */
[----:B------:R-:W-:Y:S02]  /*488c0*/  STL [R1+0x1744], R15 ;  /* 0x0017440f01007387 */ /* 0x000fe40000100800 */
[----:B------:R0:W-:Y:S02]  /*488d0*/  STL [R1+0x20fc], R0 ;  /* 0x0020fc0001007387 */ /* 0x0001e40000100800 */
        /* <DEDUP_REMOVED lines=2225> */
[----:B------:R0:W-:Y:S02]  /*513f0*/  STL [R1+0xcb8], R28 ;  /* 0x000cb81c01007387 */ /* 0x0001e40000100800 */
[----:B0-----:R-:W3:Y:S01]  /*51400*/  LDL.LU R28, [R1+0xcb0] ;  /* 0x000cb000011c7983 */ /* 0x001ee20000300800 */
[----:B------:R-:W4:Y:S03]  /*51410*/  LDL.LU R21, [R1+0xc7c] ;  /* 0x000c7c0001157983 */ /* 0x000f260000300800 */
[----:B----4-:R0:W-:Y:S04]  /*51420*/  STL [R1+0x1f94], R21 ;  /* 0x001f941501007387 */ /* 0x0101e80000100800 */
[----:B0-----:R-:W4:Y:S01]  /*51430*/  LDL.LU R21, [R1+0xca8] ;  /* 0x000ca80001157983 */ /* 0x001f220000300800 */
[----:B--2---:R-:W-:-:S03]  /*51440*/  IADD3 R0, P4, R0, R24, RZ ;  /* 0x0000001800007210 */ /* 0x004fc60007f9e0ff */
[----:B----4-:R0:W-:Y:S04]  /*51450*/  STL [R1+0x1f98], R21 ;  /* 0x001f981501007387 */ /* 0x0101e80000100800 */
[----:B0-----:R-:W2:Y:S01]  /*51460*/  LDL.LU R21, [R1+0xc84] ;  /* 0x000c840001157983 */ /* 0x001ea20000300800 */
        /* <DEDUP_REMOVED lines=25> */
[----:B------:R0:W-:Y:S02]  /*51600*/  STL [R1+0xc8c], R0 ;  /* 0x000c8c0001007387 */ /* 0x0001e40000100800 */
[----:B0-----:R-:W3:Y:S02]  /*51610*/  LDL.LU R0, [R1+0x1f9c] ;  /* 0x001f9c0001007983 */ /* 0x001ee40000300800 */
[----:B---3--:R-:W-:Y:S01]  /*51620*/  IMAD.X R28, R28, 0x1, R0, P5 ;  /* 0x000000011c1c7824 */ /* 0x008fe200028e0600 */
[----:B--2---:R-:W-:-:S04]  /*51630*/  IADD3 R21, P5, R21, R24, RZ ;  /* 0x0000001815157210 */ /* 0x004fc80007fbe0ff */
[----:B------:R0:W-:Y:S04]  /*51640*/  STL [R1+0xcb0], R28 ;  /* 0x000cb01c01007387 */ /* 0x0001e80000100800 */
[----:B0-----:R-:W2:Y:S01]  /*51650*/  LDL.LU R28, [R1+0xc14] ;  /* 0x000c1400011c7983 */ /* 0x001ea20000300800 */
[----:B------:R0:W-:Y:S03]  /*51660*/  STL [R1+0xc84], R21 ;  /* 0x000c841501007387 */ /* 0x0001e60000100800 */
[----:B0-----:R-:W3:Y:S02]  /*51670*/  LDL.LU R21, [R1+0x1f98] ;  /* 0x001f980001157983 */ /* 0x001ee40000300800 */
[----:B---3--:R-:W-:-:S05]  /*51680*/  IMAD.X R21, R21, 0x1, R0, P6 ;  /* 0x0000000115157824 */ /* 0x008fca00030e0600 */
[----:B------:R0:W-:Y:S04]  /*51690*/  STL [R1+0xca8], R21 ;  /* 0x000ca81501007387 */ /* 0x0001e80000100800 */
[----:B0-----:R-:W3:Y:S01]  /*516a0*/  LDL.LU R21, [R1+0x1f94] ;  /* 0x001f940001157983 */ /* 0x001ee20000300800 */
        /* <DEDUP_REMOVED lines=21> */
[----:B---3--:R-:W-:-:S05]  /*51800*/  IADD3 R21, P6, R21, R24, RZ ;  /* 0x0000001815157210 */ /* 0x008fca0007fde0ff */
        /* <DEDUP_REMOVED lines=24> */
[-C--:B------:R-:W-:Y:S01]  /*51990*/  IADD3 R12, P6, R12, R24.reuse, RZ ;  /* 0x000000180c0c7210 */ /* 0x080fe20007fde0ff */
[----:B------:R-:W-:Y:S01]  /*519a0*/  STL [R1+0xc50], R13 ;  /* 0x000c500d01007387 */ /* 0x000fe20000100800 */
[----:B------:R-:W-:Y:S02]  /*519b0*/  STL [R1+0xc24], R16 ;  /* 0x000c241001007387 */ /* 0x000fe40000100800 */
[----:B------:R0:W-:Y:S02]  /*519c0*/  STL [R1+0xc48], R15 ;  /* 0x000c480f01007387 */ /* 0x0001e40000100800 */
[----:B0-----:R-:W3:Y:S01]  /*519d0*/  LDL.LU R15, [R1+0xc38] ;  /* 0x000c3800010f7983 */ /* 0x001ee20000300800 */
[----:B------:R0:W-:Y:S03]  /*519e0*/  STL [R1+0xc1c], R12 ;  /* 0x000c1c0c01007387 */ /* 0x0001e60000100800 */
[----:B0-----:R-:W4:Y:S01]  /*519f0*/  LDL.LU R12, [R1+0xc0c] ;  /* 0x000c0c00010c7983 */ /* 0x001f220000300800 */
[----:B------:R-:W-:Y:S02]  /*51a00*/  STL [R1+0xc40], R29 ;  /* 0x000c401d01007387 */ /* 0x000fe40000100800 */
[----:B------:R-:W3:Y:S01]  /*51a10*/  LDL.LU R21, [R1+0xc28] ;  /* 0x000c280001157983 */ /* 0x000ee20000300800 */
[-C--:B--2---:R-:W-:Y:S01]  /*51a20*/  IADD3 R28, P1, R28, R24.reuse, RZ ;  /* 0x000000181c1c7210 */ /* 0x084fe20007f3e0ff */
[----:B---3--:R0:W-:Y:S04]  /*51a30*/  STL [R1+0x1f8c], R21 ;  /* 0x001f8c1501007387 */ /* 0x0081e80000100800 */
[----:B0-----:R-:W2:Y:S01]  /*51a40*/  LDL.LU R21, [R1+0xc04] ;  /* 0x000c040001157983 */ /* 0x001ea20000300800 */
[----:B------:R-:W-:Y:S02]  /*51a50*/  STL [R1+0xc14], R28 ;  /* 0x000c141c01007387 */ /* 0x000fe40000100800 */
[--C-:B------:R-:W-:Y:S01]  /*51a60*/  IMAD.X R15, R15, 0x1, R0.reuse, P2 ;  /* 0x000000010f0f7824 */ /* 0x100fe200010e0600 */
[----:B--2---:R0:W-:Y:S04]  /*51a70*/  STL [R1+0x1f90], R21 ;  /* 0x001f901501007387 */ /* 0x0041e80000100800 */
[----:B0-----:R-:W2:Y:S01]  /*51a80*/  LDL.LU R21, [R1+0xc30] ;  /* 0x000c300001157983 */ /* 0x001ea20000300800 */
        /* <DEDUP_REMOVED lines=21> */
[----:B------:R-:W3:Y:S01]  /*51be0*/  LDL.LU R29, [R1+0x18bc] ;  /* 0x0018bc00011d7983 */ /* 0x000ee20000300800 */
[----:B----4-:R-:W-:Y:S01]  /*51bf0*/  IADD3 R12, P2, R12, R24, RZ ;  /* 0x000000180c0c7210 */ /* 0x010fe20007f5e0ff */
[----:B------:R-:W4:Y:S01]  /*51c00*/  LDL.LU R28, [R1+0x18f4] ;  /* 0x0018f400011c7983 */ /* 0x000f220000300800 */
[----:B------:R-:W3:Y:S02]  /*51c10*/  LDL.LU R16, [R1+0x18c4] ;  /* 0x0018c40001107983 */ /* 0x000ee40000300800 */
[----:B------:R0:W-:Y:S02]  /*51c20*/  STL [R1+0xc38], R15 ;  /* 0x000c380f01007387 */ /* 0x0001e40000100800 */
[----:B0-----:R-:W3:Y:S01]  /*51c30*/  LDL.LU R15, [R1+0x1900] ;  /* 0x00190000010f7983 */ /* 0x001ee20000300800 */
[----:B------:R0:W-:Y:S03]  /*51c40*/  STL [R1+0xc0c], R12 ;  /* 0x000c0c0c01007387 */ /* 0x0001e60000100800 */
[----:B0-----:R-:W3:Y:S01]  /*51c50*/  LDL.LU R12, [R1+0x18b8] ;  /* 0x0018b800010c7983 */ /* 0x001ee20000300800 */
[----:B--2---:R-:W-:-:S05]  /*51c60*/  IMAD.X R21, R21, 0x1, R0, P3 ;  /* 0x0000000115157824 */ /* 0x004fca00018e0600 */
[----:B------:R0:W-:Y:S04]  /*51c70*/  STL [R1+0xc30], R21 ;  /* 0x000c301501007387 */ /* 0x0001e80000100800 */
[----:B0-----:R-:W2:Y:S02]  /*51c80*/  LDL.LU R21, [R1+0x1f90] ;  /* 0x001f900001157983 */ /* 0x001ea40000300800 */
[----:B--2---:R-:W-:-:S05]  /*51c90*/  IADD3 R21, P3, R21, R24, RZ ;  /* 0x0000001815157210 */ /* 0x004fca0007f7e0ff */
[----:B------:R0:W-:Y:S04]  /*51ca0*/  STL [R1+0xc04], R21 ;  /* 0x000c041501007387 */ /* 0x0001e80000100800 */
[----:B0-----:R-:W2:Y:S01]  /*51cb0*/  LDL.LU R21, [R1+0x1f8c] ;  /* 0x001f8c0001157983 */ /* 0x001ea20000300800 */
[--C-:B---3--:R-:W-:Y:S01]  /*51cc0*/  IMAD.X R22, R22, 0x1, R0.reuse, P5 ;  /* 0x0000000116167824 */ /* 0x108fe200028e0600 */
        /* <DEDUP_REMOVED lines=16> */
[--C-:B------:R-:W-:Y:S01]  /*51dd0*/  IMAD.X R29, R29, 0x1, R0.reuse, P3 ;  /* 0x000000011d1d7824 */ /* 0x100fe200018e0600 */
[-C--:B------:R-:W-:Y:S02]  /*51de0*/  IADD3 R13, P2, R13, R24.reuse, RZ ;  /* 0x000000180d0d7210 */ /* 0x080fe40007f5e0ff */
[-C--:B----4-:R-:W-:Y:S01]  /*51df0*/  IADD3 R28, P3, R28, R24.reuse, RZ ;  /* 0x000000181c1c7210 */ /* 0x090fe20007f7e0ff */
[----:B--2---:R-:W-:Y:S01]  /*51e00*/  IMAD.X R21, R21, 0x1, R0, P4 ;  /* 0x0000000115157824 */ /* 0x004fe200020e0600 */
[----:B------:R-:W-:-:S04]  /*51e10*/  IADD3 R20, P4, R20, R24, RZ ;  /* 0x0000001814147210 */ /* 0x000fc80007f9e0ff */
        /* <DEDUP_REMOVED lines=10> */
[-C--:B------:R-:W-:Y:S01]  /*51ec0*/  IADD3 R2, P4, R2, R24.reuse, RZ ;  /* 0x0000001802027210 */ /* 0x080fe20007f9e0ff */
        /* <DEDUP_REMOVED lines=12> */
[----:B------:R0:W-:Y:S02]  /*51f90*/  STL [R1+0x18bc], R29 ;  /* 0x0018bc1d01007387 */ /* 0x0001e40000100800 */
[----:B------:R-:W-:Y:S01]  /*51fa0*/  STL [R1+0x18ec], R13 ;  /* 0x0018ec0d01007387 */ /* 0x000fe20000100800 */
[----:B0-----:R-:W2:Y:S01]  /*51fb0*/  LDL.LU R29, [R1+0x1908] ;  /* 0x00190800011d7983 */ /* 0x001ea20000300800 */
[----:B------:R0:W-:Y:S03]  /*51fc0*/  STL [R1+0x18f4], R28 ;  /* 0x0018f41c01007387 */ /* 0x0001e60000100800 */
[----:B0-----:R-:W3:Y:S01]  /*51fd0*/  LDL.LU R28, [R1+0x18d0] ;  /* 0x0018d000011c7983 */ /* 0x001ee20000300800 */
[----:B------:R-:W4:Y:S02]  /*51fe0*/  LDL.LU R21, [R1+0x1914] ;  /* 0x0019140001157983 */ /* 0x000f240000300800 */
[----:B------:R-:W-:Y:S01]  /*51ff0*/  IMAD.X R16, R16, 0x1, R0, P4 ;  /* 0x0000000110107824 */ /* 0x000fe200020e0600 */
[----:B------:R-:W-:-:S04]  /*52000*/  IADD3 R15, P4, R15, R24, RZ ;  /* 0x000000180f0f7210 */ /* 0x000fc80007f9e0ff */
[----:B------:R-:W-:Y:S04]  /*52010*/  STL [R1+0x18c4], R16 ;  /* 0x0018c41001007387 */ /* 0x000fe80000100800 */
[----:B----4-:R0:W-:Y:S01]  /*52020*/  STL [R1+0x1f84], R21 ;  /* 0x001f841501007387 */ /* 0x0101e20000100800 */
[----:B------:R-:W-:Y:S03]  /*52030*/  STL [R1+0x1900], R15 ;  /* 0x0019000f01007387 */ /* 0x000fe60000100800 */
[----:B0-----:R-:W4:Y:S01]  /*52040*/  LDL.LU R21, [R1+0x18dc] ;  /* 0x0018dc0001157983 */ /* 0x001f220000300800 */
[----:B------:R-:W-:-:S05]  /*52050*/  IMAD.X R12, R12, 0x1, R0, P5 ;  /* 0x000000010c0c7824 */ /* 0x000fca00028e0600 */
[----:B------:R-:W-:Y:S04]  /*52060*/  STL [R1+0x18b8], R12 ;  /* 0x0018b80c01007387 */ /* 0x000fe80000100800 */
[----:B----4-:R0:W-:Y:S04]  /*52070*/  STL [R1+0x1f88], R21 ;  /* 0x001f881501007387 */ /* 0x0101e80000100800 */
        /* <DEDUP_REMOVED lines=20> */
[----:B--2---:R-:W-:Y:S01]  /*521c0*/  IADD3 R29, P5, R29, R24, RZ ;  /* 0x000000181d1d7210 */ /* 0x004fe20007fbe0ff */
[----:B------:R-:W2:Y:S01]  /*521d0*/  LDL.LU R15, [R1+0x1968] ;  /* 0x00196800010f7983 */ /* 0x000ea20000300800 */
[----:B------:R-:W2:Y:S02]  /*521e0*/  LDL.LU R12, [R1+0x1930] ;  /* 0x00193000010c7983 */ /* 0x000ea40000300800 */
[----:B---3--:R-:W-:-:S02]  /*521f0*/  IMAD.X R28, R28, 0x1, R0, P6 ;  /* 0x000000011c1c7824 */ /* 0x008fc400030e0600 */
[----:B------:R-:W3:Y:S01]  /*52200*/  LDL.LU R17, [R1+0x196c] ;  /* 0x00196c0001117983 */ /* 0x000ee20000300800 */
[----:B------:R-:W2:Y:S01]  /*52210*/  LDL.LU R13, [R1+0x193c] ;  /* 0x00193c00010d7983 */ /* 0x000ea20000300800 */
[----:B------:R0:W-:Y:S02]  /*52220*/  STL [R1+0x1908], R29 ;  /* 0x0019081d01007387 */ /* 0x0001e40000100800 */
[----:B------:R-:W2:Y:S02]  /*52230*/  LDL.LU R16, [R1+0x1974] ;  /* 0x0019740001107983 */ /* 0x000ea40000300800 */
[----:B------:R1:W-:Y:S01]  /*52240*/  STL [R1+0x18d0], R28 ;  /* 0x0018d01c01007387 */ /* 0x0003e20000100800 */
[----:B0-----:R-:W2:Y:S01]  /*52250*/  LDL.LU R29, [R1+0x1944] ;  /* 0x00194400011d7983 */ /* 0x001ea20000300800 */
[----:B-1----:R-:W2:Y:S01]  /*52260*/  LDL.LU R28, [R1+0x1980] ;  /* 0x00198000011c7983 */ /* 0x002ea20000300800 */
[----:B----4-:R-:W-:-:S05]  /*52270*/  IADD3 R21, P6, R21, R24, RZ ;  /* 0x0000001815157210 */ /* 0x010fca0007fde0ff */
[----:B------:R0:W-:Y:S04]  /*52280*/  STL [R1+0x190c], R21 ;  /* 0x00190c1501007387 */ /* 0x0001e80000100800 */
[----:B0-----:R-:W4:Y:S02]  /*52290*/  LDL.LU R21, [R1+0x1f88] ;  /* 0x001f880001157983 */ /* 0x001f240000300800 */
[----:B----4-:R-:W-:-:S05]  /*522a0*/  IMAD.X R21, R21, 0x1, R0, P1 ;  /* 0x0000000115157824 */ /* 0x010fca00008e0600 */
[----:B------:R0:W-:Y:S04]  /*522b0*/  STL [R1+0x18dc], R21 ;  /* 0x0018dc1501007387 */ /* 0x0001e80000100800 */
[----:B0-----:R-:W4:Y:S01]  /*522c0*/  LDL.LU R21, [R1+0x1f84] ;  /* 0x001f840001157983 */ /* 0x001f220000300800 */
        /* <DEDUP_REMOVED lines=17> */
[-C--:B--2---:R-:W-:Y:S01]  /*523e0*/  IADD3 R15, P5, R15, R24.reuse, RZ ;  /* 0x000000180f0f7210 */ /* 0x084fe20007fbe0ff */
[----:B------:R-:W-:Y:S01]  /*523f0*/  IMAD.X R12, R12, 0x1, R0, P6 ;  /* 0x000000010c0c7824 */ /* 0x000fe200030e0600 */
[----:B---3--:R-:W-:-:S02]  /*52400*/  IADD3 R17, P6, R17, R24, RZ ;  /* 0x0000001811117210 */ /* 0x008fc40007fde0ff */
[----:B----4-:R-:W-:-:S05]  /*52410*/  IADD3 R21, P1, R21, R24, RZ ;  /* 0x0000001815157210 */ /* 0x010fca0007f3e0ff */
        /* <DEDUP_REMOVED lines=21> */
[----:B------:R0:W-:Y:S02]  /*52570*/  STL [R1+0x1968], R15 ;  /* 0x0019680f01007387 */ /* 0x0001e40000100800 */
[----:B------:R-:W-:Y:S02]  /*52580*/  STL [R1+0x1918], R14 ;  /* 0x0019180e01007387 */ /* 0x000fe40000100800 */
[--C-:B------:R-:W-:Y:S01]  /*52590*/  IMAD.X R13, R13, 0x1, R0.reuse, P1 ;  /* 0x000000010d0d7824 */ /* 0x100fe200008e0600 */
[----:B0-----:R-:W2:Y:S01]  /*525a0*/  LDL.LU R15, [R1+0x1938] ;  /* 0x00193800010f7983 */ /* 0x001ea20000300800 */
[----:B------:R0:W-:Y:S03]  /*525b0*/  STL [R1+0x1930], R12 ;  /* 0x0019300c01007387 */ /* 0x0001e60000100800 */
[----:B0-----:R-:W3:Y:S01]  /*525c0*/  LDL.LU R12, [R1+0x1988] ;  /* 0x00198800010c7983 */ /* 0x001ee20000300800 */
[----:B------:R-:W-:Y:S02]  /*525d0*/  STL [R1+0x196c], R17 ;  /* 0x00196c1101007387 */ /* 0x000fe40000100800 */
[----:B------:R-:W-:Y:S02]  /*525e0*/  STL [R1+0x193c], R13 ;  /* 0x00193c0d01007387 */ /* 0x000fe40000100800 */
[----:B------:R-:W4:Y:S01]  /*525f0*/  LDL.LU R21, [R1+0x195c] ;  /* 0x00195c0001157983 */ /* 0x000f220000300800 */
[----:B------:R-:W-:Y:S01]  /*52600*/  IADD3 R16, P1, R16, R24, RZ ;  /* 0x0000001810107210 */ /* 0x000fe20007f3e0ff */
[----:B------:R-:W-:-:S04]  /*52610*/  IMAD.X R29, R29, 0x1, R0, P2 ;  /* 0x000000011d1d7824 */ /* 0x000fc800010e0600 */
[----:B------:R-:W-:Y:S04]  /*52620*/  STL [R1+0x1974], R16 ;  /* 0x0019741001007387 */ /* 0x000fe80000100800 */
[----:B----4-:R0:W-:Y:S01]  /*52630*/  STL [R1+0x1f7c], R21 ;  /* 0x001f7c1501007387 */ /* 0x0101e20000100800 */
[----:B------:R-:W-:Y:S03]  /*52640*/  STL [R1+0x1944], R29 ;  /* 0x0019441d01007387 */ /* 0x000fe60000100800 */
[----:B0-----:R-:W4:Y:S01]  /*52650*/  LDL.LU R21, [R1+0x198c] ;  /* 0x00198c0001157983 */ /* 0x001f220000300800 */
[----:B------:R-:W-:-:S05]  /*52660*/  IADD3 R28, P2, R28, R24, RZ ;  /* 0x000000181c1c7210 */ /* 0x000fca0007f5e0ff */
        /* <DEDUP_REMOVED lines=20> */
[----:B--2---:R-:W-:-:S02]  /*527b0*/  IMAD.X R15, R15, 0x1, R0, P3 ;  /* 0x000000010f0f7824 */ /* 0x004fc400018e0600 */
[----:B------:R-:W2:Y:S01]  /*527c0*/  LDL.LU R29, [R1+0x19a4] ;  /* 0x0019a400011d7983 */ /* 0x000ea20000300800 */
[----:B------:R-:W2:Y:S01]  /*527d0*/  LDL.LU R28, [R1+0x19e0] ;  /* 0x0019e000011c7983 */ /* 0x000ea20000300800 */
[----:B---3--:R-:W-:Y:S01]  /*527e0*/  IADD3 R12, P3, R12, R24, RZ ;  /* 0x000000180c0c7210 */ /* 0x008fe20007f7e0ff */
[----:B------:R-:W3:Y:S02]  /*527f0*/  LDL.LU R18, [R1+0x1998] ;  /* 0x0019980001127983 */ /* 0x000ee40000300800 */
[----:B------:R-:W2:Y:S01]  /*52800*/  LDL.LU R14, [R1+0x19e8] ;  /* 0x0019e800010e7983 */ /* 0x000ea20000300800 */
[----:B------:R0:W-:Y:S01]  /*52810*/  STL [R1+0x1938], R15 ;  /* 0x0019380f01007387 */ /* 0x0001e20000100800 */
[----:B------:R-:W2:Y:S02]  /*52820*/  LDL.LU R17, [R1+0x19b0] ;  /* 0x0019b00001117983 */ /* 0x000ea40000300800 */
[----:B------:R1:W-:Y:S02]  /*52830*/  STL [R1+0x1988], R12 ;  /* 0x0019880c01007387 */ /* 0x0003e40000100800 */
[----:B------:R-:W2:Y:S01]  /*52840*/  LDL.LU R13, [R1+0x19ec] ;  /* 0x0019ec00010d7983 */ /* 0x000ea20000300800 */
[----:B------:R-:W2:Y:S04]  /*52850*/  LDL.LU R16, [R1+0x19bc] ;  /* 0x0019bc0001107983 */ /* 0x000ea80000300800 */
[----:B0-----:R-:W2:Y:S01]  /*52860*/  LDL.LU R15, [R1+0x19f4] ;  /* 0x0019f400010f7983 */ /* 0x001ea20000300800 */
[----:B-1----:R-:W2:Y:S02]  /*52870*/  LDL.LU R12, [R1+0x19c4] ;  /* 0x0019c400010c7983 */ /* 0x002ea40000300800 */
[----:B----4-:R-:W-:-:S05]  /*52880*/  IMAD.X R21, R21, 0x1, R0, P4 ;  /* 0x0000000115157824 */ /* 0x010fca00020e0600 */
[----:B------:R0:W-:Y:S04]  /*52890*/  STL [R1+0x1950], R21 ;  /* 0x0019501501007387 */ /* 0x0001e80000100800 */
[----:B0-----:R-:W4:Y:S02]  /*528a0*/  LDL.LU R21, [R1+0x1f80] ;  /* 0x001f800001157983 */ /* 0x001f240000300800 */
[----:B----4-:R-:W-:-:S05]  /*528b0*/  IADD3 R21, P4, R21, R24, RZ ;  /* 0x0000001815157210 */ /* 0x010fca0007f9e0ff */
        /* <DEDUP_REMOVED lines=15> */
[--C-:B--2---:R-:W-:Y:S01]  /*529b0*/  IMAD.X R29, R29, 0x1, R0.reuse, P2 ;  /* 0x000000011d1d7824 */ /* 0x104fe200010e0600 */
[-C--:B------:R-:W-:Y:S02]  /*529c0*/  IADD3 R10, P1, R10, R24.reuse, RZ ;  /* 0x000000180a0a7210 */ /* 0x080fe40007f3e0ff */
[-C--:B------:R-:W-:Y:S01]  /*529d0*/  IADD3 R28, P2, R28, R24.reuse, RZ ;  /* 0x000000181c1c7210 */ /* 0x080fe20007f5e0ff */
[--C-:B---3--:R-:W-:Y:S01]  /*529e0*/  IMAD.X R18, R18, 0x1, R0.reuse, P3 ;  /* 0x0000000112127824 */ /* 0x108fe200018e0600 */
[-C--:B------:R-:W-:Y:S01]  /*529f0*/  IADD3 R14, P3, R14, R24.reuse, RZ ;  /* 0x000000180e0e7210 */ /* 0x080fe20007f7e0ff */
[--C-:B------:R-:W-:Y:S01]  /*52a00*/  IMAD.X R17, R17, 0x1, R0.reuse, P4 ;  /* 0x0000000111117824 */ /* 0x100fe200020e0600 */
[-C--:B------:R-:W-:Y:S01]  /*52a10*/  IADD3 R13, P4, R13, R24.reuse, RZ ;  /* 0x000000180d0d7210 */ /* 0x080fe20007f9e0ff */
[----:B----4-:R-:W-:Y:S01]  /*52a20*/  IMAD.X R21, R21, 0x1, R0, P5 ;  /* 0x0000000115157824 */ /* 0x010fe200028e0600 */
        /* <DEDUP_REMOVED lines=25> */
[----:B------:R-:W-:Y:S02]  /*52bc0*/  STL [R1+0x1998], R18 ;  /* 0x0019981201007387 */ /* 0x000fe40000100800 */
[----:B------:R-:W-:Y:S02]  /*52bd0*/  STL [R1+0x19e8], R14 ;  /* 0x0019e80e01007387 */ /* 0x000fe40000100800 */
[----:B------:R-:W-:Y:S01]  /*52be0*/  STL [R1+0x19b0], R17 ;  /* 0x0019b01101007387 */ /* 0x000fe20000100800 */
[----:B------:R-:W-:Y:S01]  /*52bf0*/  STL [R1+0x19ec], R13 ;  /* 0x0019ec0d01007387 */ /* 0x000fe20000100800 */
        /* <DEDUP_REMOVED lines=8> */
[----:B------:R-:W-:Y:S01]  /*52c80*/  STL [R1+0x19c4], R12 ;  /* 0x0019c40c01007387 */ /* 0x000fe20000100800 */
[----:B--2---:R-:W-:-:S03]  /*52c90*/  IADD3 R29, P6, R29, R24, RZ ;  /* 0x000000181d1d7210 */ /* 0x004fc60007fde0ff */
[----:B----4-:R0:W-:Y:S04]  /*52ca0*/  STL [R1+0x1f78], R21 ;  /* 0x001f781501007387 */ /* 0x0101e80000100800 */
[----:B0-----:R-:W2:Y:S01]  /*52cb0*/  LDL.LU R21, [R1+0x1a08] ;  /* 0x001a080001157983 */ /* 0x001ea20000300800 */
        /* <DEDUP_REMOVED lines=17> */
[----:B---3--:R-:W-:-:S02]  /*52dd0*/  IMAD.X R28, R28, 0x1, R0, P1 ;  /* 0x000000011c1c7824 */ /* 0x008fc400008e0600 */
[----:B------:R-:W3:Y:S01]  /*52de0*/  LDL.LU R11, [R1+0x1a54] ;  /* 0x001a5400010b7983 */ /* 0x000ee20000300800 */
[----:B------:R-:W3:Y:S01]  /*52df0*/  LDL.LU R10, [R1+0x1a24] ;  /* 0x001a2400010a7983 */ /* 0x000ee20000300800 */
[----:B------:R0:W-:Y:S02]  /*52e00*/  STL [R1+0x1a00], R29 ;  /* 0x001a001d01007387 */ /* 0x0001e40000100800 */
[----:B------:R-:W3:Y:S02]  /*52e10*/  LDL.LU R18, [R1+0x1a60] ;  /* 0x001a600001127983 */ /* 0x000ee40000300800 */
[----:B------:R1:W-:Y:S01]  /*52e20*/  STL [R1+0x19b8], R28 ;  /* 0x0019b81c01007387 */ /* 0x0003e20000100800 */
[----:B------:R-:W3:Y:S01]  /*52e30*/  LDL.LU R14, [R1+0x1a18] ;  /* 0x001a1800010e7983 */ /* 0x000ee20000300800 */
[----:B------:R-:W3:Y:S02]  /*52e40*/  LDL.LU R17, [R1+0x1a68] ;  /* 0x001a680001117983 */ /* 0x000ee40000300800 */
[----:B------:R-:W3:Y:S02]  /*52e50*/  LDL.LU R13, [R1+0x1a30] ;  /* 0x001a3000010d7983 */ /* 0x000ee40000300800 */
[----:B------:R-:W3:Y:S01]  /*52e60*/  LDL.LU R16, [R1+0x1a6c] ;  /* 0x001a6c0001107983 */ /* 0x000ee20000300800 */
[----:B0-----:R-:W3:Y:S01]  /*52e70*/  LDL.LU R29, [R1+0x1a3c] ;  /* 0x001a3c00011d7983 */ /* 0x001ee20000300800 */
[----:B-1----:R-:W3:Y:S01]  /*52e80*/  LDL.LU R28, [R1+0x1a74] ;  /* 0x001a7400011c7983 */ /* 0x002ee20000300800 */
[----:B--2---:R-:W-:-:S05]  /*52e90*/  IADD3 R21, P1, R21, R24, RZ ;  /* 0x0000001815157210 */ /* 0x004fca0007f3e0ff */
[----:B------:R0:W-:Y:S04]  /*52ea0*/  STL [R1+0x1a08], R21 ;  /* 0x001a081501007387 */ /* 0x0001e80000100800 */
[----:B0-----:R-:W2:Y:S02]  /*52eb0*/  LDL.LU R21, [R1+0x1f78] ;  /* 0x001f780001157983 */ /* 0x001ea40000300800 */
[----:B--2---:R-:W-:-:S05]  /*52ec0*/  IMAD.X R21, R21, 0x1, R0, P2 ;  /* 0x0000000115157824 */ /* 0x004fca00010e0600 */
        /* <DEDUP_REMOVED lines=17> */
[-C--:B---3--:R-:W-:Y:S01]  /*52fe0*/  IADD3 R11, P5, R11, R24.reuse, RZ ;  /* 0x000000180b0b7210 */ /* 0x088fe20007fbe0ff */
        /* <DEDUP_REMOVED lines=30> */
[----:B------:R-:W-:Y:S01]  /*531d0*/  STL [R1+0x1a60], R18 ;  /* 0x001a601201007387 */ /* 0x000fe20000100800 */
[----:B------:R-:W-:Y:S01]  /*531e0*/  STL [R1+0x1a18], R14 ;  /* 0x001a180e01007387 */ /* 0x000fe20000100800 */
        /* <DEDUP_REMOVED lines=10> */
[----:B------:R-:W-:Y:S01]  /*53290*/  STL [R1+0x1a74], R28 ;  /* 0x001a741c01007387 */ /* 0x000fe20000100800 */
[--C-:B--2---:R-:W-:Y:S01]  /*532a0*/  IMAD.X R15, R15, 0x1, R0.reuse, P4 ;  /* 0x000000010f0f7824 */ /* 0x104fe200020e0600 */
[----:B---3--:R-:W-:Y:S02]  /*532b0*/  IADD3 R12, P4, R12, R24, RZ ;  /* 0x000000180c0c7210 */ /* 0x008fe40007f9e0ff */
[----:B----4-:R0:W-:Y:S04]  /*532c0*/  STL [R1+0x1f70], R21 ;  /* 0x001f701501007387 */ /* 0x0101e80000100800 */
        /* <DEDUP_REMOVED lines=18> */
[----:B------:R0:W-:Y:S02]  /*533f0*/  STL [R1+0x1a44], R15 ;  /* 0x001a440f01007387 */ /* 0x0001e40000100800 */
[----:B------:R-:W3:Y:S01]  /*53400*/  LDL.LU R11, [R1+0x1a9c] ;  /* 0x001a9c00010b7983 */ /* 0x000ee20000300800 */
[----:B------:R1:W-:Y:S01]  /*53410*/  STL [R1+0x1a80], R12 ;  /* 0x001a800c01007387 */ /* 0x0003e20000100800 */
[----:B------:R-:W3:Y:S02]  /*53420*/  LDL.LU R10, [R1+0x1ad4] ;  /* 0x001ad400010a7983 */ /* 0x000ee40000300800 */
[----:B------:R-:W3:Y:S02]  /*53430*/  LDL.LU R18, [R1+0x1aa4] ;  /* 0x001aa40001127983 */ /* 0x000ee40000300800 */
[----:B------:R-:W3:Y:S01]  /*53440*/  LDL.LU R14, [R1+0x1ae0] ;  /* 0x001ae000010e7983 */ /* 0x000ee20000300800 */
[----:B------:R-:W3:Y:S01]  /*53450*/  LDL.LU R17, [R1+0x1a98] ;  /* 0x001a980001117983 */ /* 0x000ee20000300800 */
[----:B------:R-:W3:Y:S02]  /*53460*/  LDL.LU R13, [R1+0x1ae8] ;  /* 0x001ae800010d7983 */ /* 0x000ee40000300800 */
[----:B------:R-:W3:Y:S01]  /*53470*/  LDL.LU R16, [R1+0x1ab0] ;  /* 0x001ab00001107983 */ /* 0x000ee20000300800 */
[----:B0-----:R-:W3:Y:S01]  /*53480*/  LDL.LU R15, [R1+0x1aec] ;  /* 0x001aec00010f7983 */ /* 0x001ee20000300800 */
[----:B-1----:R-:W3:Y:S02]  /*53490*/  LDL.LU R12, [R1+0x1abc] ;  /* 0x001abc00010c7983 */ /* 0x002ee40000300800 */
[----:B--2---:R-:W-:-:S05]  /*534a0*/  IMAD.X R21, R21, 0x1, R0, P5 ;  /* 0x0000000115157824 */ /* 0x004fca00028e0600 */
[----:B------:R0:W-:Y:S04]  /*534b0*/  STL [R1+0x1a38], R21 ;  /* 0x001a381501007387 */ /* 0x0001e80000100800 */
[----:B0-----:R-:W2:Y:S02]  /*534c0*/  LDL.LU R21, [R1+0x1f70] ;  /* 0x001f700001157983 */ /* 0x001ea40000300800 */
[----:B--2---:R-:W-:-:S05]  /*534d0*/  IADD3 R21, P5, R21, R24, RZ ;  /* 0x0000001815157210 */ /* 0x004fca0007fbe0ff */
[----:B------:R0:W-:Y:S04]  /*534e0*/  STL [R1+0x1a88], R21 ;  /* 0x001a881501007387 */ /* 0x0001e80000100800 */
[----:B0-----:R-:W2:Y:S01]  /*534f0*/  LDL.LU R21, [R1+0x1f6c] ;  /* 0x001f6c0001157983 */ /* 0x001ea20000300800 */
[--C-:B----4-:R-:W-:Y:S01]  /*53500*/  IMAD.X R22, R22, 0x1, R0.reuse, P1 ;  /* 0x0000000116167824 */ /* 0x110fe200008e0600 */
[-C--:B---3--:R-:W-:Y:S01]  /*53510*/  IADD3 R23, P1, R23, R24.reuse, RZ ;  /* 0x0000001817177210 */ /* 0x088fe20007f3e0ff */
        /* <DEDUP_REMOVED lines=30> */
[----:B------:R-:W-:Y:S01]  /*53700*/  STL [R1+0x1aac], R3 ;  /* 0x001aac0301007387 */ /* 0x000fe20000100800 */
[-C--:B------:R-:W-:Y:S01]  /*53710*/  IADD3 R2, P6, R2, R24.reuse, RZ ;  /* 0x0000001802027210 */ /* 0x080fe20007fde0ff */
        /* <DEDUP_REMOVED lines=25> */
[-C--:B--2---:R-:W-:Y:S01]  /*538b0*/  IADD3 R29, P1, R29, R24.reuse, RZ ;  /* 0x000000181d1d7210 */ /* 0x084fe20007f3e0ff */
[----:B---3--:R-:W-:Y:S02]  /*538c0*/  IMAD.X R28, R28, 0x1, R0, P2 ;  /* 0x000000011c1c7824 */ /* 0x008fe400010e0600 */
        /* <DEDUP_REMOVED lines=17> */
[----:B------:R0:W-:Y:S01]  /*539e0*/  STL [R1+0x1af4], R29 ;  /* 0x001af41d01007387 */ /* 0x0001e20000100800 */
[----:B------:R-:W3:Y:S02]  /*539f0*/  LDL.LU R25, [R1+0x1b48] ;  /* 0x001b480001197983 */ /* 0x000ee40000300800 */
[----:B------:R1:W-:Y:S02]  /*53a00*/  STL [R1+0x1ac4], R28 ;  /* 0x001ac41c01007387 */ /* 0x0003e40000100800 */
        /* <DEDUP_REMOVED lines=43> */
[--C-:B------:R-:W-:Y:S02]  /*53cc0*/  IMAD.X R6, R6, 0x1, R0.reuse, P3 ;  /* 0x0000000106067824 */ /* 0x100fe400018e0600 */
[----:B------:R-:W-:Y:S01]  /*53cd0*/  STL [R1+0x1b20], R9 ;  /* 0x001b200901007387 */ /* 0x000fe20000100800 */
[-C--:B------:R-:W-:Y:S01]  /*53ce0*/  IADD3 R15, P3, R15, R24.reuse, RZ ;  /* 0x000000180f0f7210 */ /* 0x080fe20007f7e0ff */
[----:B------:R-:W-:Y:S01]  /*53cf0*/  STL [R1+0x1ad8], R8 ;  /* 0x001ad80801007387 */ /* 0x000fe20000100800 */
[----:B------:R-:W-:Y:S02]  /*53d00*/  STL [R1+0x1b28], R7 ;  /* 0x001b280701007387 */ /* 0x000fe40000100800 */
[----:B------:R-:W-:Y:S02]  /*53d10*/  STL [R1+0x1af0], R3 ;  /* 0x001af00301007387 */ /* 0x000fe40000100800 */
[----:B------:R-:W-:Y:S01]  /*53d20*/  STL [R1+0x1b2c], R4 ;  /* 0x001b2c0401007387 */ /* 0x000fe20000100800 */
[----:B------:R0:W-:Y:S01]  /*53d30*/  STL [R1+0x1b34], R15 ;  /* 0x001b340f01007387 */ /* 0x0001e20000100800 */
        /* <DEDUP_REMOVED lines=67> */
[----:B------:R-:W-:Y:S01]  /*54170*/  IADD3 R9, P4, R9, R24, RZ ;  /* 0x0000001809097210 */ /* 0x000fe20007f9e0ff */
[----:B------:R-:W-:-:S02]  /*54180*/  IMAD.X R8, R8, 0x1, R0, P5 ;  /* 0x0000000108087824 */ /* 0x000fc400028e0600 */
[--C-:B------:R-:W-:Y:S01]  /*54190*/  IMAD.X R29, R29, 0x1, R0.reuse, P6 ;  /* 0x000000011d1d7824 */ /* 0x100fe200030e0600 */
[-C--:B------:R-:W-:Y:S02]  /*541a0*/  IADD3 R3, P5, R3, R24.reuse, RZ ;  /* 0x0000001803037210 */ /* 0x080fe40007fbe0ff */
[-C--:B------:R-:W-:Y:S01]  /*541b0*/  IADD3 R28, P6, R28, R24.reuse, RZ ;  /* 0x000000181c1c7210 */ /* 0x080fe20007fde0ff */
[--C-:B------:R-:W-:Y:S01]  /*541c0*/  IMAD.X R5, R5, 0x1, R0.reuse, P2 ;  /* 0x0000000105057824 */ /* 0x100fe200010e0600 */
[-C--:B------:R-:W-:Y:S01]  /*541d0*/  IADD3 R2, P2, R2, R24.reuse, RZ ;  /* 0x0000001802027210 */ /* 0x080fe20007f5e0ff */
[--C-:B------:R-:W-:Y:S01]  /*541e0*/  IMAD.X R25, R25, 0x1, R0.reuse, P3 ;  /* 0x0000000119197824 */ /* 0x100fe200018e0600 */
[-C--:B------:R-:W-:Y:S01]  /*541f0*/  IADD3 R19, P3, R19, R24.reuse, RZ ;  /* 0x0000001813137210 */ /* 0x080fe20007f7e0ff */
[--C-:B------:R-:W-:Y:S01]  /*54200*/  IMAD.X R11, R11, 0x1, R0.reuse, P4 ;  /* 0x000000010b0b7824 */ /* 0x100fe200020e0600 */
[----:B------:R-:W-:Y:S01]  /*54210*/  IADD3 R10, P4, R10, UR8, RZ ;  /* 0x000000080a0a7c10 */ /* 0x000fe2000ff9e0ff */
[--C-:B------:R-:W-:Y:S01]  /*54220*/  IMAD.X R18, R18, 0x1, R0.reuse, P5 ;  /* 0x0000000112127824 */ /* 0x100fe200028e0600 */
[----:B------:R-:W-:Y:S01]  /*54230*/  IADD3 R14, P5, R14, UR8, RZ ;  /* 0x000000080e0e7c10 */ /* 0x000fe2000ffbe0ff */
[--C-:B------:R-:W-:Y:S01]  /*54240*/  IMAD.X R17, R17, 0x1, R0.reuse, P6 ;  /* 0x0000000111117824 */ /* 0x100fe200030e0600 */
[----:B------:R-:W-:Y:S01]  /*54250*/  IADD3 R13, P6, R13, UR8, RZ ;  /* 0x000000080d0d7c10 */ /* 0x000fe2000ffde0ff */
[----:B--2---:R-:W-:Y:S01]  /*54260*/  IMAD.X R7, R7, 0x1, R0, P1 ;  /* 0x0000000107077824 */ /* 0x004fe200008e0600 */
[----:B------:R-:W-:-:S04]  /*54270*/  IADD3 R21, P1, R21, R24, RZ ;  /* 0x0000001815157210 */ /* 0x000fc80007f3e0ff */
[----:B------:R0:W-:Y:S04]  /*54280*/  STL [R1+0x1b38], R7 ;  /* 0x001b380701007387 */ /* 0x0001e80000100800 */
        /* <DEDUP_REMOVED lines=12> */
[----:B------:R-:W-:Y:S01]  /*54350*/  IADD3 R6, P1, R6, R24, RZ ;  /* 0x0000001806067210 */ /* 0x000fe20007f3e0ff */
[----:B0-----:R-:W3:Y:S01]  /*54360*/  LDL.LU R29, [R1+0x1c20] ;  /* 0x001c2000011d7983 */ /* 0x001ee20000300800 */
[----:B------:R0:W-:Y:S03]  /*54370*/  STL [R1+0x1bac], R28 ;  /* 0x001bac1c01007387 */ /* 0x0001e60000100800 */
[----:B0-----:R-:W4:Y:S01]  /*54380*/  LDL.LU R28, [R1+0x1bbc] ;  /* 0x001bbc00011c7983 */ /* 0x001f220000300800 */
[----:B------:R-:W-:Y:S02]  /*54390*/  STL [R1+0x1b7c], R4 ;  /* 0x001b7c0401007387 */ /* 0x000fe40000100800 */
[----:B------:R0:W-:Y:S02]  /*543a0*/  STL [R1+0x1bb4], R6 ;  /* 0x001bb40601007387 */ /* 0x0001e40000100800 */
[----:B------:R1:W-:Y:S01]  /*543b0*/  STL [R1+0x1b84], R5 ;  /* 0x001b840501007387 */ /* 0x0003e20000100800 */
[----:B------:R0:W-:Y:S01]  /*543c0*/  STL [R1+0x1bc0], R2 ;  /* 0x001bc00201007387 */ /* 0x0001e20000100800 */
[----:B------:R0:W-:Y:S02]  /*543d0*/  STL [R1+0x1b78], R25 ;  /* 0x001b781901007387 */ /* 0x0001e40000100800 */
[----:B------:R1:W-:Y:S02]  /*543e0*/  STL [R1+0x1bc4], R19 ;  /* 0x001bc41301007387 */ /* 0x0003e40000100800 */
[----:B------:R1:W-:Y:S01]  /*543f0*/  STL [R1+0x1b90], R11 ;  /* 0x001b900b01007387 */ /* 0x0003e20000100800 */
[----:B------:R3:W-:Y:S01]  /*54400*/  STL [R1+0x1bdc], R10 ;  /* 0x001bdc0a01007387 */ /* 0x0007e20000100800 */
[----:B------:R3:W-:Y:S02]  /*54410*/  STL [R1+0x1b9c], R18 ;  /* 0x001b9c1201007387 */ /* 0x0007e40000100800 */
[----:B------:R-:W-:-:S02]  /*54420*/  IMAD.X R16, R16, 0x1, R0, P1 ;  /* 0x0000000110107824 */ /* 0x000fc400008e0600 */
[----:B------:R3:W-:Y:S01]  /*54430*/  STL [R1+0x1c2c], R14 ;  /* 0x001c2c0e01007387 */ /* 0x0007e20000100800 */
[----:B------:R-:W-:Y:S01]  /*54440*/  IADD3 R15, P1, R15, UR8, RZ ;  /* 0x000000080f0f7c10 */ /* 0x000fe2000ff3e0ff */
[----:B------:R3:W-:Y:S01]  /*54450*/  STL [R1+0x1ba4], R17 ;  /* 0x001ba41101007387 */ /* 0x0007e20000100800 */
[----:B------:R3:W-:Y:S02]  /*54460*/  STL [R1+0x1c28], R13 ;  /* 0x001c280d01007387 */ /* 0x0007e40000100800 */
[----:B0-----:R-:W3:Y:S02]  /*54470*/  LDL.LU R6, [R1+0x1c1c] ;  /* 0x001c1c0001067983 */ /* 0x001ee40000300800 */
[----:B------:R0:W-:Y:S01]  /*54480*/  STL [R1+0x1b98], R16 ;  /* 0x001b981001007387 */ /* 0x0001e20000100800 */
[----:B-1----:R-:W3:Y:S01]  /*54490*/  LDL.LU R5, [R1+0x1bb8] ;  /* 0x001bb80001057983 */ /* 0x002ee20000300800 */
[----:B------:R1:W-:Y:S02]  /*544a0*/  STL [R1+0x1c24], R15 ;  /* 0x001c240f01007387 */ /* 0x0003e40000100800 */
[----:B------:R-:W3:Y:S02]  /*544b0*/  LDL.LU R2, [R1+0x1c18] ;  /* 0x001c180001027983 */ /* 0x000ee40000300800 */
[----:B------:R-:W-:-:S05]  /*544c0*/  IMAD.X R12, R12, 0x1, R0, P2 ;  /* 0x000000010c0c7824 */ /* 0x000fca00010e0600 */
        /* <DEDUP_REMOVED lines=14> */
[----:B---3--:R-:W-:-:S05]  /*545b0*/  IADD3 R29, P2, R29, UR8, RZ ;  /* 0x000000081d1d7c10 */ /* 0x008fca000ff5e0ff */
[----:B------:R3:W-:Y:S01]  /*545c0*/  STL [R1+0x1c20], R29 ;  /* 0x001c201d01007387 */ /* 0x0007e20000100800 */
[----:B------:R-:W2:Y:S02]  /*545d0*/  LDL.LU R11, [R1+0x1c04] ;  /* 0x001c0400010b7983 */ /* 0x000ea40000300800 */
[----:B----4-:R-:W-:-:S05]  /*545e0*/  IMAD.X R28, R28, 0x1, R0, P3 ;  /* 0x000000011c1c7824 */ /* 0x010fca00018e0600 */
[----:B------:R4:W-:Y:S01]  /*545f0*/  STL [R1+0x1bbc], R28 ;  /* 0x001bbc1c01007387 */ /* 0x0009e20000100800 */
[----:B---3--:R-:W3:Y:S03]  /*54600*/  LDL.LU R10, [R1+0x1c54] ;  /* 0x001c5400010a7983 */ /* 0x008ee60000300800 */
[----:B------:R-:W3:Y:S01]  /*54610*/  LDL.LU R18, [R1+0x1bfc] ;  /* 0x001bfc0001127983 */ /* 0x000ee20000300800 */
[----:B------:R-:W3:Y:S03]  /*54620*/  LDL.LU R14, [R1+0x1c5c] ;  /* 0x001c5c00010e7983 */ /* 0x000ee60000300800 */
[----:B------:R-:W3:Y:S01]  /*54630*/  LDL.LU R17, [R1+0x1bf8] ;  /* 0x001bf80001117983 */ /* 0x000ee20000300800 */
[----:B------:R-:W3:Y:S02]  /*54640*/  LDL.LU R13, [R1+0x1c64] ;  /* 0x001c6400010d7983 */ /* 0x000ee40000300800 */
[----:B0-----:R-:W3:Y:S02]  /*54650*/  LDL.LU R16, [R1+0x1bf4] ;  /* 0x001bf40001107983 */ /* 0x001ee40000300800 */
[----:B-1----:R-:W3:Y:S01]  /*54660*/  LDL.LU R15, [R1+0x1c6c] ;  /* 0x001c6c00010f7983 */ /* 0x002ee20000300800 */
[----:B------:R-:W3:Y:S01]  /*54670*/  LDL.LU R12, [R1+0x1bf0] ;  /* 0x001bf000010c7983 */ /* 0x000ee20000300800 */
[----:B------:R-:W3:Y:S02]  /*54680*/  LDL.LU R29, [R1+0x1c74] ;  /* 0x001c7400011d7983 */ /* 0x000ee40000300800 */
[----:B----4-:R-:W4:Y:S02]  /*54690*/  LDL.LU R28, [R1+0x1bec] ;  /* 0x001bec00011c7983 */ /* 0x010f240000300800 */
[----:B------:R0:W-:Y:S01]  /*546a0*/  STL [R1+0x1f30], R0 ;  /* 0x001f300001007387 */ /* 0x0001e20000100800 */
[----:B------:R-:W-:-:S02]  /*546b0*/  IADD3 R6, P3, R6, UR8, RZ ;  /* 0x0000000806067c10 */ /* 0x000fc4000ff7e0ff */
[----:B------:R-:W-:Y:S01]  /*546c0*/  IADD3.X R5, R5, UR5, RZ, P4, !PT ;  /* 0x0000000505057c10 */ /* 0x000fe2000a7fe4ff */
[----:B0-----:R-:W4:Y:S01]  /*546d0*/  LDL.LU R0, [R1+0x1bd8] ;  /* 0x001bd80001007983 */ /* 0x001f220000300800 */
[----:B------:R-:W-:Y:S01]  /*546e0*/  IADD3 R2, P4, R2, UR8, RZ ;  /* 0x0000000802027c10 */ /* 0x000fe2000ff9e0ff */
[----:B------:R0:W-:Y:S02]  /*546f0*/  STL [R1+0x1c1c], R6 ;  /* 0x001c1c0601007387 */ /* 0x0001e40000100800 */
[----:B0-----:R-:W4:Y:S01]  /*54700*/  LDL.LU R6, [R1+0x1f54] ;  /* 0x001f540001067983 */ /* 0x001f220000300800 */
[----:B------:R0:W-:Y:S03]  /*54710*/  STL [R1+0x1bb8], R5 ;  /* 0x001bb80501007387 */ /* 0x0001e60000100800 */
[----:B0-----:R-:W4:Y:S01]  /*54720*/  LDL.LU R5, [R1+0x1f50] ;  /* 0x001f500001057983 */ /* 0x001f220000300800 */
[----:B------:R0:W-:Y:S03]  /*54730*/  STL [R1+0x1c18], R2 ;  /* 0x001c180201007387 */ /* 0x0001e60000100800 */
[----:B0-----:R-:W4:Y:S01]  /*54740*/  LDL.LU R2, [R1+0x1f4c] ;  /* 0x001f4c0001027983 */ /* 0x001f220000300800 */
[----:B------:R-:W-:Y:S01]  /*54750*/  IADD3.X R20, R20, UR5, RZ, P6, !PT ;  /* 0x0000000514147c10 */ /* 0x000fe2000b7fe4ff */
[----:B------:R-:W-:Y:S01]  /*54760*/  IADD3 R22, P6, R22, UR8, RZ ;  /* 0x0000000816167c10 */ /* 0x000fe2000ffde0ff */
        /* <DEDUP_REMOVED lines=8> */
[----:B--2---:R-:W-:-:S02]  /*547f0*/  IADD3.X R11, R11, UR5, RZ, P6, !PT ;  /* 0x000000050b0b7c10 */ /* 0x004fc4000b7fe4ff */
[----:B---3--:R-:W-:Y:S02]  /*54800*/  IADD3 R10, P6, R10, UR8, RZ ;  /* 0x000000080a0a7c10 */ /* 0x008fe4000ffde0ff */
[----:B----4-:R-:W-:Y:S01]  /*54810*/  IADD3.X R0, R0, UR5, RZ, P5, !PT ;  /* 0x0000000500007c10 */ /* 0x010fe2000affe4ff */
[----:B------:R-:W-:-:S04]  /*54820*/  IADD3 R21, P5, R21, UR8, RZ ;  /* 0x0000000815157c10 */ /* 0x000fc8000ffbe0ff */
[----:B------:R-:W-:Y:S01]  /*54830*/  STL [R1+0x1bd8], R0 ;  /* 0x001bd80001007387 */ /* 0x000fe20000100800 */
[----:B------:R-:W-:Y:S02]  /*54840*/  STL [R1+0x1c10], R21 ;  /* 0x001c101501007387 */ /* 0x000fe40000100800 */
[----:B------:R-:W-:Y:S02]  /*54850*/  STL [R1+0x1bd4], R20 ;  /* 0x001bd41401007387 */ /* 0x000fe40000100800 */
[----:B------:R-:W-:Y:S01]  /*54860*/  STL [R1+0x1c08], R22 ;  /* 0x001c081601007387 */ /* 0x000fe20000100800 */
[----:B------:R-:W-:Y:S01]  /*54870*/  STL [R1+0x1bd0], R23 ;  /* 0x001bd01701007387 */ /* 0x000fe20000100800 */
[----:B------:R-:W-:Y:S02]  /*54880*/  STL [R1+0x1c00], R26 ;  /* 0x001c001a01007387 */ /* 0x000fe40000100800 */
[----:B------:R-:W-:Y:S02]  /*54890*/  STL [R1+0x1bcc], R27 ;  /* 0x001bcc1b01007387 */ /* 0x000fe40000100800 */
[----:B------:R0:W-:Y:S01]  /*548a0*/  STL [R1+0x1c34], R9 ;  /* 0x001c340901007387 */ /* 0x0001e20000100800 */
[----:B------:R-:W-:Y:S01]  /*548b0*/  STL [R1+0x1bc8], R8 ;  /* 0x001bc80801007387 */ /* 0x000fe20000100800 */
[----:B------:R1:W-:Y:S01]  /*548c0*/  STL [R1+0x1c3c], R3 ;  /* 0x001c3c0301007387 */ /* 0x0003e20000100800 */
[----:B------:R-:W-:Y:S01]  /*548d0*/  IADD3.X R24, R24, UR5, RZ, P5, !PT ;  /* 0x0000000518187c10 */ /* 0x000fe2000affe4ff */
[----:B------:R-:W-:Y:S01]  /*548e0*/  STL [R1+0x1c14], R4 ;  /* 0x001c140401007387 */ /* 0x000fe20000100800 */
[----:B------:R-:W-:Y:S01]  /*548f0*/  IADD3 R19, P5, R19, UR8, RZ ;  /* 0x0000000813137c10 */ /* 0x000fe2000ffbe0ff */
[----:B------:R-:W-:Y:S01]  /*54900*/  STL [R1+0x1c44], R25 ;  /* 0x001c441901007387 */ /* 0x000fe20000100800 */
[----:B0-----:R-:W-:-:S02]  /*54910*/  IMAD.MOV.U32 R9, RZ, RZ, R6 ;  /* 0x000000ffff097224 */ /* 0x001fc400078e0006 */
[----:B-1----:R-:W-:Y:S01]  /*54920*/  IMAD.MOV.U32 R3, RZ, RZ, R7 ;  /* 0x000000ffff037224 */ /* 0x002fe200078e0007 */
[----:B------:R-:W-:Y:S01]  /*54930*/  IADD3.X R18, R18, UR5, RZ, P1, !PT ;  /* 0x0000000512127c10 */ /* 0x000fe20008ffe4ff */
[----:B------:R-:W-:Y:S02]  /*54940*/  IADD3 R14, P1, R14, UR8, RZ ;  /* 0x000000080e0e7c10 */ /* 0x000fe4000ff3e0ff */
[----:B------:R-:W-:Y:S02]  /*54950*/  IMAD.MOV.U32 R8, RZ, RZ, R2 ;  /* 0x000000ffff087224 */ /* 0x000fe400078e0002 */
[----:B------:R-:W-:Y:S01]  /*54960*/  IMAD.MOV.U32 R2, RZ, RZ, R5 ;  /* 0x000000ffff027224 */ /* 0x000fe200078e0005 */
[----:B------:R-:W-:Y:S02]  /*54970*/  IADD3.X R17, R17, UR5, RZ, P2, !PT ;  /* 0x0000000511117c10 */ /* 0x000fe400097fe4ff */
[----:B------:R-:W-:Y:S02]  /*54980*/  STL.64 [R1+0x5e0], R8 ;  /* 0x0005e00801007387 */ /* 0x000fe40000100a00 */
[----:B------:R-:W-:Y:S02]  /*54990*/  STL.64 [R1+0x5d8], R2 ;  /* 0x0005d80201007387 */ /* 0x000fe40000100a00 */
[----:B------:R-:W-:Y:S02]  /*549a0*/  STL [R1+0x1c0c], R24 ;  /* 0x001c0c1801007387 */ /* 0x000fe40000100800 */
[----:B------:R-:W-:Y:S01]  /*549b0*/  STL [R1+0x1c4c], R19 ;  /* 0x001c4c1301007387 */ /* 0x000fe20000100800 */
[----:B------:R-:W-:Y:S01]  /*549c0*/  STL [R1+0x1c04], R11 ;  /* 0x001c040b01007387 */ /* 0x000fe20000100800 */
[----:B------:R-:W-:Y:S01]  /*549d0*/  IADD3 R13, P2, R13, UR8, RZ ;  /* 0x000000080d0d7c10 */ /* 0x000fe2000ff5e0ff */
[----:B------:R-:W-:Y:S01]  /*549e0*/  STL [R1+0x1c54], R10 ;  /* 0x001c540a01007387 */ /* 0x000fe20000100800 */
[----:B------:R-:W-:Y:S01]  /*549f0*/  IADD3.X R16, R16, UR5, RZ, P3, !PT ;  /* 0x0000000510107c10 */ /* 0x000fe20009ffe4ff */
[----:B------:R-:W-:Y:S01]  /*54a00*/  STL [R1+0x1bfc], R18 ;  /* 0x001bfc1201007387 */ /* 0x000fe20000100800 */
[----:B------:R-:W-:Y:S01]  /*54a10*/  IADD3 R15, P3, R15, UR8, RZ ;  /* 0x000000080f0f7c10 */ /* 0x000fe2000ff7e0ff */
[----:B------:R-:W-:Y:S02]  /*54a20*/  STL [R1+0x1c5c], R14 ;  /* 0x001c5c0e01007387 */ /* 0x000fe40000100800 */
[----:B------:R-:W-:Y:S01]  /*54a30*/  STL [R1+0x1bf8], R17 ;  /* 0x001bf81101007387 */ /* 0x000fe20000100800 */
[----:B------:R-:W-:Y:S01]  /*54a40*/  STL [R1+0x1c64], R13 ;  /* 0x001c640d01007387 */ /* 0x000fe20000100800 */
[----:B------:R-:W-:Y:S02]  /*54a50*/  STL [R1+0x1bf4], R16 ;  /* 0x001bf41001007387 */ /* 0x000fe40000100800 */
[----:B------:R-:W-:Y:S02]  /*54a60*/  STL [R1+0x1c6c], R15 ;  /* 0x001c6c0f01007387 */ /* 0x000fe40000100800 */
[----:B------:R-:W2:Y:S01]  /*54a70*/  LDL.LU R5, [R1+0x1c84] ;  /* 0x001c840001057983 */ /* 0x000ea20000300800 */
[----:B------:R-:W-:Y:S01]  /*54a80*/  IADD3.X R12, R12, UR5, RZ, P4, !PT ;  /* 0x000000050c0c7c10 */ /* 0x000fe2000a7fe4ff */
[----:B------:R-:W-:-:S04]  /*54a90*/  IADD3 R29, P4, R29, UR8, RZ ;  /* 0x000000081d1d7c10 */ /* 0x000fc8000ff9e0ff */
[----:B------:R-:W-:Y:S04]  /*54aa0*/  STL [R1+0x1bf0], R12 ;  /* 0x001bf00c01007387 */ /* 0x000fe80000100800 */
[----:B--2---:R0:W-:Y:S01]  /*54ab0*/  STL [R1+0x1f44], R5 ;  /* 0x001f440501007387 */ /* 0x0041e20000100800 */
[----:B------:R-:W-:Y:S03]  /*54ac0*/  STL [R1+0x1c74], R29 ;  /* 0x001c741d01007387 */ /* 0x000fe60000100800 */
[----:B0-----:R-:W2:Y:S01]  /*54ad0*/  LDL.LU R5, [R1+0x1be8] ;  /* 0x001be80001057983 */ /* 0x001ea20000300800 */
[----:B------:R-:W-:-:S05]  /*54ae0*/  IADD3.X R28, R28, UR5, RZ, P5, !PT ;  /* 0x000000051c1c7c10 */ /* 0x000fca000affe4ff */
[----:B------:R-:W-:Y:S04]  /*54af0*/  STL [R1+0x1bec], R28 ;  /* 0x001bec1c01007387 */ /* 0x000fe80000100800 */
        /* <DEDUP_REMOVED lines=30> */
[----:B--2---:R-:W-:-:S05]  /*54ce0*/  IADD3 R5, P5, R5, UR8, RZ ;  /* 0x0000000805057c10 */ /* 0x004fca000ffbe0ff */
[----:B------:R0:W-:Y:S04]  /*54cf0*/  STL [R1+0x1c7c], R5 ;  /* 0x001c7c0501007387 */ /* 0x0001e80000100800 */
[----:B0-----:R-:W2:Y:S02]  /*54d00*/  LDL.LU R5, [R1+0x1f48] ;  /* 0x001f480001057983 */ /* 0x001ea40000300800 */
[----:B--2---:R-:W-:-:S05]  /*54d10*/  IADD3.X R5, R5, UR5, RZ, P6, !PT ;  /* 0x0000000505057c10 */ /* 0x004fca000b7fe4ff */
[----:B------:R0:W-:Y:S04]  /*54d20*/  STL [R1+0x1be8], R5 ;  /* 0x001be80501007387 */ /* 0x0001e80000100800 */
[----:B0-----:R-:W2:Y:S01]  /*54d30*/  LDL.LU R5, [R1+0x1f44] ;  /* 0x001f440001057983 */ /* 0x001ea20000300800 */
[----:B---3--:R-:W-:Y:S01]  /*54d40*/  IADD3.X R7, R7, UR5, RZ, P1, !PT ;  /* 0x0000000507077c10 */ /* 0x008fe20008ffe4ff */
[----:B----4-:R-:W-:Y:S01]  /*54d50*/  IADD3 R2, P1, R2, UR8, RZ ;  /* 0x0000000802027c10 */ /* 0x010fe2000ff3e0ff */
        /* <DEDUP_REMOVED lines=18> */
[----:B------:R-:W-:-:S02]  /*54e80*/  IADD3.X R15, R15, UR5, RZ, P1, !PT ;  /* 0x000000050f0f7c10 */ /* 0x000fc40008ffe4ff */
[----:B--2---:R-:W-:-:S05]  /*54e90*/  IADD3 R5, P6, R5, UR8, RZ ;  /* 0x0000000805057c10 */ /* 0x004fca000ffde0ff */
[----:B------:R0:W-:Y:S01]  /*54ea0*/  STL [R1+0x1c84], R5 ;  /* 0x001c840501007387 */ /* 0x0001e20000100800 */
[----:B------:R-:W-:Y:S02]  /*54eb0*/  STL [R1+0x1be4], R7 ;  /* 0x001be40701007387 */ /* 0x000fe40000100800 */
[----:B------:R-:W-:Y:S02]  /*54ec0*/  STL [R1+0x1c8c], R2 ;  /* 0x001c8c0201007387 */ /* 0x000fe40000100800 */
[----:B------:R-:W-:Y:S01]  /*54ed0*/  STL [R1+0x1be0], R6 ;  /* 0x001be00601007387 */ /* 0x000fe20000100800 */
[----:B------:R-:W-:Y:S01]  /*54ee0*/  STL [R1+0x1c94], R0 ;  /* 0x001c940001007387 */ /* 0x000fe20000100800 */
[----:B------:R-:W-:Y:S02]  /*54ef0*/  STL [R1+0x1c30], R21 ;  /* 0x001c301501007387 */ /* 0x000fe40000100800 */
        /* <DEDUP_REMOVED lines=15> */
[----:B------:R-:W-:Y:S01]  /*54ff0*/  IADD3.X R13, R13, UR5, RZ, P6, !PT ;  /* 0x000000050d0d7c10 */ /* 0x000fe2000b7fe4ff */
[----:B------:R-:W-:Y:S01]  /*55000*/  STL [R1+0x1c68], R10 ;  /* 0x001c680a01007387 */ /* 0x000fe20000100800 */
[----:B------:R-:W-:Y:S01]  /*55010*/  IADD3 R16, P6, R16, UR8, RZ ;  /* 0x0000000810107c10 */ /* 0x000fe2000ffde0ff */
[----:B------:R-:W-:Y:S01]  /*55020*/  STL [R1+0x1cd4], R18 ;  /* 0x001cd41201007387 */ /* 0x000fe20000100800 */
[----:B------:R-:W-:Y:S02]  /*55030*/  STL [R1+0x1c70], R14 ;  /* 0x001c700e01007387 */ /* 0x000fe40000100800 */
[----:B------:R-:W-:Y:S02]  /*55040*/  STL [R1+0x1cdc], R17 ;  /* 0x001cdc1101007387 */ /* 0x000fe40000100800 */
[----:B------:R-:W-:Y:S01]  /*55050*/  STL [R1+0x1c78], R13 ;  /* 0x001c780d01007387 */ /* 0x000fe20000100800 */
[----:B------:R-:W-:Y:S01]  /*55060*/  STL [R1+0x1ce4], R16 ;  /* 0x001ce41001007387 */ /* 0x000fe20000100800 */
[----:B------:R-:W-:Y:S02]  /*55070*/  STL [R1+0x1c80], R15 ;  /* 0x001c800f01007387 */ /* 0x000fe40000100800 */
[----:B0-----:R-:W2:Y:S01]  /*55080*/  LDL.LU R5, [R1+0x1c98] ;  /* 0x001c980001057983 */ /* 0x001ea20000300800 */
[----:B------:R-:W-:-:S02]  /*55090*/  IADD3 R12, P1, R12, UR8, RZ ;  /* 0x000000080c0c7c10 */ /* 0x000fc4000ff3e0ff */
[----:B------:R-:W-:-:S03]  /*550a0*/  IADD3.X R29, R29, UR5, RZ, P2, !PT ;  /* 0x000000051d1d7c10 */ /* 0x000fc600097fe4ff */
[----:B------:R-:W-:Y:S04]  /*550b0*/  STL [R1+0x1cec], R12 ;  /* 0x001cec0c01007387 */ /* 0x000fe80000100800 */
[----:B--2---:R0:W-:Y:S01]  /*550c0*/  STL [R1+0x1f3c], R5 ;  /* 0x001f3c0501007387 */ /* 0x0041e20000100800 */
[----:B------:R-:W-:Y:S03]  /*550d0*/  STL [R1+0x1c88], R29 ;  /* 0x001c881d01007387 */ /* 0x000fe60000100800 */
[----:B0-----:R-:W2:Y:S01]  /*550e0*/  LDL.LU R5, [R1+0x1cfc] ;  /* 0x001cfc0001057983 */ /* 0x001ea20000300800 */
[----:B------:R-:W-:-:S05]  /*550f0*/  IADD3 R28, P2, R28, UR8, RZ ;  /* 0x000000081c1c7c10 */ /* 0x000fca000ff5e0ff */
        /* <DEDUP_REMOVED lines=31> */
[----:B--2---:R-:W-:-:S05]  /*552f0*/  IADD3.X R5, R5, UR5, RZ, P3, !PT ;  /* 0x0000000505057c10 */ /* 0x004fca0009ffe4ff */
[----:B------:R0:W-:Y:S04]  /*55300*/  STL [R1+0x1c90], R5 ;  /* 0x001c900501007387 */ /* 0x0001e80000100800 */
[----:B0-----:R-:W2:Y:S02]  /*55310*/  LDL.LU R5, [R1+0x1f40] ;  /* 0x001f400001057983 */ /* 0x001ea40000300800 */
[----:B--2---:R-:W-:-:S05]  /*55320*/  IADD3 R5, P3, R5, UR8, RZ ;  /* 0x0000000805057c10 */ /* 0x004fca000ff7e0ff */
[----:B------:R0:W-:Y:S04]  /*55330*/  STL [R1+0x1cfc], R5 ;  /* 0x001cfc0501007387 */ /* 0x0001e80000100800 */
[----:B0-----:R-:W2:Y:S01]  /*55340*/  LDL.LU R5, [R1+0x1f3c] ;  /* 0x001f3c0001057983 */ /* 0x001ea20000300800 */
[----:B----4-:R-:W-:Y:S01]  /*55350*/  IADD3.X R2, R2, UR5, RZ, P5, !PT ;  /* 0x0000000502027c10 */ /* 0x010fe2000affe4ff */
[----:B---3--:R-:W-:Y:S01]  /*55360*/  IADD3 R6, P5, R6, UR8, RZ ;  /* 0x0000000806067c10 */ /* 0x008fe2000ffbe0ff */
        /* <DEDUP_REMOVED lines=18> */
[----:B--2---:R-:W-:Y:S01]  /*55490*/  IADD3.X R5, R5, UR5, RZ, P4, !PT ;  /* 0x0000000505057c10 */ /* 0x004fe2000a7fe4ff */
[----:B------:R-:W-:-:S04]  /*554a0*/  IADD3 R7, P4, R7, UR8, RZ ;  /* 0x0000000807077c10 */ /* 0x000fc8000ff9e0ff */
[----:B------:R-:W-:Y:S01]  /*554b0*/  STL [R1+0x1c98], R5 ;  /* 0x001c980501007387 */ /* 0x000fe20000100800 */
[----:B------:R-:W-:Y:S02]  /*554c0*/  STL [R1+0x1d04], R7 ;  /* 0x001d040701007387 */ /* 0x000fe40000100800 */
[----:B------:R-:W-:Y:S02]  /*554d0*/  STL [R1+0x1ca0], R2 ;  /* 0x001ca00201007387 */ /* 0x000fe40000100800 */
[----:B------:R-:W-:Y:S01]  /*554e0*/  STL [R1+0x1d0c], R6 ;  /* 0x001d0c0601007387 */ /* 0x000fe20000100800 */
[----:B------:R0:W-:Y:S01]  /*554f0*/  STL [R1+0x1ca8], R0 ;  /* 0x001ca80001007387 */ /* 0x0001e20000100800 */
[----:B------:R-:W-:Y:S02]  /*55500*/  STL [R1+0x1d14], R21 ;  /* 0x001d141501007387 */ /* 0x000fe40000100800 */
        /* <DEDUP_REMOVED lines=24> */
[----:B0-----:R-:W2:Y:S01]  /*55690*/  LDL.LU R0, [R1+0x1d7c] ;  /* 0x001d7c0001007983 */ /* 0x001ea20000300800 */
        /* <DEDUP_REMOVED lines=65> */
[----:B------:R-:W-:Y:S02]  /*55ab0*/  IADD3.X R27, R27, UR5, RZ, P5, !PT ;  /* 0x000000051b1b7c10 */ /* 0x000fe4000affe4ff */
[----:B------:R-:W-:Y:S02]  /*55ac0*/  IADD3.X R23, R23, UR5, RZ, P3, !PT ;  /* 0x0000000517177c10 */ /* 0x000fe40009ffe4ff */
[----:B------:R-:W-:Y:S02]  /*55ad0*/  IADD3.X R26, R26, UR5, RZ, P4, !PT ;  /* 0x000000051a1a7c10 */ /* 0x000fe4000a7fe4ff */
[----:B--2---:R-:W-:-:S05]  /*55ae0*/  IADD3 R0, P1, R0, UR8, RZ ;  /* 0x0000000800007c10 */ /* 0x004fca000ff3e0ff */
[----:B------:R0:W-:Y:S04]  /*55af0*/  STL [R1+0x1d7c], R0 ;  /* 0x001d7c0001007387 */ /* 0x0001e80000100800 */
[----:B0-----:R0:W5:Y:S01]  /*55b00*/  LDL.LU R0, [R1+0x1f30] ;  /* 0x001f300001007983 */ /* 0x0011620000300800 */
[----:B------:R1:W-:Y:S03]  /*55b10*/  STL [R1+0x1d18], R20 ;  /* 0x001d181401007387 */ /* 0x0003e60000100800 */
[----:B-1----:R0:W5:Y:S01]  /*55b20*/  LDL.LU R20, [R1+0x1f2c] ;  /* 0x001f2c0001147983 */ /* 0x0021620000300800 */
[----:B------:R1:W-:Y:S03]  /*55b30*/  STL [R1+0x1d84], R21 ;  /* 0x001d841501007387 */ /* 0x0003e60000100800 */
[----:B-1----:R0:W5:Y:S01]  /*55b40*/  LDL.LU R21, [R1+0x1f28] ;  /* 0x001f280001157983 */ /* 0x0021620000300800 */
[----:B------:R1:W-:Y:S03]  /*55b50*/  STL [R1+0x1d20], R9 ;  /* 0x001d200901007387 */ /* 0x0003e60000100800 */
[----:B-1----:R0:W5:Y:S01]  /*55b60*/  LDL.LU R9, [R1+0x1f24] ;  /* 0x001f240001097983 */ /* 0x0021620000300800 */
[----:B------:R1:W-:Y:S01]  /*55b70*/  STL [R1+0x1d8c], R8 ;  /* 0x001d8c0801007387 */ /* 0x0003e20000100800 */
[----:B------:R-:W-:-:S02]  /*55b80*/  IADD3.X R19, R19, UR5, RZ, P1, !PT ;  /* 0x0000000513137c10 */ /* 0x000fc40008ffe4ff */
[----:B-1----:R0:W5:Y:S01]  /*55b90*/  LDL.LU R8, [R1+0x1f20] ;  /* 0x001f200001087983 */ /* 0x0021620000300800 */
[----:B------:R1:W-:Y:S01]  /*55ba0*/  STL [R1+0x1d28], R3 ;  /* 0x001d280301007387 */ /* 0x0003e20000100800 */
[----:B------:R-:W-:Y:S02]  /*55bb0*/  IADD3 R14, P1, R14, UR8, RZ ;  /* 0x000000080e0e7c10 */ /* 0x000fe4000ff3e0ff */
[----:B-1----:R0:W5:Y:S01]  /*55bc0*/  LDL.LU R3, [R1+0x1f1c] ;  /* 0x001f1c0001037983 */ /* 0x0021620000300800 */
[----:B------:R1:W-:Y:S03]  /*55bd0*/  STL [R1+0x1d94], R4 ;  /* 0x001d940401007387 */ /* 0x0003e60000100800 */
        /* <DEDUP_REMOVED lines=29> */
[----:B------:R1:W-:Y:S02]  /*55db0*/  STL [R1+0x1db0], R28 ;  /* 0x001db01c01007387 */ /* 0x0003e40000100800 */
[----:B------:R0:W-:Y:S02]  /*55dc0*/  STL [R1+0x1d68], R5 ;  /* 0x001d680501007387 */ /* 0x0001e40000100800 */
[----:B------:R0:W-:Y:S01]  /*55dd0*/  STL [R1+0x1dac], R7 ;  /* 0x001dac0701007387 */ /* 0x0001e20000100800 */
[----:B------:R0:W-:Y:S01]  /*55de0*/  STL [R1+0x1d70], R2 ;  /* 0x001d700201007387 */ /* 0x0001e20000100800 */
[----:B------:R0:W-:Y:S03]  /*55df0*/  STL [R1+0x1da8], R6 ;  /* 0x001da80601007387 */ /* 0x0001e60000100800 */
[----:B-1----:R-:W1:Y:S01]  /*55e00*/  S2R R28, SR_TID.X ;  /* 0x00000000001c7919 */ /* 0x002e620000002100 */
[----:B------:R0:W-:Y:S02]  /*55e10*/  STL [R1+0x1d78], R22 ;  /* 0x001d781601007387 */ /* 0x0001e40000100800 */
[----:B------:R0:W-:Y:S02]  /*55e20*/  STL [R1+0x1d90], R27 ;  /* 0x001d901b01007387 */ /* 0x0001e40000100800 */
[----:B------:R0:W-:Y:S01]  /*55e30*/  STL [R1+0x1d80], R23 ;  /* 0x001d801701007387 */ /* 0x0001e20000100800 */
[----:B------:R0:W-:Y:S01]  /*55e40*/  STL [R1+0x1d88], R26 ;  /* 0x001d881a01007387 */ /* 0x0001e20000100800 */
[----:B-1----:R-:W-:-:S05]  /*55e50*/  LOP3.LUT R28, R28, 0x7f, RZ, 0xc0, !PT ;  /* 0x0000007f1c1c7812 */ /* 0x002fca00078ec0ff */
[----:B------:R-:W-:Y:S02]  /*55e60*/  IMAD.SHL.U32 R28, R28, 0x2, RZ ;  /* 0x000000021c1c7824 */ /* 0x000fe400078e00ff */
[----:B0-----:R-:W2:Y:S04]  /*55e70*/  LDL.LU R26, [R1+0x1d98] ;  /* 0x001d9800011a7983 */ /* 0x001ea80000300800 */
[----:B------:R-:W3:Y:S01]  /*55e80*/  LDL.LU R27, [R1+0x1da0] ;  /* 0x001da000011b7983 */ /* 0x000ee20000300800 */
[----:B-----5:R-:W-:Y:S02]  /*55e90*/  IMAD.MOV.U32 R2, RZ, RZ, R3 ;  /* 0x000000ffff027224 */ /* 0x020fe400078e0003 */
[----:B------:R-:W-:Y:S02]  /*55ea0*/  IMAD.MOV.U32 R3, RZ, RZ, R9 ;  /* 0x000000ffff037224 */ /* 0x000fe400078e0009 */
[----:B------:R-:W-:Y:S01]  /*55eb0*/  IMAD.MOV.U32 R5, RZ, RZ, R8 ;  /* 0x000000ffff057224 */ /* 0x000fe200078e0008 */
[----:B--2---:R-:W-:-:S02]  /*55ec0*/  IADD3.X R26, R26, UR5, RZ, P6, !PT ;  /* 0x000000051a1a7c10 */ /* 0x004fc4000b7fe4ff */
[----:B---3--:R-:W-:-:S03]  /*55ed0*/  IADD3.X R27, R27, UR5, RZ, P1, !PT ;  /* 0x000000051b1b7c10 */ /* 0x008fc60008ffe4ff */
[----:B------:R0:W-:Y:S04]  /*55ee0*/  STL [R1+0x1d98], R26 ;  /* 0x001d981a01007387 */ /* 0x0001e80000100800 */
[----:B------:R0:W-:Y:S04]  /*55ef0*/  STL.64 [R1+0x518], R2 ;  /* 0x0005180201007387 */ /* 0x0001e80000100a00 */
[----:B------:R0:W-:Y:S04]  /*55f00*/  STL [R1+0x1da0], R27 ;  /* 0x001da01b01007387 */ /* 0x0001e80000100800 */
[----:B------:R0:W-:Y:S01]  /*55f10*/  STL.64 [R1+0x5d0], R4 ;  /* 0x0005d00401007387 */ /* 0x0001e20000100a00 */
[----:B------:R-:W-:Y:S01]  /*55f20*/  @!P0 CALL.REL.NOINC `(.L_x_1) ;  /* 0x0000001000008944 */ /* 0x000fe20003c00000 */
[----:B------:R-:W-:Y:S05]  /*55f30*/  BRA `(.L_x_2) ;  /* 0xfffba56000007947 */ /* 0x000fea000383ffff */
.L_x_1:
[----:B------:R-:W2:Y:S04]  /*55f40*/  LDL.LU R28, [R1+0x47c] ;  /* 0x00047c00011c7983 */ /* 0x000ea80000300800 */
[----:B--2---:R1:W-:Y:S04]  /*55f50*/  STL [R1+0x20dc], R28 ;  /* 0x0020dc1c01007387 */ /* 0x0043e80000100800 */
[----:B-1----:R-:W2:Y:S04]  /*55f60*/  LDL.LU R28, [R1+0x45c] ;  /* 0x00045c00011c7983 */ /* 0x002ea80000300800 */
[----:B--2---:R1:W-:Y:S04]  /*55f70*/  STL [R1+0x20e0], R28 ;  /* 0x0020e01c01007387 */ /* 0x0043e80000100800 */
[----:B------:R-:W2:Y:S01]  /*55f80*/  LDL.LU R0, [R1+0x478] ;  /* 0x0004780001007983 */ /* 0x000ea20000300800 */
[----:B-1----:R-:W-:-:S03]  /*55f90*/  IMAD.MOV.U32 R28, RZ, RZ, R21 ;  /* 0x000000ffff1c7224 */ /* 0x002fc600078e0015 */
[----:B--2---:R1:W-:Y:S04]  /*55fa0*/  STL [R1+0x20e4], R0 ;  /* 0x0020e40001007387 */ /* 0x0043e80000100800 */
[----:B0-----:R-:W2:Y:S04]  /*55fb0*/  LDL.LU R3, [R1+0x48c] ;  /* 0x00048c0001037983 */ /* 0x001ea80000300800 */
[----:B------:R-:W2:Y:S04]  /*55fc0*/  LDL.LU R9, [R1+0x488] ;  /* 0x0004880001097983 */ /* 0x000ea80000300800 */
[----:B------:R-:W3:Y:S04]  /*55fd0*/  LDL.LU R4, [R1+0x49c] ;  /* 0x00049c0001047983 */ /* 0x000ee80000300800 */
[----:B------:R-:W3:Y:S01]  /*55fe0*/  LDL.LU R8, [R1+0x498] ;  /* 0x0004980001087983 */ /* 0x000ee20000300800 */
[----:B-1----:R-:W-:-:S03]  /*55ff0*/  IMAD.MOV.U32 R0, RZ, RZ, R20 ;  /* 0x000000ffff007224 */ /* 0x002fc600078e0014 */
[----:B------:R-:W4:Y:S04]  /*56000*/  LDL.LU R5, [R1+0x4ac] ;  /* 0x0004ac0001057983 */ /* 0x000f280000300800 */
[----:B------:R-:W4:Y:S04]  /*56010*/  LDL.LU R7, [R1+0x4a8] ;  /* 0x0004a80001077983 */ /* 0x000f280000300800 */
[----:B------:R-:W2:Y:S04]  /*56020*/  LDL.LU R2, [R1+0x474] ;  /* 0x0004740001027983 */ /* 0x000ea80000300800 */
[----:B------:R-:W2:Y:S04]  /*56030*/  LDL.LU R6, [R1+0x470] ;  /* 0x0004700001067983 */ /* 0x000ea80000300800 */
[----:B------:R-:W2:Y:S04]  /*56040*/  LDL.LU R20, [R1+0x484] ;  /* 0x0004840001147983 */ /* 0x000ea80000300800 */
[----:B------:R-:W2:Y:S04]  /*56050*/  LDL.LU R21, [R1+0x480] ;  /* 0x0004800001157983 */ /* 0x000ea80000300800 */
[----:B------:R-:W2:Y:S04]  /*56060*/  LDL.LU R22, [R1+0x494] ;  /* 0x0004940001167983 */ /* 0x000ea80000300800 */
[----:B------:R-:W2:Y:S04]  /*56070*/  LDL.LU R23, [R1+0x490] ;  /* 0x0004900001177983 */ /* 0x000ea80000300800 */
[----:B------:R-:W2:Y:S04]  /*56080*/  LDL.LU R26, [R1+0x4a4] ;  /* 0x0004a400011a7983 */ /* 0x000ea80000300800 */
[----:B------:R-:W2:Y:S04]  /*56090*/  LDL.LU R27, [R1+0x4a0] ;  /* 0x0004a000011b7983 */ /* 0x000ea80000300800 */
        /* <DEDUP_REMOVED lines=12> */
[----:B------:R0:W-:Y:S01]  /*56160*/  STL [R1+0x1ff0], R15 ;  /* 0x001ff00f01007387 */ /* 0x0001e20000100800 */
[----:B------:R-:W-:-:S03]  /*56170*/  F2FP.PACK_AB R28, R0, R28 ;  /* 0x0000001c001c723e */ /* 0x000fc600000000ff */
        /* <DEDUP_REMOVED lines=13> */
[----:B------:R-:W2:Y:S04]  /*56250*/  LDL.LU R0, [R1+0x20e4] ;  /* 0x0020e40001007983 */ /* 0x000ea80000300800 */
[----:B------:R0:W-:Y:S04]  /*56260*/  STL [R1+0x17c], R28 ;  /* 0x00017c1c01007387 */ /* 0x0001e80000100800 */
[----:B0-----:R-:W2:Y:S02]  /*56270*/  LDL.LU R28, [R1+0x20e0] ;  /* 0x0020e000011c7983 */ /* 0x001ea40000300800 */
[----:B--2---:R-:W-:-:S02]  /*56280*/  F2FP.PACK_AB R29, R28, R29 ;  /* 0x0000001d1c1d723e */ /* 0x004fc400000000ff */
[----:B------:R-:W2:Y:S01]  /*56290*/  LDL.LU R28, [R1+0x20dc] ;  /* 0x0020dc00011c7983 */ /* 0x000ea20000300800 */
[----:B------:R-:W-:Y:S02]  /*562a0*/  F2FP.PACK_AB R13, R12, R13 ;  /* 0x0000000d0c0d723e */ /* 0x000fe400000000ff */
[----:B------:R-:W-:Y:S02]  /*562b0*/  F2FP.PACK_AB R12, R14, R11 ;  /* 0x0000000b0e0c723e */ /* 0x000fe400000000ff */
[----:B------:R-:W-:Y:S01]  /*562c0*/  F2FP.PACK_AB R11, R10, R15 ;  /* 0x0000000f0a0b723e */ /* 0x000fe200000000ff */
[----:B------:R-:W-:Y:S01]  /*562d0*/  STL [R1+0x178], R29 ;  /* 0x0001781d01007387 */ /* 0x000fe20000100800 */
[----:B------:R-:W-:-:S03]  /*562e0*/  F2FP.PACK_AB R10, R16, R17 ;  /* 0x00000011100a723e */ /* 0x000fc600000000ff */
[----:B------:R-:W-:Y:S04]  /*562f0*/  STL [R1+0x174], R13 ;  /* 0x0001740d01007387 */ /* 0x000fe80000100800 */
[----:B------:R0:W-:Y:S04]  /*56300*/  STL [R1+0x170], R12 ;  /* 0x0001700c01007387 */ /* 0x0001e80000100800 */
[----:B------:R1:W-:Y:S04]  /*56310*/  STL [R1+0x18c], R11 ;  /* 0x00018c0b01007387 */ /* 0x0003e80000100800 */
[----:B------:R2:W-:Y:S01]  /*56320*/  STL [R1+0x188], R10 ;  /* 0x0001880a01007387 */ /* 0x0005e20000100800 */
[----:B0-----:R-:W-:-:S02]  /*56330*/  F2FP.PACK_AB R12, R18, R19 ;  /* 0x00000013120c723e */ /* 0x001fc400000000ff */
[----:B-1----:R-:W-:-:S03]  /*56340*/  F2FP.PACK_AB R11, R24, R25 ;  /* 0x00000019180b723e */ /* 0x002fc600000000ff */
[----:B------:R-:W-:Y:S04]  /*56350*/  STL [R1+0x184], R12 ;  /* 0x0001840c01007387 */ /* 0x000fe80000100800 */
[----:B------:R-:W-:Y:S01]  /*56360*/  STL [R1+0x180], R11 ;  /* 0x0001800b01007387 */ /* 0x000fe20000100800 */
[----:B--2---:R-:W-:Y:S02]  /*56370*/  F2FP.PACK_AB R10, R28, R0 ;  /* 0x000000001c0a723e */ /* 0x004fe400000000ff */
[----:B------:R-:W-:Y:S02]  /*56380*/  F2FP.PACK_AB R0, R3, R9 ;  /* 0x000000090300723e */ /* 0x000fe400000000ff */
[----:B---3--:R-:W-:Y:S01]  /*56390*/  F2FP.PACK_AB R3, R4, R8 ;  /* 0x000000080403723e */ /* 0x008fe200000000ff */
[----:B------:R-:W-:Y:S01]  /*563a0*/  STL [R1+0x19c], R10 ;  /* 0x00019c0a01007387 */ /* 0x000fe20000100800 */
[----:B----4-:R-:W-:-:S03]  /*563b0*/  F2FP.PACK_AB R4, R5, R7 ;  /* 0x000000070504723e */ /* 0x010fc600000000ff */
[----:B------:R0:W-:Y:S04]  /*563c0*/  STL [R1+0x198], R0 ;  /* 0x0001980001007387 */ /* 0x0001e80000100800 */
[----:B------:R1:W-:Y:S01]  /*563d0*/  STL [R1+0x194], R3 ;  /* 0x0001940301007387 */ /* 0x0003e20000100800 */
[----:B0-----:R-:W-:-:S03]  /*563e0*/  F2FP.PACK_AB R0, R2, R6 ;  /* 0x000000060200723e */ /* 0x001fc600000000ff */
[----:B------:R-:W-:Y:S01]  /*563f0*/  STL [R1+0x190], R4 ;  /* 0x0001900401007387 */ /* 0x000fe20000100800 */
[----:B-1----:R-:W-:-:S03]  /*56400*/  F2FP.PACK_AB R3, R20, R21 ;  /* 0x000000151403723e */ /* 0x002fc600000000ff */
[----:B------:R0:W-:Y:S04]  /*56410*/  STL [R1+0xac], R0 ;  /* 0x0000ac0001007387 */ /* 0x0001e80000100800 */
[----:B------:R-:W-:Y:S04]  /*56420*/  STL [R1+0xa8], R3 ;  /* 0x0000a80301007387 */ /* 0x000fe80000100800 */
[----:B------:R-:W2:Y:S01]  /*56430*/  LDL.LU R29, [R1+0x4e8] ;  /* 0x0004e800011d7983 */ /* 0x000ea20000300800 */
[----:B------:R-:W-:Y:S02]  /*56440*/  F2FP.PACK_AB R2, R22, R23 ;  /* 0x000000171602723e */ /* 0x000fe400000000ff */
[----:B0-----:R-:W-:-:S03]  /*56450*/  F2FP.PACK_AB R0, R26, R27 ;  /* 0x0000001b1a00723e */ /* 0x001fc600000000ff */
        /* <DEDUP_REMOVED lines=36> */
[----:B------:R-:W3:Y:S04]  /*566a0*/  LDL.LU R12, [R1+0x3fc] ;  /* 0x0003fc00010c7983 */ /* 0x000ee80000300800 */
[----:B---3--:R0:W-:Y:S04]  /*566b0*/  STL [R1+0x2050], R12 ;  /* 0x0020500c01007387 */ /* 0x0081e80000100800 */
[----:B0-----:R-:W3:Y:S04]  /*566c0*/  LDL.LU R12, [R1+0x4ec] ;  /* 0x0004ec00010c7983 */ /* 0x001ee80000300800 */
        /* <DEDUP_REMOVED lines=33> */
[----:B0-----:R-:W2:Y:S04]  /*568e0*/  LDL.LU R12, [R1+0x4bc] ;  /* 0x0004bc00010c7983 */ /* 0x001ea80000300800 */
[----:B------:R-:W3:Y:S04]  /*568f0*/  LDL.LU R13, [R1+0x3f8] ;  /* 0x0003f800010d7983 */ /* 0x000ee80000300800 */
[----:B------:R-:W4:Y:S04]  /*56900*/  LDL.LU R14, [R1+0x40c] ;  /* 0x00040c00010e7983 */ /* 0x000f280000300800 */
        /* <DEDUP_REMOVED lines=24> */
[----:B------:R-:W3:Y:S01]  /*56a90*/  LDL.LU R27, [R1+0x530] ;  /* 0x00053000011b7983 */ /* 0x000ee20000300800 */
[----:B--2---:R-:W-:-:S03]  /*56aa0*/  F2FP.PACK_AB R29, R12, R29 ;  /* 0x0000001d0c1d723e */ /* 0x004fc600000000ff */
[----:B------:R-:W2:Y:S04]  /*56ab0*/  LDL.LU R12, [R1+0x20d8] ;  /* 0x0020d800010c7983 */ /* 0x000ea80000300800 */
[----:B------:R0:W-:Y:S04]  /*56ac0*/  STL [R1+0xbc], R29 ;  /* 0x0000bc1d01007387 */ /* 0x0001e80000100800 */
[----:B0-----:R-:W2:Y:S02]  /*56ad0*/  LDL.LU R29, [R1+0x20d4] ;  /* 0x0020d400011d7983 */ /* 0x001ea40000300800 */
[----:B--2---:R-:W-:-:S02]  /*56ae0*/  F2FP.PACK_AB R29, R12, R29 ;  /* 0x0000001d0c1d723e */ /* 0x004fc400000000ff */
        /* <DEDUP_REMOVED lines=64> */
[----:B------:R-:W3:Y:S04]  /*56ef0*/  LDL.LU R12, [R1+0x2050] ;  /* 0x00205000010c7983 */ /* 0x000ee80000300800 */
[----:B------:R-:W-:Y:S01]  /*56f00*/  STL [R1+0xf8], R29 ;  /* 0x0000f81d01007387 */ /* 0x000fe20000100800 */
[----:B---3--:R-:W-:Y:S02]  /*56f10*/  F2FP.PACK_AB R13, R12, R13 ;  /* 0x0000000d0c0d723e */ /* 0x008fe400000000ff */
[----:B----4-:R-:W-:Y:S02]  /*56f20*/  F2FP.PACK_AB R12, R14, R11 ;  /* 0x0000000b0e0c723e */ /* 0x010fe400000000ff */
[----:B------:R-:W-:Y:S02]  /*56f30*/  F2FP.PACK_AB R11, R10, R15 ;  /* 0x0000000f0a0b723e */ /* 0x000fe400000000ff */
[----:B------:R-:W-:Y:S01]  /*56f40*/  F2FP.PACK_AB R10, R16, R17 ;  /* 0x00000011100a723e */ /* 0x000fe200000000ff */
[----:B------:R-:W-:Y:S04]  /*56f50*/  STL [R1+0xf4], R13 ;  /* 0x0000f40d01007387 */ /* 0x000fe80000100800 */
[----:B------:R0:W-:Y:S04]  /*56f60*/  STL [R1+0xf0], R12 ;  /* 0x0000f00c01007387 */ /* 0x0001e80000100800 */
[----:B------:R1:W-:Y:S04]  /*56f70*/  STL [R1+0x10c], R11 ;  /* 0x00010c0b01007387 */ /* 0x0003e80000100800 */
[----:B------:R2:W-:Y:S01]  /*56f80*/  STL [R1+0x108], R10 ;  /* 0x0001080a01007387 */ /* 0x0005e20000100800 */
[----:B0-----:R-:W-:-:S02]  /*56f90*/  F2FP.PACK_AB R12, R18, R19 ;  /* 0x00000013120c723e */ /* 0x001fc400000000ff */
[----:B-1----:R-:W-:-:S03]  /*56fa0*/  F2FP.PACK_AB R11, R24, R25 ;  /* 0x00000019180b723e */ /* 0x002fc600000000ff */
[----:B------:R-:W-:Y:S01]  /*56fb0*/  STL [R1+0x104], R12 ;  /* 0x0001040c01007387 */ /* 0x000fe20000100800 */
[----:B--2---:R-:W-:Y:S02]  /*56fc0*/  F2FP.PACK_AB R10, R28, R0 ;  /* 0x000000001c0a723e */ /* 0x004fe400000000ff */
[----:B------:R-:W-:Y:S02]  /*56fd0*/  F2FP.PACK_AB R0, R3, R9 ;  /* 0x000000090300723e */ /* 0x000fe400000000ff */
[----:B------:R-:W-:Y:S01]  /*56fe0*/  F2FP.PACK_AB R3, R4, R8 ;  /* 0x000000080403723e */ /* 0x000fe200000000ff */
[----:B------:R-:W-:Y:S01]  /*56ff0*/  STL [R1+0x100], R11 ;  /* 0x0001000b01007387 */ /* 0x000fe20000100800 */
[----:B------:R-:W-:-:S03]  /*57000*/  F2FP.PACK_AB R4, R5, R7 ;  /* 0x000000070504723e */ /* 0x000fc600000000ff */
[----:B------:R-:W-:Y:S04]  /*57010*/  STL [R1+0x11c], R10 ;  /* 0x00011c0a01007387 */ /* 0x000fe80000100800 */
        /* <DEDUP_REMOVED lines=28> */
[----:B---3--:R0:W-:Y:S04]  /*571e0*/  STL [R1+0x2030], R6 ;  /* 0x0020300601007387 */ /* 0x0081e80000100800 */
[----:B0-----:R-:W3:Y:S04]  /*571f0*/  LDL.LU R6, [R1+0x554] ;  /* 0x0005540001067983 */ /* 0x001ee80000300800 */
[----:B------:R-:W4:Y:S04]  /*57200*/  LDL.LU R25, [R1+0x59c] ;  /* 0x00059c0001197983 */ /* 0x000f280000300800 */
[----:B----4-:R0:W-:Y:S04]  /*57210*/  STL [R1+0x200c], R25 ;  /* 0x00200c1901007387 */ /* 0x0101e80000100800 */
[----:B0-----:R-:W4:Y:S04]  /*57220*/  LDL.LU R25, [R1+0x608] ;  /* 0x0006080001197983 */ /* 0x001f280000300800 */
        /* <DEDUP_REMOVED lines=8> */
[----:B------:R-:W2:Y:S04]  /*572b0*/  LDL.LU R24, [R1+0x598] ;  /* 0x0005980001187983 */ /* 0x000ea80000300800 */
[----:B--2---:R0:W-:Y:S04]  /*572c0*/  STL [R1+0x2010], R24 ;  /* 0x0020101801007387 */ /* 0x0041e80000100800 */
[----:B0-----:R-:W2:Y:S04]  /*572d0*/  LDL.LU R24, [R1+0x60c] ;  /* 0x00060c0001187983 */ /* 0x001ea80000300800 */
[----:B--2---:R0:W-:Y:S04]  /*572e0*/  STL [R1+0x2018], R24 ;  /* 0x0020181801007387 */ /* 0x0041e80000100800 */
[----:B0-----:R-:W2:Y:S04]  /*572f0*/  LDL.LU R24, [R1+0x5fc] ;  /* 0x0005fc0001187983 */ /* 0x001ea80000300800 */
[----:B--2---:R0:W-:Y:S04]  /*57300*/  STL [R1+0x2020], R24 ;  /* 0x0020201801007387 */ /* 0x0041e80000100800 */
[----:B0-----:R-:W2:Y:S01]  /*57310*/  LDL.LU R24, [R1+0x5c4] ;  /* 0x0005c40001187983 */ /* 0x001ea20000300800 */
[----:B------:R-:W-:-:S03]  /*57320*/  F2FP.PACK_AB R7, R2, R7 ;  /* 0x000000070207723e */ /* 0x000fc600000000ff */
[----:B--2---:R0:W-:Y:S04]  /*57330*/  STL [R1+0x2028], R24 ;  /* 0x0020281801007387 */ /* 0x0041e80000100800 */
[----:B0-----:R-:W2:Y:S04]  /*57340*/  LDL.LU R24, [R1+0x584] ;  /* 0x0005840001187983 */ /* 0x001ea80000300800 */
        /* <DEDUP_REMOVED lines=37> */
[----:B------:R0:W-:Y:S04]  /*575a0*/  STL [R1+0x130], R7 ;  /* 0x0001300701007387 */ /* 0x0001e80000100800 */
[----:B0-----:R-:W2:Y:S01]  /*575b0*/  LDL.LU R7, [R1+0x66c] ;  /* 0x00066c0001077983 */ /* 0x001ea20000300800 */
[----:B---3--:R-:W-:-:S03]  /*575c0*/  F2FP.PACK_AB R2, R6, R2 ;  /* 0x000000020602723e */ /* 0x008fc600000000ff */
[----:B------:R-:W4:Y:S04]  /*575d0*/  LDL.LU R6, [R1+0x2030] ;  /* 0x0020300001067983 */ /* 0x000f280000300800 */
[----:B------:R0:W-:Y:S04]  /*575e0*/  STL [R1+0x14c], R2 ;  /* 0x00014c0201007387 */ /* 0x0001e80000100800 */
[----:B0-----:R-:W3:Y:S01]  /*575f0*/  LDL.LU R2, [R1+0x67c] ;  /* 0x00067c0001027983 */ /* 0x001ee20000300800 */
[----:B----4-:R-:W-:-:S03]  /*57600*/  F2FP.PACK_AB R6, R25, R6 ;  /* 0x000000061906723e */ /* 0x010fc600000000ff */
[----:B------:R-:W4:Y:S04]  /*57610*/  LDL.LU R25, [R1+0x202c] ;  /* 0x00202c0001197983 */ /* 0x000f280000300800 */
[----:B------:R0:W-:Y:S04]  /*57620*/  STL [R1+0x148], R6 ;  /* 0x0001480601007387 */ /* 0x0001e80000100800 */
[----:B0-----:R-:W2:Y:S01]  /*57630*/  LDL.LU R6, [R1+0x68c] ;  /* 0x00068c0001067983 */ /* 0x001ea20000300800 */
[----:B----4-:R-:W-:-:S03]  /*57640*/  F2FP.PACK_AB R25, R24, R25 ;  /* 0x000000191819723e */ /* 0x010fc600000000ff */
[----:B------:R-:W4:Y:S04]  /*57650*/  LDL.LU R24, [R1+0x2028] ;  /* 0x0020280001187983 */ /* 0x000f280000300800 */
[----:B------:R0:W-:Y:S04]  /*57660*/  STL [R1+0x144], R25 ;  /* 0x0001441901007387 */ /* 0x0001e80000100800 */
[----:B0-----:R-:W4:Y:S02]  /*57670*/  LDL.LU R25, [R1+0x2024] ;  /* 0x0020240001197983 */ /* 0x001f240000300800 */
[----:B----4-:R-:W-:-:S02]  /*57680*/  F2FP.PACK_AB R25, R24, R25 ;  /* 0x000000191819723e */ /* 0x010fc400000000ff */
        /* <DEDUP_REMOVED lines=10> */
[----:B0-----:R-:W4:Y:S01]  /*57730*/  LDL.LU R25, [R1+0x200c] ;  /* 0x00200c0001197983 */ /* 0x001f220000300800 */
[----:B------:R-:W-:Y:S02]  /*57740*/  F2FP.PACK_AB R18, R19, R18 ;  /* 0x000000121312723e */ /* 0x000fe400000000ff */
[----:B------:R-:W-:-:S02]  /*57750*/  F2FP.PACK_AB R16, R17, R16 ;  /* 0x000000101110723e */ /* 0x000fc400000000ff */
[----:B------:R-:W-:Y:S02]  /*57760*/  F2FP.PACK_AB R10, R15, R10 ;  /* 0x0000000a0f0a723e */ /* 0x000fe400000000ff */
[----:B------:R-:W-:Y:S02]  /*57770*/  F2FP.PACK_AB R14, R11, R14 ;  /* 0x0000000e0b0e723e */ /* 0x000fe400000000ff */
[----:B----4-:R-:W-:Y:S02]  /*57780*/  F2FP.PACK_AB R24, R25, R24 ;  /* 0x000000181918723e */ /* 0x010fe400000000ff */
[----:B------:R-:W4:Y:S04]  /*57790*/  LDL.LU R25, [R1+0x2008] ;  /* 0x0020080001197983 */ /* 0x000f280000300800 */
[----:B------:R0:W-:Y:S04]  /*577a0*/  STL [R1+0x154], R24 ;  /* 0x0001541801007387 */ /* 0x0001e80000100800 */
[----:B0-----:R-:W2:Y:S04]  /*577b0*/  LDL.LU R24, [R1+0x2004] ;  /* 0x0020040001187983 */ /* 0x001ea80000300800 */
[----:B------:R-:W3:Y:S04]  /*577c0*/  LDL.LU R19, [R1+0x2000] ;  /* 0x0020000001137983 */ /* 0x000ee80000300800 */
[----:B------:R0:W-:Y:S04]  /*577d0*/  STL [R1+0x150], R18 ;  /* 0x0001501201007387 */ /* 0x0001e80000100800 */
[----:B0-----:R-:W3:Y:S04]  /*577e0*/  LDL.LU R18, [R1+0x1ffc] ;  /* 0x001ffc0001127983 */ /* 0x001ee80000300800 */
[----:B------:R-:W3:Y:S04]  /*577f0*/  LDL.LU R17, [R1+0x1ff8] ;  /* 0x001ff80001117983 */ /* 0x000ee80000300800 */
[----:B------:R0:W-:Y:S04]  /*57800*/  STL [R1+0x16c], R16 ;  /* 0x00016c1001007387 */ /* 0x0001e80000100800 */
[----:B0-----:R-:W3:Y:S04]  /*57810*/  LDL.LU R16, [R1+0x1ff4] ;  /* 0x001ff40001107983 */ /* 0x001ee80000300800 */
[----:B------:R-:W3:Y:S04]  /*57820*/  LDL.LU R15, [R1+0x1ff0] ;  /* 0x001ff000010f7983 */ /* 0x000ee80000300800 */
[----:B------:R0:W-:Y:S04]  /*57830*/  STL [R1+0x168], R10 ;  /* 0x0001680a01007387 */ /* 0x0001e80000100800 */
[----:B0-----:R-:W3:Y:S04]  /*57840*/  LDL.LU R10, [R1+0x1fec] ;  /* 0x001fec00010a7983 */ /* 0x001ee80000300800 */
[----:B------:R-:W3:Y:S01]  /*57850*/  LDL.LU R11, [R1+0x1fe8] ;  /* 0x001fe800010b7983 */ /* 0x000ee20000300800 */
[----:B------:R-:W-:-:S02]  /*57860*/  F2FP.PACK_AB R27, R13, R27 ;  /* 0x0000001b0d1b723e */ /* 0x000fc400000000ff */
[----:B------:R-:W-:Y:S01]  /*57870*/  F2FP.PACK_AB R12, R29, R12 ;  /* 0x0000000c1d0c723e */ /* 0x000fe200000000ff */
[----:B------:R0:W-:Y:S01]  /*57880*/  STL [R1+0x164], R14 ;  /* 0x0001640e01007387 */ /* 0x0001e20000100800 */
[----:B------:R-:W-:Y:S02]  /*57890*/  F2FP.PACK_AB R26, R28, R26 ;  /* 0x0000001a1c1a723e */ /* 0x000fe400000000ff */
[----:B------:R-:W-:Y:S02]  /*578a0*/  F2FP.PACK_AB R23, R9, R23 ;  /* 0x000000170917723e */ /* 0x000fe400000000ff */
[----:B------:R-:W-:Y:S02]  /*578b0*/  F2FP.PACK_AB R22, R4, R22 ;  /* 0x000000160416723e */ /* 0x000fe400000000ff */
[----:B------:R-:W-:Y:S01]  /*578c0*/  F2FP.PACK_AB R21, R8, R21 ;  /* 0x000000150815723e */ /* 0x000fe200000000ff */
[----:B0-----:R-:W3:Y:S01]  /*578d0*/  LDL.LU R14, [R1+0x1fe4] ;  /* 0x001fe400010e7983 */ /* 0x001ee20000300800 */
[----:B------:R-:W-:-:S03]  /*578e0*/  F2FP.PACK_AB R20, R5, R20 ;  /* 0x000000140514723e */ /* 0x000fc600000000ff */
[----:B------:R-:W-:Y:S04]  /*578f0*/  STL [R1+0x1ee8], R27 ;  /* 0x001ee81b01007387 */ /* 0x000fe80000100800 */
[----:B------:R0:W-:Y:S04]  /*57900*/  STL [R1+0x160], R12 ;  /* 0x0001600c01007387 */ /* 0x0001e80000100800 */
[----:B------:R-:W-:Y:S01]  /*57910*/  STL [R1+0x1eec], R26 ;  /* 0x001eec1a01007387 */ /* 0x000fe20000100800 */
[----:B----4-:R-:W-:-:S05]  /*57920*/  F2FP.PACK_AB R25, R0, R25 ;  /* 0x000000190019723e */ /* 0x010fca00000000ff */
[----:B------:R-:W-:Y:S01]  /*57930*/  STL [R1+0x1ef0], R25 ;  /* 0x001ef01901007387 */ /* 0x000fe20000100800 */
[----:B--2---:R-:W-:Y:S02]  /*57940*/  F2FP.PACK_AB R24, R3, R24 ;  /* 0x000000180318723e */ /* 0x004fe400000000ff */
[----:B---3--:R-:W-:-:S03]  /*57950*/  F2FP.PACK_AB R19, R7, R19 ;  /* 0x000000130713723e */ /* 0x008fc600000000ff */
[----:B------:R-:W-:Y:S04]  /*57960*/  STL [R1+0x1ef4], R24 ;  /* 0x001ef41801007387 */ /* 0x000fe80000100800 */
[----:B------:R-:W-:Y:S04]  /*57970*/  STL [R1+0x1ef8], R23 ;  /* 0x001ef81701007387 */ /* 0x000fe80000100800 */
[----:B------:R-:W-:Y:S01]  /*57980*/  STL [R1+0x1efc], R22 ;  /* 0x001efc1601007387 */ /* 0x000fe20000100800 */
[----:B------:R-:W-:-:S03]  /*57990*/  F2FP.PACK_AB R18, R2, R18 ;  /* 0x000000120212723e */ /* 0x000fc600000000ff */
[----:B------:R-:W-:Y:S01]  /*579a0*/  STL [R1+0x1f00], R21 ;  /* 0x001f001501007387 */ /* 0x000fe20000100800 */
[----:B------:R-:W-:-:S03]  /*579b0*/  F2FP.PACK_AB R17, R6, R17 ;  /* 0x000000110611723e */ /* 0x000fc600000000ff */
[----:B------:R-:W-:Y:S04]  /*579c0*/  STL [R1+0x1f04], R20 ;  /* 0x001f041401007387 */ /* 0x000fe80000100800 */
[----:B------:R-:W-:Y:S04]  /*579d0*/  STL [R1+0x1f08], R19 ;  /* 0x001f081301007387 */ /* 0x000fe80000100800 */
[----:B------:R-:W-:Y:S04]  /*579e0*/  STL [R1+0x1f0c], R18 ;  /* 0x001f0c1201007387 */ /* 0x000fe80000100800 */
[----:B------:R-:W-:Y:S01]  /*579f0*/  STL [R1+0x1f10], R17 ;  /* 0x001f101101007387 */ /* 0x000fe20000100800 */
[----:B------:R-:W-:-:S05]  /*57a00*/  F2FP.PACK_AB R16, R16, R15 ;  /* 0x0000000f1010723e */ /* 0x000fca00000000ff */
[----:B------:R-:W-:Y:S04]  /*57a10*/  STL [R1+0x1f14], R16 ;  /* 0x001f141001007387 */ /* 0x000fe80000100800 */
[----:B------:R-:W2:Y:S04]  /*57a20*/  LDL.LU R13, [R1+0x674] ;  /* 0x00067400010d7983 */ /* 0x000ea80000300800 */
[----:B0-----:R-:W3:Y:S01]  /*57a30*/  LDL.LU R12, [R1+0x684] ;  /* 0x00068400010c7983 */ /* 0x001ee20000300800 */
[----:B------:R-:W-:-:S03]  /*57a40*/  F2FP.PACK_AB R15, R11, R10 ;  /* 0x0000000a0b0f723e */ /* 0x000fc600000000ff */
[----:B------:R-:W4:Y:S04]  /*57a50*/  LDL.LU R11, [R1+0x628] ;  /* 0x00062800010b7983 */ /* 0x000f280000300800 */
[----:B----4-:R0:W-:Y:S04]  /*57a60*/  STL [R1+0x1fd8], R11 ;  /* 0x001fd80b01007387 */ /* 0x0101e80000100800 */
[----:B0-----:R-:W4:Y:S04]  /*57a70*/  LDL.LU R11, [R1+0x694] ;  /* 0x00069400010b7983 */ /* 0x001f280000300800 */
[----:B------:R-:W2:Y:S04]  /*57a80*/  LDL.LU R10, [R1+0x638] ;  /* 0x00063800010a7983 */ /* 0x000ea80000300800 */
[----:B--2---:R0:W-:Y:S04]  /*57a90*/  STL [R1+0x1fd4], R10 ;  /* 0x001fd40a01007387 */ /* 0x0041e80000100800 */
[----:B0-----:R-:W2:Y:S04]  /*57aa0*/  LDL.LU R10, [R1+0x62c] ;  /* 0x00062c00010a7983 */ /* 0x001ea80000300800 */
[----:B------:R-:W2:Y:S01]  /*57ab0*/  LDL.LU R9, [R1+0x648] ;  /* 0x0006480001097983 */ /* 0x000ea20000300800 */
        /* <DEDUP_REMOVED lines=39> */
[----:B------:R-:W2:Y:S04]  /*57d30*/  LDL.LU R10, [R1+0x1fd4] ;  /* 0x001fd400010a7983 */ /* 0x000ea80000300800 */
[----:B------:R0:W-:Y:S04]  /*57d40*/  STL [R1+0x1f28], R11 ;  /* 0x001f280b01007387 */ /* 0x0001e80000100800 */
[----:B0-----:R-:W4:Y:S01]  /*57d50*/  LDL.LU R11, [R1+0x64c] ;  /* 0x00064c00010b7983 */ /* 0x001f220000300800 */
[----:B--2---:R-:W-:-:S03]  /*57d60*/  F2FP.PACK_AB R10, R9, R10 ;  /* 0x0000000a090a723e */ /* 0x004fc600000000ff */
[----:B------:R-:W4:Y:S01]  /*57d70*/  LDL.LU R9, [R1+0x1fd0] ;  /* 0x001fd00001097983 */ /* 0x000f220000300800 */
[----:B------:R-:W-:Y:S02]  /*57d80*/  F2FP.PACK_AB R8, R12, R8 ;  /* 0x000000080c08723e */ /* 0x000fe400000000ff */
[----:B---3--:R-:W-:Y:S01]  /*57d90*/  F2FP.PACK_AB R7, R13, R7 ;  /* 0x000000070d07723e */ /* 0x008fe200000000ff */
[----:B------:R-:W-:Y:S01]  /*57da0*/  STL [R1+0x1f2c], R10 ;  /* 0x001f2c0a01007387 */ /* 0x000fe20000100800 */
[----:B------:R-:W-:Y:S02]  /*57db0*/  F2FP.PACK_AB R6, R14, R6 ;  /* 0x000000060e06723e */ /* 0x000fe400000000ff */
[----:B------:R-:W-:Y:S02]  /*57dc0*/  F2FP.PACK_AB R5, R15, R5 ;  /* 0x000000050f05723e */ /* 0x000fe400000000ff */
[----:B------:R-:W-:Y:S02]  /*57dd0*/  F2FP.PACK_AB R4, R16, R4 ;  /* 0x000000041004723e */ /* 0x000fe400000000ff */
[----:B----4-:R-:W-:-:S05]  /*57de0*/  F2FP.PACK_AB R9, R11, R9 ;  /* 0x000000090b09723e */ /* 0x010fca00000000ff */
[----:B------:R-:W-:Y:S04]  /*57df0*/  STL [R1+0x1f30], R9 ;  /* 0x001f300901007387 */ /* 0x000fe80000100800 */
[----:B------:R-:W-:Y:S04]  /*57e00*/  STL [R1+0x1f34], R8 ;  /* 0x001f340801007387 */ /* 0x000fe80000100800 */
[----:B------:R-:W-:Y:S04]  /*57e10*/  STL [R1+0x1f38], R7 ;  /* 0x001f380701007387 */ /* 0x000fe80000100800 */
[----:B------:R0:W-:Y:S04]  /*57e20*/  STL [R1+0x1f3c], R6 ;  /* 0x001f3c0601007387 */ /* 0x0001e80000100800 */
[----:B------:R1:W-:Y:S04]  /*57e30*/  STL [R1+0x1f40], R5 ;  /* 0x001f400501007387 */ /* 0x0003e80000100800 */
[----:B------:R2:W-:Y:S01]  /*57e40*/  STL [R1+0x1f44], R4 ;  /* 0x001f440401007387 */ /* 0x0005e20000100800 */
[----:B0-----:R-:W-:-:S02]  /*57e50*/  F2FP.PACK_AB R6, R19, R20 ;  /* 0x000000141306723e */ /* 0x001fc400000000ff */
[----:B-1----:R-:W-:Y:S02]  /*57e60*/  F2FP.PACK_AB R5, R17, R18 ;  /* 0x000000121105723e */ /* 0x002fe400000000ff */
[----:B--2---:R-:W-:-:S03]  /*57e70*/  F2FP.PACK_AB R4, R21, R22 ;  /* 0x000000161504723e */ /* 0x004fc600000000ff */
[----:B------:R0:W-:Y:S04]  /*57e80*/  STL [R1+0xc], R5 ;  /* 0x00000c0501007387 */ /* 0x0001e80000100800 */
[----:B------:R1:W-:Y:S04]  /*57e90*/  STL [R1+0x8], R6 ;  /* 0x0000080601007387 */ /* 0x0003e80000100800 */
[----:B------:R2:W-:Y:S01]  /*57ea0*/  STL [R1+0x4], R4 ;  /* 0x0000040401007387 */ /* 0x0005e20000100800 */
[----:B0-----:R-:W-:Y:S02]  /*57eb0*/  F2FP.PACK_AB R5, R23, R24 ;  /* 0x000000181705723e */ /* 0x001fe400000000ff */
[----:B-1----:R-:W-:-:S03]  /*57ec0*/  F2FP.PACK_AB R6, R25, R26 ;  /* 0x0000001a1906723e */ /* 0x002fc600000000ff */
[----:B------:R-:W-:Y:S01]  /*57ed0*/  STL [R1], R5 ;  /* 0x0000000501007387 */ /* 0x000fe20000100800 */
[----:B--2---:R-:W-:-:S03]  /*57ee0*/  F2FP.PACK_AB R4, R27, R29 ;  /* 0x0000001d1b04723e */ /* 0x004fc600000000ff */
[----:B------:R-:W-:Y:S04]  /*57ef0*/  STL [R1+0x1c], R6 ;  /* 0x00001c0601007387 */ /* 0x000fe80000100800 */
[----:B------:R0:W-:Y:S04]  /*57f00*/  STL [R1+0x18], R4 ;  /* 0x0000180401007387 */ /* 0x0001e80000100800 */
[----:B0-----:R-:W2:Y:S01]  /*57f10*/  LDL.LU R4, [R1+0x7bc] ;  /* 0x0007bc0001047983 */ /* 0x001ea20000300800 */
[----:B------:R-:W-:Y:S02]  /*57f20*/  F2FP.PACK_AB R5, R28, R0 ;  /* 0x000000001c05723e */ /* 0x000fe400000000ff */
[----:B------:R-:W-:-:S03]  /*57f30*/  F2FP.PACK_AB R0, R3, R2 ;  /* 0x000000020300723e */ /* 0x000fc600000000ff */
        /* <DEDUP_REMOVED lines=165> */
[----:B0-----:R-:W2:Y:S01]  /*58990*/  LDL.LU R4, [R1+0x1f48] ;  /* 0x001f480001047983 */ /* 0x001ea20000300800 */
[----:B---3--:R-:W-:Y:S02]  /*589a0*/  F2FP.PACK_AB R7, R6, R7 ;  /* 0x000000070607723e */ /* 0x008fe400000000ff */
[----:B----4-:R-:W-:-:S02]  /*589b0*/  F2FP.PACK_AB R9, R8, R9 ;  /* 0x000000090809723e */ /* 0x010fc400000000ff */
[----:B------:R-:W-:Y:S02]  /*589c0*/  F2FP.PACK_AB R11, R10, R11 ;  /* 0x0000000b0a0b723e */ /* 0x000fe400000000ff */
[----:B------:R-:W-:Y:S02]  /*589d0*/  F2FP.PACK_AB R13, R12, R13 ;  /* 0x0000000d0c0d723e */ /* 0x000fe400000000ff */
[----:B------:R-:W-:Y:S02]  /*589e0*/  F2FP.PACK_AB R15, R14, R15 ;  /* 0x0000000f0e0f723e */ /* 0x000fe400000000ff */
[----:B------:R-:W-:Y:S02]  /*589f0*/  F2FP.PACK_AB R17, R16, R17 ;  /* 0x000000111011723e */ /* 0x000fe400000000ff */
[----:B------:R-:W-:Y:S02]  /*58a00*/  F2FP.PACK_AB R19, R18, R19 ;  /* 0x000000131213723e */ /* 0x000fe400000000ff */
[----:B------:R-:W-:-:S02]  /*58a10*/  F2FP.PACK_AB R21, R20, R21 ;  /* 0x000000151415723e */ /* 0x000fc400000000ff */
[----:B------:R-:W-:Y:S02]  /*58a20*/  F2FP.PACK_AB R23, R22, R23 ;  /* 0x000000171617723e */ /* 0x000fe400000000ff */
[----:B------:R-:W-:Y:S02]  /*58a30*/  F2FP.PACK_AB R25, R24, R25 ;  /* 0x000000191819723e */ /* 0x000fe400000000ff */
[----:B------:R-:W-:Y:S02]  /*58a40*/  F2FP.PACK_AB R27, R26, R27 ;  /* 0x0000001b1a1b723e */ /* 0x000fe400000000ff */
[----:B------:R-:W-:Y:S02]  /*58a50*/  F2FP.PACK_AB R28, R29, R28 ;  /* 0x0000001c1d1c723e */ /* 0x000fe400000000ff */
[----:B--2---:R-:W-:Y:S02]  /*58a60*/  F2FP.PACK_AB R5, R4, R5 ;  /* 0x000000050405723e */ /* 0x004fe400000000ff */
[----:B------:R0:W5:Y:S04]  /*58a70*/  LDL.LU R4, [R1+0x1f44] ;  /* 0x001f440001047983 */ /* 0x0001680000300800 */
[----:B------:R1:W-:Y:S04]  /*58a80*/  STL [R1+0x68], R5 ;  /* 0x0000680501007387 */ /* 0x0003e80000100800 */
[----:B-1----:R0:W5:Y:S04]  /*58a90*/  LDL.LU R5, [R1+0x1f40] ;  /* 0x001f400001057983 */ /* 0x0021680000300800 */
        /* <DEDUP_REMOVED lines=33> */
[----:B------:R-:W2:Y:S01]  /*58cb0*/  LDL.LU R29, [R1+0x1ee4] ;  /* 0x001ee400011d7983 */ /* 0x000ea20000300800 */
[----:B------:R-:W-:-:S03]  /*58cc0*/  F2FP.PACK_AB R3, R0, R3 ;  /* 0x000000030003723e */ /* 0x000fc600000000ff */
[----:B------:R0:W-:Y:S01]  /*58cd0*/  STL [R1+0x98], R28 ;  /* 0x0000981c01007387 */ /* 0x0001e20000100800 */
[----:B--2---:R-:W-:-:S05]  /*58ce0*/  F2FP.PACK_AB R0, R2, R29 ;  /* 0x0000001d0200723e */ /* 0x004fca00000000ff */
[----:B------:R0:W-:Y:S04]  /*58cf0*/  STL [R1+0x90], R0 ;  /* 0x0000900001007387 */ /* 0x0001e80000100800 */
[----:B------:R0:W-:Y:S02]  /*58d00*/  STL [R1+0x94], R3 ;  /* 0x0000940301007387 */ /* 0x0001e40000100800 */
.L_x_0:
[----:B0-----:R-:W2:Y:S04]  /*58d10*/  LDL.LU R28, [R1+0x44] ;  /* 0x00004400011c7983 */ /* 0x001ea80000300800 */
[----:B------:R-:W3:Y:S04]  /*58d20*/  LDL.LU R3, [R1+0x48] ;  /* 0x0000480001037983 */ /* 0x000ee80000300800 */
[----:B------:R-:W4:Y:S04]  /*58d30*/  LDL.LU R2, [R1+0x4c] ;  /* 0x00004c0001027983 */ /* 0x000f280000300800 */
[----:B------:R-:W2:Y:S04]  /*58d40*/  LDL.LU R0, [R1+0x40] ;  /* 0x0000400001007983 */ /* 0x000ea80000300800 */
[----:B-----5:R0:W-:Y:S04]  /*58d50*/  STL.64 [R1+0x2088], R6 ;  /* 0x0020880601007387 */ /* 0x0201e80000100a00 */
[----:B0-----:R-:W2:Y:S04]  /*58d60*/  LDL.LU R6, [R1+0x10] ;  /* 0x0000100001067983 */ /* 0x001ea80000300800 */
[----:B------:R-:W4:Y:S04]  /*58d70*/  LDL.LU R7, [R1+0x14] ;  /* 0x0000140001077983 */ /* 0x000f280000300800 */
[----:B------:R0:W-:Y:S04]  /*58d80*/  STL.64 [R1+0x2080], R4 ;  /* 0x0020800401007387 */ /* 0x0001e80000100a00 */
[----:B0-----:R-:W4:Y:S04]  /*58d90*/  LDL.LU R4, [R1+0x18] ;  /* 0x0000180001047983 */ /* 0x001f280000300800 */
[----:B------:R-:W4:Y:S04]  /*58da0*/  LDL.LU R5, [R1+0x1c] ;  /* 0x00001c0001057983 */ /* 0x000f280000300800 */
[----:B------:R0:W-:Y:S04]  /*58db0*/  STL.64 [R1+0x2078], R10 ;  /* 0x0020780a01007387 */ /* 0x0001e80000100a00 */
[----:B0-----:R-:W4:Y:S04]  /*58dc0*/  LDL.LU R10, [R1+0x4] ;  /* 0x00000400010a7983 */ /* 0x001f280000300800 */
[----:B------:R-:W4:Y:S04]  /*58dd0*/  LDL.LU R11, [R1] ;  /* 0x00000000010b7983 */ /* 0x000f280000300800 */
[----:B------:R-:W-:Y:S04]  /*58de0*/  STL.64 [R1+0x2070], R8 ;  /* 0x0020700801007387 */ /* 0x000fe80000100a00 */
[----:B------:R-:W-:Y:S04]  /*58df0*/  STL.64 [R1+0x2068], R14 ;  /* 0x0020680e01007387 */ /* 0x000fe80000100a00 */
[----:B------:R-:W-:Y:S04]  /*58e00*/  STL.64 [R1+0x2060], R12 ;  /* 0x0020600c01007387 */ /* 0x000fe80000100a00 */
[----:B------:R-:W-:Y:S04]  /*58e10*/  STL.64 [R1+0x2058], R18 ;  /* 0x0020581201007387 */ /* 0x000fe80000100a00 */
[----:B------:R0:W-:Y:S04]  /*58e20*/  STL.64 [R1+0x2050], R16 ;  /* 0x0020501001007387 */ /* 0x0001e80000100a00 */
[----:B0-----:R-:W4:Y:S04]  /*58e30*/  LDL.LU R16, [R1+0x8] ;  /* 0x0000080001107983 */ /* 0x001f280000300800 */
[----:B------:R-:W4:Y:S04]  /*58e40*/  LDL.LU R17, [R1+0xc] ;  /* 0x00000c0001117983 */ /* 0x000f280000300800 */
[----:B------:R2:W-:Y:S04]  /*58e50*/  STL.64 [R1+0x2048], R22 ;  /* 0x0020481601007387 */ /* 0x0005e80000100a00 */
[----:B------:R0:W-:Y:S04]  /*58e60*/  STL.64 [R1+0x2040], R20 ;  /* 0x0020401401007387 */ /* 0x0001e80000100a00 */
[----:B------:R-:W-:Y:S04]  /*58e70*/  STL.64 [R1+0x2038], R26 ;  /* 0x0020381a01007387 */ /* 0x000fe80000100a00 */
[----:B------:R-:W-:Y:S04]  /*58e80*/  STL.64 [R1+0x2030], R24 ;  /* 0x0020301801007387 */ /* 0x000fe80000100a00 */
[----:B------:R-:W4:Y:S04]  /*58e90*/  LDL.LU R12, [R1+0x20] ;  /* 0x00002000010c7983 */ /* 0x000f280000300800 */
[----:B------:R-:W4:Y:S04]  /*58ea0*/  LDL.LU R13, [R1+0x24] ;  /* 0x00002400010d7983 */ /* 0x000f280000300800 */
[----:B------:R-:W4:Y:S04]  /*58eb0*/  LDL.LU R14, [R1+0x28] ;  /* 0x00002800010e7983 */ /* 0x000f280000300800 */
[----:B------:R-:W4:Y:S04]  /*58ec0*/  LDL.LU R15, [R1+0x2c] ;  /* 0x00002c00010f7983 */ /* 0x000f280000300800 */
[----:B------:R-:W1:Y:S01]  /*58ed0*/  S2R R29, SR_TID.X ;  /* 0x00000000001d7919 */ /* 0x000e620000002100 */
[----:B--2---:R-:W-:-:S02]  /*58ee0*/  IMAD.MOV.U32 R22, RZ, RZ, R6 ;  /* 0x000000ffff167224 */ /* 0x004fc400078e0006 */
[----:B---3--:R-:W-:Y:S02]  /*58ef0*/  IMAD.MOV.U32 R6, RZ, RZ, R3 ;  /* 0x000000ffff067224 */ /* 0x008fe400078e0003 */
[----:B----4-:R-:W-:Y:S02]  /*58f00*/  IMAD.MOV.U32 R23, RZ, RZ, R7 ;  /* 0x000000ffff177224 */ /* 0x010fe400078e0007 */
[----:B------:R-:W-:Y:S02]  /*58f10*/  IMAD.MOV.U32 R7, RZ, RZ, R2 ;  /* 0x000000ffff077224 */ /* 0x000fe400078e0002 */
[C---:B-1----:R-:W-:Y:S02]  /*58f20*/  IMAD.SHL.U32 R2, R29.reuse, 0x8, RZ ;  /* 0x000000081d027824 */ /* 0x042fe400078e00ff */
[----:B------:R-:W-:-:S03]  /*58f30*/  IMAD.SHL.U32 R3, R29, 0x4, RZ ;  /* 0x000000041d037824 */ /* 0x000fc600078e00ff */
[----:B------:R-:W-:-:S04]  /*58f40*/  LOP3.LUT R2, R2, 0x300, RZ, 0xc0, !PT ;  /* 0x0000030002027812 */ /* 0x000fc800078ec0ff */
[----:B------:R-:W-:Y:S01]  /*58f50*/  LOP3.LUT R2, R2, 0x70, R3, 0xf8, !PT ;  /* 0x0000007002027812 */ /* 0x000fe200078ef803 */
[C---:B------:R-:W-:Y:S02]  /*58f60*/  IMAD.SHL.U32 R3, R29.reuse, 0x400, RZ ;  /* 0x000004001d037824 */ /* 0x040fe400078e00ff */
[----:B------:R-:W-:Y:S02]  /*58f70*/  IMAD.MOV.U32 R18, RZ, RZ, R4 ;  /* 0x000000ffff127224 */ /* 0x000fe400078e0004 */
[----:B------:R-:W-:Y:S02]  /*58f80*/  IMAD.MOV.U32 R4, RZ, RZ, R0 ;  /* 0x000000ffff047224 */ /* 0x000fe400078e0000 */
[C---:B------:R-:W-:Y:S02]  /*58f90*/  IMAD.SHL.U32 R0, R29.reuse, 0x100, RZ ;  /* 0x000001001d007824 */ /* 0x040fe400078e00ff */
[----:B------:R-:W-:Y:S02]  /*58fa0*/  IMAD.MOV.U32 R19, RZ, RZ, R5 ;  /* 0x000000ffff137224 */ /* 0x000fe400078e0005 */
[----:B------:R-:W-:Y:S01]  /*58fb0*/  IMAD.MOV.U32 R5, RZ, RZ, R28 ;  /* 0x000000ffff057224 */ /* 0x000fe200078e001c */
[----:B------:R-:W-:Y:S01]  /*58fc0*/  LOP3.LUT R0, R0, 0x1800, RZ, 0xc0, !PT ;  /* 0x0000180000007812 */ /* 0x000fe200078ec0ff */
[----:B------:R-:W-:-:S02]  /*58fd0*/  IMAD.SHL.U32 R28, R29, 0x20, RZ ;  /* 0x000000201d1c7824 */ /* 0x000fc400078e00ff */
[----:B0-----:R-:W-:Y:S02]  /*58fe0*/  IMAD.MOV.U32 R21, RZ, RZ, R10 ;  /* 0x000000ffff157224 */ /* 0x001fe400078e000a */
[----:B------:R-:W-:Y:S01]  /*58ff0*/  IMAD.MOV.U32 R20, RZ, RZ, R11 ;  /* 0x000000ffff147224 */ /* 0x000fe200078e000b */
[----:B------:R-:W-:Y:S04]  /*59000*/  STL.64 [R1+0x2098], R14 ;  /* 0x0020980e01007387 */ /* 0x000fe80000100a00 */
[----:B------:R-:W-:Y:S04]  /*59010*/  STL.64 [R1+0x2090], R12 ;  /* 0x0020900c01007387 */ /* 0x000fe80000100a00 */
[----:B------:R-:W2:Y:S04]  /*59020*/  LDL.LU R8, [R1+0x30] ;  /* 0x0000300001087983 */ /* 0x000ea80000300800 */
[----:B------:R-:W2:Y:S04]  /*59030*/  LDL.LU R9, [R1+0x34] ;  /* 0x0000340001097983 */ /* 0x000ea80000300800 */
[----:B------:R-:W3:Y:S04]  /*59040*/  LDL.LU R10, [R1+0x38] ;  /* 0x00003800010a7983 */ /* 0x000ee80000300800 */
[----:B------:R-:W3:Y:S04]  /*59050*/  LDL.LU R11, [R1+0x3c] ;  /* 0x00003c00010b7983 */ /* 0x000ee80000300800 */
[----:B------:R-:W-:Y:S06]  /*59060*/  BAR.SYNC.DEFER_BLOCKING 0x0 ;  /* 0x0000000000007b1d */ /* 0x000fec0000010000 */
[----:B---3--:R-:W-:Y:S04]  /*59070*/  STL.64 [R1+0x20a8], R10 ;  /* 0x0020a80a01007387 */ /* 0x008fe80000100a00 */
[----:B--2---:R0:W-:Y:S04]  /*59080*/  STL.64 [R1+0x20a0], R8 ;  /* 0x0020a00801007387 */ /* 0x0041e80000100a00 */
[----:B0-----:R-:W2:Y:S04]  /*59090*/  LDL.LU R8, [R1+0x60] ;  /* 0x0000600001087983 */ /* 0x001ea80000300800 */
[----:B------:R-:W2:Y:S04]  /*590a0*/  LDL.LU R9, [R1+0x64] ;  /* 0x0000640001097983 */ /* 0x000ea80000300800 */
[----:B------:R-:W3:Y:S04]  /*590b0*/  LDL.LU R10, [R1+0x68] ;  /* 0x00006800010a7983 */ /* 0x000ee80000300800 */
[----:B------:R-:W3:Y:S04]  /*590c0*/  LDL.LU R11, [R1+0x6c] ;  /* 0x00006c00010b7983 */ /* 0x000ee80000300800 */
        /* <DEDUP_REMOVED lines=11> */
[----:B------:R-:W3:Y:S01]  /*59180*/  LDL.LU R11, [R1+0x8c] ;  /* 0x00008c00010b7983 */ /* 0x000ee20000300800 */
[----:B------:R-:W-:-:S03]  /*59190*/  LOP3.LUT R0, R0, 0x60, R28, 0xf8, !PT ;  /* 0x0000006000007812 */ /* 0x000fc600078ef81c */
[----:B---3--:R-:W-:Y:S04]  /*591a0*/  STL.64 [R1+0x20d8], R10 ;  /* 0x0020d80a01007387 */ /* 0x008fe80000100a00 */
[----:B--2---:R0:W-:Y:S04]  /*591b0*/  STL.64 [R1+0x20d0], R8 ;  /* 0x0020d00801007387 */ /* 0x0041e80000100a00 */
[----:B0-----:R-:W2:Y:S04]  /*591c0*/  LDL.LU R8, [R1+0x90] ;  /* 0x0000900001087983 */ /* 0x001ea80000300800 */
[----:B------:R-:W2:Y:S04]  /*591d0*/  LDL.LU R9, [R1+0x94] ;  /* 0x0000940001097983 */ /* 0x000ea80000300800 */
[----:B------:R-:W2:Y:S04]  /*591e0*/  LDL.LU R10, [R1+0x98] ;  /* 0x00009800010a7983 */ /* 0x000ea80000300800 */
[----:B------:R-:W2:Y:S01]  /*591f0*/  LDL.LU R11, [R1+0x9c] ;  /* 0x00009c00010b7983 */ /* 0x000ea20000300800 */
[----:B------:R-:W-:Y:S01]  /*59200*/  LOP3.LUT R0, R0, R2, RZ, 0x3c, !PT ;  /* 0x0000000200007212 */ /* 0x000fe200078e3cff */
[----:B------:R-:W-:-:S02]  /*59210*/  IMAD.MOV.U32 R27, RZ, RZ, R21 ;  /* 0x000000ffff1b7224 */ /* 0x000fc400078e0015 */
[----:B------:R-:W3:Y:S01]  /*59220*/  LDL.LU R12, [R1+0x50] ;  /* 0x00005000010c7983 */ /* 0x000ee20000300800 */
[----:B------:R-:W-:-:S03]  /*59230*/  IMAD.MOV.U32 R26, RZ, RZ, R20 ;  /* 0x000000ffff1a7224 */ /* 0x000fc600078e0014 */
[----:B------:R-:W3:Y:S01]  /*59240*/  LDL.LU R13, [R1+0x54] ;  /* 0x00005400010d7983 */ /* 0x000ee20000300800 */
[----:B------:R-:W-:-:S03]  /*59250*/  IMAD.MOV.U32 R21, RZ, RZ, R17 ;  /* 0x000000ffff157224 */ /* 0x000fc600078e0011 */
[----:B------:R-:W3:Y:S01]  /*59260*/  LDL.LU R14, [R1+0x58] ;  /* 0x00005800010e7983 */ /* 0x000ee20000300800 */
[----:B------:R-:W-:-:S03]  /*59270*/  IMAD.MOV.U32 R20, RZ, RZ, R16 ;  /* 0x000000ffff147224 */ /* 0x000fc600078e0010 */
[----:B------:R-:W3:Y:S04]  /*59280*/  LDL.LU R15, [R1+0x5c] ;  /* 0x00005c00010f7983 */ /* 0x000ee80000300800 */
[----:B------:R-:W4:Y:S04]  /*59290*/  LDL.LU R17, [R1+0x1dec] ;  /* 0x001dec0001117983 */ /* 0x000f280000300800 */
[----:B------:R-:W3:Y:S04]  /*592a0*/  LDL.LU R16, [R1+0x1de8] ;  /* 0x001de80001107983 */ /* 0x000ee80000300800 */
[----:B--2---:R0:W-:Y:S04]  /*592b0*/  STS.128 [R0], R8 ;  /* 0x0000000800007388 */ /* 0x0041e80000000c00 */
[----:B0-----:R-:W2:Y:S04]  /*592c0*/  LDL.LU.64 R10, [R1+0x20d8] ;  /* 0x0020d800010a7983 */ /* 0x001ea80000300a00 */
[----:B------:R-:W2:Y:S04]  /*592d0*/  LDL.LU.64 R8, [R1+0x20d0] ;  /* 0x0020d00001087983 */ /* 0x000ea80000300a00 */
[----:B--2---:R0:W-:Y:S04]  /*592e0*/  STS.128 [R0+0x80], R8 ;  /* 0x0000800800007388 */ /* 0x0041e80000000c00 */
[----:B0-----:R-:W2:Y:S04]  /*592f0*/  LDL.LU.64 R10, [R1+0x20c8] ;  /* 0x0020c800010a7983 */ /* 0x001ea80000300a00 */
[----:B------:R-:W2:Y:S04]  /*59300*/  LDL.LU.64 R8, [R1+0x20c0] ;  /* 0x0020c00001087983 */ /* 0x000ea80000300a00 */
[----:B--2---:R0:W-:Y:S04]  /*59310*/  STS.128 [R0+0x400], R8 ;  /* 0x0004000800007388 */ /* 0x0041e80000000c00 */
[----:B0-----:R-:W2:Y:S04]  /*59320*/  LDL.LU.64 R10, [R1+0x20b8] ;  /* 0x0020b800010a7983 */ /* 0x001ea80000300a00 */
[----:B------:R-:W2:Y:S01]  /*59330*/  LDL.LU.64 R8, [R1+0x20b0] ;  /* 0x0020b00001087983 */ /* 0x000ea20000300a00 */
[----:B------:R-:W-:-:S02]  /*59340*/  LOP3.LUT R3, R3, 0x1800, RZ, 0xc0, !PT ;  /* 0x0000180003037812 */ /* 0x000fc400078ec0ff */
[----:B------:R-:W-:Y:S02]  /*59350*/  LOP3.LUT R29, R29, 0x7f, RZ, 0xc0, !PT ;  /* 0x0000007f1d1d7812 */ /* 0x000fe400078ec0ff */
[----:B---3--:R-:W-:-:S03]  /*59360*/  ISETP.GE.AND P2, PT, R16, c[0x0][0x17c], PT ;  /* 0x00005f0010007a0c */ /* 0x008fc60003f46270 */
[----:B------:R-:W-:-:S05]  /*59370*/  IMAD R16, R29, 0x10, R3 ;  /* 0x000000101d107824 */ /* 0x000fca00078e0203 */
[C---:B------:R-:W-:Y:S02]  /*59380*/  LOP3.LUT R3, R16.reuse, 0x20, RZ, 0x3c, !PT ;  /* 0x0000002010037812 */ /* 0x040fe400078e3cff */
[C---:B------:R-:W-:Y:S02]  /*59390*/  LOP3.LUT R29, R16.reuse, 0x40, RZ, 0x3c, !PT ;  /* 0x00000040101d7812 */ /* 0x040fe400078e3cff */
[----:B------:R-:W-:Y:S01]  /*593a0*/  LOP3.LUT R2, R16, 0x60, RZ, 0x3c, !PT ;  /* 0x0000006010027812 */ /* 0x000fe200078e3cff */
[----:B--2---:R-:W-:Y:S04]  /*593b0*/  STS.128 [R0+0x480], R8 ;  /* 0x0004800800007388 */ /* 0x004fe80000000c00 */
[----:B------:R-:W-:Y:S06]  /*593c0*/  BAR.SYNC.DEFER_BLOCKING 0x0 ;  /* 0x0000000000007b1d */ /* 0x000fec0000010000 */
[----:B------:R-:W0:Y:S04]  /*593d0*/  LDS.128 R8, [R16] ;  /* 0x0000000010087984 */ /* 0x000e280000000c00 */
[----:B0-----:R-:W-:Y:S01]  /*593e0*/  STL [R1+0x64], R9 ;  /* 0x0000640901007387 */ /* 0x001fe20000100800 */
[----:B------:R-:W-:-:S03]  /*593f0*/  IMAD.MOV.U32 R28, RZ, RZ, R8 ;  /* 0x000000ffff1c7224 */ /* 0x000fc600078e0008 */
[----:B------:R-:W-:Y:S04]  /*59400*/  STL.64 [R1+0x68], R10 ;  /* 0x0000680a01007387 */ /* 0x000fe80000100a00 */
[----:B------:R-:W0:Y:S04]  /*59410*/  LDS.128 R8, [R3] ;  /* 0x0000000003087984 */ /* 0x000e280000000c00 */
[----:B0-----:R-:W-:Y:S04]  /*59420*/  STL.64 [R1+0x80], R8 ;  /* 0x0000800801007387 */ /* 0x001fe80000100a00 */
[----:B------:R-:W-:Y:S04]  /*59430*/  STL.64 [R1+0x88], R10 ;  /* 0x0000880a01007387 */ /* 0x000fe80000100a00 */
[----:B------:R-:W0:Y:S04]  /*59440*/  LDS.128 R8, [R29] ;  /* 0x000000001d087984 */ /* 0x000e280000000c00 */
[----:B0-----:R-:W-:Y:S04]  /*59450*/  STL.64 [R1+0x1c0], R8 ;  /* 0x0001c00801007387 */ /* 0x001fe80000100a00 */
[----:B------:R-:W-:Y:S04]  /*59460*/  STL.64 [R1+0x1c8], R10 ;  /* 0x0001c80a01007387 */ /* 0x000fe80000100a00 */
[----:B------:R-:W0:Y:S04]  /*59470*/  LDS.128 R8, [R2] ;  /* 0x0000000002087984 */ /* 0x000e280000000c00 */
[----:B------:R-:W-:Y:S06]  /*59480*/  BAR.SYNC.DEFER_BLOCKING 0x0 ;  /* 0x0000000000007b1d */ /* 0x000fec0000010000 */
[----:B------:R-:W-:Y:S04]  /*59490*/  STS.128 [R0], R12 ;  /* 0x0000000c00007388 */ /* 0x000fe80000000c00 */
[----:B0-----:R-:W-:Y:S04]  /*594a0*/  STL.64 [R1+0x1d0], R8 ;  /* 0x0001d00801007387 */ /* 0x001fe80000100a00 */
[----:B------:R0:W-:Y:S04]  /*594b0*/  STL.64 [R1+0x1d8], R10 ;  /* 0x0001d80a01007387 */ /* 0x0001e80000100a00 */
[----:B0-----:R-:W2:Y:S04]  /*594c0*/  LDL.LU.64 R10, [R1+0x20a8] ;  /* 0x0020a800010a7983 */ /* 0x001ea80000300a00 */
[----:B------:R-:W2:Y:S04]  /*594d0*/  LDL.LU.64 R8, [R1+0x20a0] ;  /* 0x0020a00001087983 */ /* 0x000ea80000300a00 */
[----:B------:R-:W3:Y:S04]  /*594e0*/  LDL.LU.64 R14, [R1+0x2098] ;  /* 0x00209800010e7983 */ /* 0x000ee80000300a00 */
[----:B------:R-:W3:Y:S04]  /*594f0*/  LDL.LU.64 R12, [R1+0x2090] ;  /* 0x00209000010c7983 */ /* 0x000ee80000300a00 */
[----:B------:R0:W-:Y:S04]  /*59500*/  STS.128 [R0+0x80], R4 ;  /* 0x0000800400007388 */ /* 0x0001e80000000c00 */
[----:B0-----:R-:W3:Y:S04]  /*59510*/  LDL.LU.64 R6, [R1+0x2088] ;  /* 0x0020880001067983 */ /* 0x001ee80000300a00 */
[----:B------:R-:W3:Y:S01]  /*59520*/  LDL.LU.64 R4, [R1+0x2080] ;  /* 0x0020800001047983 */ /* 0x000ee20000300a00 */
[----:B------:R-:W-:-:S02]  /*59530*/  IMAD.MOV.U32 R24, RZ, RZ, R26 ;  /* 0x000000ffff187224 */ /* 0x000fc400078e001a */
[----:B------:R-:W-:Y:S02]  /*59540*/  IMAD.MOV.U32 R25, RZ, RZ, R27 ;  /* 0x000000ffff197224 */ /* 0x000fe400078e001b */
[----:B------:R-:W-:Y:S02]  /*59550*/  IMAD.MOV.U32 R26, RZ, RZ, R20 ;  /* 0x000000ffff1a7224 */ /* 0x000fe400078e0014 */
[----:B------:R-:W-:Y:S01]  /*59560*/  IMAD.MOV.U32 R27, RZ, RZ, R21 ;  /* 0x000000ffff1b7224 */ /* 0x000fe200078e0015 */
[----:B----4-:R-:W-:Y:S01]  /*59570*/  ISETP.GE.AND P3, PT, R17, c[0x0][0x17c], PT ;  /* 0x00005f0011007a0c */ /* 0x010fe20003f66270 */
[----:B------:R-:W-:Y:S02]  /*59580*/  IMAD.MOV.U32 R20, RZ, RZ, R22 ;  /* 0x000000ffff147224 */ /* 0x000fe400078e0016 */
[----:B------:R-:W-:Y:S02]  /*59590*/  IMAD.MOV.U32 R21, RZ, RZ, R23 ;  /* 0x000000ffff157224 */ /* 0x000fe400078e0017 */
[----:B------:R-:W-:-:S02]  /*595a0*/  IMAD.MOV.U32 R22, RZ, RZ, R18 ;  /* 0x000000ffff167224 */ /* 0x000fc400078e0012 */
[----:B------:R-:W-:Y:S01]  /*595b0*/  IMAD.MOV.U32 R23, RZ, RZ, R19 ;  /* 0x000000ffff177224 */ /* 0x000fe200078e0013 */
[----:B--2---:R0:W-:Y:S04]  /*595c0*/  STS.128 [R0+0x400], R8 ;  /* 0x0004000800007388 */ /* 0x0041e80000000c00 */
[----:B---3--:R1:W-:Y:S04]  /*595d0*/  STS.128 [R0+0x480], R12 ;  /* 0x0004800c00007388 */ /* 0x0083e80000000c00 */
[----:B------:R-:W-:Y:S06]  /*595e0*/  BAR.SYNC.DEFER_BLOCKING 0x0 ;  /* 0x0000000000007b1d */ /* 0x000fec0000010000 */
[----:B0-----:R-:W2:Y:S04]  /*595f0*/  LDL.LU.64 R10, [R1+0x2078] ;  /* 0x00207800010a7983 */ /* 0x001ea80000300a00 */
[----:B------:R-:W2:Y:S04]  /*59600*/  LDL.LU.64 R8, [R1+0x2070] ;  /* 0x0020700001087983 */ /* 0x000ea80000300a00 */
[----:B-1----:R-:W3:Y:S04]  /*59610*/  LDL.LU.64 R14, [R1+0x2068] ;  /* 0x00206800010e7983 */ /* 0x002ee80000300a00 */
[----:B------:R-:W3:Y:S04]  /*59620*/  LDL.LU.64 R12, [R1+0x2060] ;  /* 0x00206000010c7983 */ /* 0x000ee80000300a00 */
[----:B------:R-:W0:Y:S04]  /*59630*/  LDS.128 R16, [R16] ;  /* 0x0000000010107984 */ /* 0x000e280000000c00 */
[----:B0-----:R-:W-:Y:S04]  /*59640*/  STL.64 [R1+0x30], R16 ;  /* 0x0000301001007387 */ /* 0x001fe80000100a00 */
        /* <DEDUP_REMOVED lines=12> */
[----:B0-----:R-:W4:Y:S04]  /*59710*/  LDL.LU.64 R18, [R1+0x2058] ;  /* 0x0020580001127983 */ /* 0x001f280000300a00 */
[----:B------:R-:W4:Y:S04]  /*59720*/  LDL.LU.64 R16, [R1+0x2050] ;  /* 0x0020500001107983 */ /* 0x000f280000300a00 */
[----:B------:R-:W3:Y:S04]  /*59730*/  LDL.LU.64 R22, [R1+0x2048] ;  /* 0x0020480001167983 */ /* 0x000ee80000300a00 */
[----:B------:R-:W3:Y:S04]  /*59740*/  LDL.LU.64 R20, [R1+0x2040] ;  /* 0x0020400001147983 */ /* 0x000ee80000300a00 */
[----:B------:R0:W-:Y:S04]  /*59750*/  STS.128 [R0+0x400], R4 ;  /* 0x0004000400007388 */ /* 0x0001e80000000c00 */
[----:B------:R-:W1:Y:S04]  /*59760*/  S2R R3, SR_TID.X ;  /* 0x0000000000037919 */ /* 0x000e680000002100 */
[----:B0-----:R-:W0:Y:S04]  /*59770*/  S2R R7, SR_TID.X ;  /* 0x0000000000077919 */ /* 0x001e280000002100 */
[----:B------:R0:W-:Y:S01]  /*59780*/  STS.128 [R0+0x80], R24 ;  /* 0x0000801800007388 */ /* 0x0001e20000000c00 */
[----:B-1----:R-:W-:-:S03]  /*59790*/  LOP3.LUT R3, R3, 0x7f, RZ, 0xc0, !PT ;  /* 0x0000007f03037812 */ /* 0x002fc600078ec0ff */
[----:B0-----:R-:W4:Y:S01]  /*597a0*/  LDL.LU.64 R26, [R1+0x2038] ;  /* 0x00203800011a7983 */ /* 0x001f220000300a00 */
[----:B------:R-:W-:-:S03]  /*597b0*/  IMAD.SHL.U32 R5, R7, 0x400, RZ ;  /* 0x0000040007057824 */ /* 0x000fc600078e00ff */
[----:B------:R-:W4:Y:S02]  /*597c0*/  LDL.LU.64 R24, [R1+0x2030] ;  /* 0x0020300001187983 */ /* 0x000f240000300a00 */
[----:B------:R-:W-:-:S05]  /*597d0*/  LOP3.LUT R5, R5, 0x1800, RZ, 0xc0, !PT ;  /* 0x0000180005057812 */ /* 0x000fca00078ec0ff */
[----:B------:R-:W-:Y:S01]  /*597e0*/  IMAD R5, R3, 0x10, R5 ;  /* 0x0000001003057824 */ /* 0x000fe200078e0205 */
[----:B--2---:R-:W-:Y:S04]  /*597f0*/  STS.128 [R0+0x480], R8 ;  /* 0x0004800800007388 */ /* 0x004fe80000000c00 */
[----:B------:R-:W-:Y:S01]  /*59800*/  BAR.SYNC.DEFER_BLOCKING 0x0 ;  /* 0x0000000000007b1d */ /* 0x000fe20000010000 */
[----:B------:R-:W-:-:S05]  /*59810*/  IMAD.SHL.U32 R6, R7, 0x400, RZ ;  /* 0x0000040007067824 */ /* 0x000fca00078e00ff */
[----:B------:R-:W0:Y:S01]  /*59820*/  LDS.128 R8, [R5] ;  /* 0x0000000005087984 */ /* 0x000e220000000c00 */
[----:B------:R-:W-:-:S05]  /*59830*/  LOP3.LUT R6, R6, 0x1800, RZ, 0xc0, !PT ;  /* 0x0000180006067812 */ /* 0x000fca00078ec0ff */
[----:B------:R-:W-:-:S05]  /*59840*/  IMAD R6, R3, 0x10, R6 ;  /* 0x0000001003067824 */ /* 0x000fca00078e0206 */
[----:B------:R-:W-:Y:S01]  /*59850*/  LOP3.LUT R6, R6, 0x20, RZ, 0x3c, !PT ;  /* 0x0000002006067812 */ /* 0x000fe200078e3cff */
        /* <DEDUP_REMOVED lines=10> */
[----:B0-----:R-:W-:Y:S04]  /*59900*/  STL.64 [R1+0x50], R8 ;  /* 0x0000500801007387 */ /* 0x001fe80000100a00 */
[----:B------:R-:W-:Y:S04]  /*59910*/  STL.64 [R1+0x58], R10 ;  /* 0x0000580a01007387 */ /* 0x000fe80000100a00 */
[----:B---3--:R0:W-:Y:S04]  /*59920*/  STS.128 [R0+0x400], R20 ;  /* 0x0004001400007388 */ /* 0x0081e80000000c00 */
[----:B0-----:R-:W2:Y:S04]  /*59930*/  LDL.LU R20, [R1+0xb0] ;  /* 0x0000b00001147983 */ /* 0x001ea80000300800 */
[----:B------:R-:W2:Y:S04]  /*59940*/  LDL.LU R21, [R1+0xb4] ;  /* 0x0000b40001157983 */ /* 0x000ea80000300800 */
[----:B------:R-:W3:Y:S04]  /*59950*/  LDL.LU R22, [R1+0xb8] ;  /* 0x0000b80001167983 */ /* 0x000ee80000300800 */
[----:B------:R-:W3:Y:S04]  /*59960*/  LDL.LU R23, [R1+0xbc] ;  /* 0x0000bc0001177983 */ /* 0x000ee80000300800 */
[----:B----4-:R0:W-:Y:S04]  /*59970*/  STS.128 [R0+0x480], R24 ;  /* 0x0004801800007388 */ /* 0x0101e80000000c00 */
        /* <DEDUP_REMOVED lines=8> */
[----:B-1----:R-:W2:Y:S04]  /*59a00*/  LDL.LU R20, [R1+0xe0] ;  /* 0x0000e00001147983 */ /* 0x002ea80000300800 */
        /* <DEDUP_REMOVED lines=16> */
[----:B--2---:R-:W-:Y:S04]  /*59b10*/  STL.64 [R1+0x1fd0], R20 ;  /* 0x001fd01401007387 */ /* 0x004fe80000100a00 */
        /* <DEDUP_REMOVED lines=22> */
[----:B------:R-:W-:Y:S04]  /*59c80*/  STS.128 [R0], R12 ;  /* 0x0000000c00007388 */ /* 0x000fe80000000c00 */
[----:B------:R-:W-:Y:S04]  /*59c90*/  STS.128 [R0+0x80], R16 ;  /* 0x0000801000007388 */ /* 0x000fe80000000c00 */
[----:B------:R-:W-:Y:S06]  /*59ca0*/  BAR.SYNC.DEFER_BLOCKING 0x0 ;  /* 0x0000000000007b1d */ /* 0x000fec0000010000 */
[----:B------:R-:W0:Y:S04]  /*59cb0*/  LDS.128 R16, [R5] ;  /* 0x0000000005107984 */ /* 0x000e280000000c00 */
[----:B------:R-:W1:Y:S04]  /*59cc0*/  LDS.128 R8, [R6] ;  /* 0x0000000006087984 */ /* 0x000e680000000c00 */
[----:B------:R-:W4:Y:S04]  /*59cd0*/  LDS.128 R12, [R29] ;  /* 0x000000001d0c7984 */ /* 0x000f280000000c00 */
[----:B---3--:R-:W-:Y:S04]  /*59ce0*/  STL.64 [R1+0x2018], R26 ;  /* 0x0020181a01007387 */ /* 0x008fe80000100a00 */
[----:B--2---:R2:W-:Y:S04]  /*59cf0*/  STL.64 [R1+0x2010], R24 ;  /* 0x0020101801007387 */ /* 0x0045e80000100a00 */
[----:B--2---:R-:W2:Y:S04]  /*59d00*/  LDL.LU R24, [R1+0x160] ;  /* 0x0001600001187983 */ /* 0x004ea80000300800 */
[----:B------:R-:W2:Y:S04]  /*59d10*/  LDL.LU R25, [R1+0x164] ;  /* 0x0001640001197983 */ /* 0x000ea80000300800 */
[----:B------:R-:W3:Y:S04]  /*59d20*/  LDL.LU R26, [R1+0x168] ;  /* 0x00016800011a7983 */ /* 0x000ee80000300800 */
[----:B------:R-:W3:Y:S04]  /*59d30*/  LDL.LU R27, [R1+0x16c] ;  /* 0x00016c00011b7983 */ /* 0x000ee80000300800 */
[----:B---3--:R-:W-:Y:S04]  /*59d40*/  STL.64 [R1+0x2028], R26 ;  /* 0x0020281a01007387 */ /* 0x008fe80000100a00 */
[----:B--2---:R-:W-:Y:S04]  /*59d50*/  STL.64 [R1+0x2020], R24 ;  /* 0x0020201801007387 */ /* 0x004fe80000100a00 */
[----:B------:R-:W2:Y:S04]  /*59d60*/  LDS.128 R24, [R2] ;  /* 0x0000000002187984 */ /* 0x000ea80000000c00 */
[----:B------:R-:W3:Y:S04]  /*59d70*/  LDL.LU R20, [R1+0x120] ;  /* 0x0001200001147983 */ /* 0x000ee80000300800 */
[----:B------:R-:W3:Y:S04]  /*59d80*/  LDL.LU R21, [R1+0x124] ;  /* 0x0001240001157983 */ /* 0x000ee80000300800 */
[----:B------:R-:W3:Y:S04]  /*59d90*/  LDL.LU R22, [R1+0x128] ;  /* 0x0001280001167983 */ /* 0x000ee80000300800 */
[----:B------:R-:W3:Y:S04]  /*59da0*/  LDL.LU R23, [R1+0x12c] ;  /* 0x00012c0001177983 */ /* 0x000ee80000300800 */
[----:B0-----:R-:W-:Y:S04]  /*59db0*/  STL [R1+0x1f4c], R17 ;  /* 0x001f4c1101007387 */ /* 0x001fe80000100800 */
[----:B------:R-:W-:Y:S04]  /*59dc0*/  STL [R1+0x1f54], R17 ;  /* 0x001f541101007387 */ /* 0x000fe80000100800 */
[----:B------:R-:W-:Y:S04]  /*59dd0*/  STL [R1+0x1f5c], R17 ;  /* 0x001f5c1101007387 */ /* 0x000fe80000100800 */
[----:B------:R-:W-:Y:S04]  /*59de0*/  STL [R1+0x1f40], R18 ;  /* 0x001f401201007387 */ /* 0x000fe80000100800 */
[----:B------:R-:W-:Y:S04]  /*59df0*/  STL [R1+0x1f30], R19 ;  /* 0x001f301301007387 */ /* 0x000fe80000100800 */
[----:B-1----:R-:W-:Y:S04]  /*59e00*/  STL [R1+0x1f60], R8 ;  /* 0x001f600801007387 */ /* 0x002fe80000100800 */
[----:B------:R-:W-:Y:S04]  /*59e10*/  STL [R1+0x1f44], R9 ;  /* 0x001f440901007387 */ /* 0x000fe80000100800 */
[----:B------:R-:W-:Y:S04]  /*59e20*/  STL [R1+0x1f3c], R10 ;  /* 0x001f3c0a01007387 */ /* 0x000fe80000100800 */
[----:B------:R-:W-:Y:S04]  /*59e30*/  STL [R1+0x1f2c], R11 ;  /* 0x001f2c0b01007387 */ /* 0x000fe80000100800 */
[----:B----4-:R0:W-:Y:S04]  /*59e40*/  STL [R1+0x1f58], R12 ;  /* 0x001f580c01007387 */ /* 0x0101e80000100800 */
[----:B------:R1:W-:Y:S04]  /*59e50*/  STL [R1+0x1f50], R13 ;  /* 0x001f500d01007387 */ /* 0x0003e80000100800 */
[----:B------:R4:W-:Y:S04]  /*59e60*/  STL [R1+0x1f48], R14 ;  /* 0x001f480e01007387 */ /* 0x0009e80000100800 */
[----:B------:R4:W-:Y:S04]  /*59e70*/  STL [R1+0x1f34], R15 ;  /* 0x001f340f01007387 */ /* 0x0009e80000100800 */
[----:B0-----:R-:W3:Y:S04]  /*59e80*/  LDL.LU R12, [R1+0xd0] ;  /* 0x0000d000010c7983 */ /* 0x001ee80000300800 */
[----:B-1----:R-:W3:Y:S01]  /*59e90*/  LDL.LU R13, [R1+0xd4] ;  /* 0x0000d400010d7983 */ /* 0x002ee20000300800 */
[----:B--2---:R-:W-:-:S03]  /*59ea0*/  IMAD.MOV.U32 R19, RZ, RZ, R26 ;  /* 0x000000ffff137224 */ /* 0x004fc600078e001a */
[----:B----4-:R-:W2:Y:S01]  /*59eb0*/  LDL.LU R14, [R1+0xd8] ;  /* 0x0000d800010e7983 */ /* 0x010ea20000300800 */
[----:B------:R-:W-:-:S03]  /*59ec0*/  IMAD.MOV.U32 R10, RZ, RZ, R24 ;  /* 0x000000ffff0a7224 */ /* 0x000fc600078e0018 */
[----:B------:R-:W2:Y:S04]  /*59ed0*/  LDL.LU R15, [R1+0xdc] ;  /* 0x0000dc00010f7983 */ /* 0x000ea80000300800 */
[----:B------:R-:W-:Y:S04]  /*59ee0*/  STL [R1+0x4], R25 ;  /* 0x0000041901007387 */ /* 0x000fe80000100800 */
[----:B------:R0:W-:Y:S04]  /*59ef0*/  STL [R1+0xc], R27 ;  /* 0x00000c1b01007387 */ /* 0x0001e80000100800 */
[----:B------:R-:W-:Y:S06]  /*59f00*/  BAR.SYNC.DEFER_BLOCKING 0x0 ;  /* 0x0000000000007b1d */ /* 0x000fec0000010000 */
[----:B0-----:R-:W4:Y:S04]  /*59f10*/  LDL.LU.64 R26, [R1+0x2028] ;  /* 0x00202800011a7983 */ /* 0x001f280000300a00 */
[----:B------:R-:W4:Y:S04]  /*59f20*/  LDL.LU.64 R24, [R1+0x2020] ;  /* 0x0020200001187983 */ /* 0x000f280000300a00 */
[----:B------:R-:W-:Y:S04]  /*59f30*/  STL [R1+0x1f38], R19 ;  /* 0x001f381301007387 */ /* 0x000fe80000100800 */
[----:B----4-:R0:W-:Y:S04]  /*59f40*/  STS.128 [R0], R24 ;  /* 0x0000001800007388 */ /* 0x0101e80000000c00 */
[----:B0-----:R-:W4:Y:S04]  /*59f50*/  LDL.LU.64 R26, [R1+0x2018] ;  /* 0x00201800011a7983 */ /* 0x001f280000300a00 */
[----:B------:R-:W4:Y:S04]  /*59f60*/  LDL.LU.64 R24, [R1+0x2010] ;  /* 0x0020100001187983 */ /* 0x000f280000300a00 */
[----:B----4-:R0:W-:Y:S04]  /*59f70*/  STS.128 [R0+0x80], R24 ;  /* 0x0000801800007388 */ /* 0x0101e80000000c00 */
[----:B0-----:R-:W4:Y:S04]  /*59f80*/  LDL.LU.64 R26, [R1+0x2008] ;  /* 0x00200800011a7983 */ /* 0x001f280000300a00 */
[----:B------:R-:W4:Y:S04]  /*59f90*/  LDL.LU.64 R24, [R1+0x2000] ;  /* 0x0020000001187983 */ /* 0x000f280000300a00 */
[----:B----4-:R0:W-:Y:S04]  /*59fa0*/  STS.128 [R0+0x400], R24 ;  /* 0x0004001800007388 */ /* 0x0101e80000000c00 */
[----:B0-----:R-:W4:Y:S04]  /*59fb0*/  LDL.LU.64 R26, [R1+0x1ff8] ;  /* 0x001ff800011a7983 */ /* 0x001f280000300a00 */
[----:B------:R-:W4:Y:S04]  /*59fc0*/  LDL.LU.64 R24, [R1+0x1ff0] ;  /* 0x001ff00001187983 */ /* 0x000f280000300a00 */
[----:B----4-:R-:W-:Y:S04]  /*59fd0*/  STS.128 [R0+0x480], R24 ;  /* 0x0004801800007388 */ /* 0x010fe80000000c00 */
[----:B------:R-:W-:Y:S06]  /*59fe0*/  BAR.SYNC.DEFER_BLOCKING 0x0 ;  /* 0x0000000000007b1d */ /* 0x000fec0000010000 */
        /* <DEDUP_REMOVED lines=12> */
[----:B------:R0:W-:Y:S04]  /*5a0b0*/  STL.64 [R1+0x168], R26 ;  /* 0x0001681a01007387 */ /* 0x0001e80000100a00 */
[----:B0-----:R-:W4:Y:S04]  /*5a0c0*/  LDL.LU.64 R26, [R1+0x1fe8] ;  /* 0x001fe800011a7983 */ /* 0x001f280000300a00 */
[----:B------:R-:W4:Y:S04]  /*5a0d0*/  LDL.LU.64 R24, [R1+0x1fe0] ;  /* 0x001fe00001187983 */ /* 0x000f280000300a00 */
[----:B------:R-:W2:Y:S04]  /*5a0e0*/  LDL R19, [R1+0xbd4] ;  /* 0x000bd40001137983 */ /* 0x000ea80000100800 */
[----:B---3--:R0:W-:Y:S04]  /*5a0f0*/  STS.128 [R0], R20 ;  /* 0x0000001400007388 */ /* 0x0081e80000000c00 */
[----:B0-----:R-:W3:Y:S04]  /*5a100*/  LDL.LU.64 R22, [R1+0x1fd8] ;  /* 0x001fd80001167983 */ /* 0x001ee80000300a00 */
[----:B------:R-:W3:Y:S04]  /*5a110*/  LDL.LU.64 R20, [R1+0x1fd0] ;  /* 0x001fd00001147983 */ /* 0x000ee80000300a00 */
[----:B----4-:R0:W-:Y:S04]  /*5a120*/  STS.128 [R0+0x80], R24 ;  /* 0x0000801800007388 */ /* 0x0101e80000000c00 */
[----:B0-----:R-:W4:Y:S04]  /*5a130*/  LDL.LU.64 R26, [R1+0x1fc8] ;  /* 0x001fc800011a7983 */ /* 0x001f280000300a00 */
[----:B------:R-:W4:Y:S04]  /*5a140*/  LDL.LU.64 R24, [R1+0x1fc0] ;  /* 0x001fc00001187983 */ /* 0x000f280000300a00 */
[----:B---3--:R0:W-:Y:S04]  /*5a150*/  STS.128 [R0+0x400], R20 ;  /* 0x0004001400007388 */ /* 0x0081e80000000c00 */
[----:B0-----:R-:W3:Y:S04]  /*5a160*/  LDL.LU.64 R22, [R1+0x1fb8] ;  /* 0x001fb80001167983 */ /* 0x001ee80000300a00 */
[----:B------:R-:W3:Y:S04]  /*5a170*/  LDL.LU.64 R20, [R1+0x1fb0] ;  /* 0x001fb00001147983 */ /* 0x000ee80000300a00 */
        /* <DEDUP_REMOVED lines=13> */
[----:B---3--:R-:W-:Y:S04]  /*5a250*/  STS.128 [R0], R20 ;  /* 0x0000001400007388 */ /* 0x008fe80000000c00 */
[----:B0-----:R-:W-:Y:S04]  /*5a260*/  STL.64 [R1+0x100], R24 ;  /* 0x0001001801007387 */ /* 0x001fe80000100a00 */
[----:B------:R0:W-:Y:S04]  /*5a270*/  STL.64 [R1+0x108], R26 ;  /* 0x0001081a01007387 */ /* 0x0001e80000100a00 */
[----:B0-----:R-:W3:Y:S04]  /*5a280*/  LDL.LU.64 R26, [R1+0x1fa8] ;  /* 0x001fa800011a7983 */ /* 0x001ee80000300a00 */
[----:B------:R-:W3:Y:S04]  /*5a290*/  LDL.LU.64 R24, [R1+0x1fa0] ;  /* 0x001fa00001187983 */ /* 0x000ee80000300a00 */
[----:B------:R-:W4:Y:S04]  /*5a2a0*/  LDL.LU.64 R22, [R1+0x1f98] ;  /* 0x001f980001167983 */ /* 0x000f280000300a00 */
[----:B------:R-:W4:Y:S04]  /*5a2b0*/  LDL.LU.64 R20, [R1+0x1f90] ;  /* 0x001f900001147983 */ /* 0x000f280000300a00 */
[----:B----4-:R0:W-:Y:S04]  /*5a2c0*/  STS.128 [R0+0x480], R20 ;  /* 0x0004801400007388 */ /* 0x0101e80000000c00 */
[----:B0-----:R-:W4:Y:S04]  /*5a2d0*/  LDL.LU R20, [R1+0x180] ;  /* 0x0001800001147983 */ /* 0x001f280000300800 */
[----:B------:R-:W4:Y:S04]  /*5a2e0*/  LDL.LU R21, [R1+0x184] ;  /* 0x0001840001157983 */ /* 0x000f280000300800 */
[----:B------:R-:W4:Y:S04]  /*5a2f0*/  LDL.LU R22, [R1+0x188] ;  /* 0x0001880001167983 */ /* 0x000f280000300800 */
[----:B------:R-:W4:Y:S04]  /*5a300*/  LDL.LU R23, [R1+0x18c] ;  /* 0x00018c0001177983 */ /* 0x000f280000300800 */
[----:B--2---:R-:W-:Y:S04]  /*5a310*/  STS.128 [R0+0x80], R12 ;  /* 0x0000800c00007388 */ /* 0x004fe80000000c00 */
[----:B---3--:R-:W-:Y:S04]  /*5a320*/  STS.128 [R0+0x400], R24 ;  /* 0x0004001800007388 */ /* 0x008fe80000000c00 */
[----:B------:R-:W-:Y:S06]  /*5a330*/  BAR.SYNC.DEFER_BLOCKING 0x0 ;  /* 0x0000000000007b1d */ /* 0x000fec0000010000 */
[----:B----4-:R-:W-:Y:S04]  /*5a340*/  STL.64 [R1+0x1f78], R22 ;  /* 0x001f781601007387 */ /* 0x010fe80000100a00 */
[----:B------:R0:W-:Y:S04]  /*5a350*/  STL.64 [R1+0x1f70], R20 ;  /* 0x001f701401007387 */ /* 0x0001e80000100a00 */
[----:B0-----:R-:W2:Y:S04]  /*5a360*/  LDL.LU R20, [R1+0xa0] ;  /* 0x0000a00001147983 */ /* 0x001ea80000300800 */
[----:B------:R-:W2:Y:S04]  /*5a370*/  LDL.LU R21, [R1+0xa4] ;  /* 0x0000a40001157983 */ /* 0x000ea80000300800 */
[----:B------:R-:W3:Y:S04]  /*5a380*/  LDL.LU R22, [R1+0xa8] ;  /* 0x0000a80001167983 */ /* 0x000ee80000300800 */
[----:B------:R-:W3:Y:S04]  /*5a390*/  LDL.LU R23, [R1+0xac] ;  /* 0x0000ac0001177983 */ /* 0x000ee80000300800 */
[----:B---3--:R-:W-:Y:S04]  /*5a3a0*/  STL.64 [R1+0x1f88], R22 ;  /* 0x001f881601007387 */ /* 0x008fe80000100a00 */
[----:B--2---:R-:W-:Y:S04]  /*5a3b0*/  STL.64 [R1+0x1f80], R20 ;  /* 0x001f801401007387 */ /* 0x004fe80000100a00 */
[----:B------:R-:W0:Y:S04]  /*5a3c0*/  LDS.128 R20, [R5] ;  /* 0x0000000005147984 */ /* 0x000e280000000c00 */
[----:B------:R-:W2:Y:S04]  /*5a3d0*/  LDL.LU R24, [R1+0x190] ;  /* 0x0001900001187983 */ /* 0x000ea80000300800 */
[----:B------:R-:W2:Y:S04]  /*5a3e0*/  LDL.LU R25, [R1+0x194] ;  /* 0x0001940001197983 */ /* 0x000ea80000300800 */
[----:B------:R-:W2:Y:S04]  /*5a3f0*/  LDL.LU R26, [R1+0x198] ;  /* 0x00019800011a7983 */ /* 0x000ea80000300800 */
[----:B------:R-:W2:Y:S04]  /*5a400*/  LDL.LU R27, [R1+0x19c] ;  /* 0x00019c00011b7983 */ /* 0x000ea80000300800 */
[----:B------:R-:W3:Y:S04]  /*5a410*/  LDL.LU R8, [R1+0x30] ;  /* 0x0000300001087983 */ /* 0x000ee80000300800 */
[----:B------:R-:W4:Y:S04]  /*5a420*/  LDL R13, [R1+0xbd8] ;  /* 0x000bd800010d7983 */ /* 0x000f280000100800 */
[----:B0-----:R-:W-:Y:S04]  /*5a430*/  STL.64 [R1+0xe0], R20 ;  /* 0x0000e01401007387 */ /* 0x001fe80000100a00 */
[----:B------:R-:W-:Y:S04]  /*5a440*/  STL.64 [R1+0xe8], R22 ;  /* 0x0000e81601007387 */ /* 0x000fe80000100a00 */
[----:B------:R-:W0:Y:S04]  /*5a450*/  LDS.128 R20, [R6] ;  /* 0x0000000006147984 */ /* 0x000e280000000c00 */
[----:B------:R-:W2:Y:S04]  /*5a460*/  LDL.LU R12, [R1+0xbd0] ;  /* 0x000bd000010c7983 */ /* 0x000ea80000300800 */
        /* <DEDUP_REMOVED lines=9> */
[----:B0-----:R-:W2:Y:S04]  /*5a500*/  LDL.LU.64 R22, [R1+0x1f88] ;  /* 0x001f880001167983 */ /* 0x001ea80000300a00 */
[----:B------:R-:W2:Y:S04]  /*5a510*/  LDL.LU.64 R20, [R1+0x1f80] ;  /* 0x001f800001147983 */ /* 0x000ea80000300a00 */
[----:B--2---:R0:W-:Y:S04]  /*5a520*/  STS.128 [R0], R20 ;  /* 0x0000001400007388 */ /* 0x0041e80000000c00 */
[----:B0-----:R-:W2:Y:S04]  /*5a530*/  LDL.LU.64 R22, [R1+0x1f78] ;  /* 0x001f780001167983 */ /* 0x001ea80000300a00 */
[----:B------:R-:W2:Y:S04]  /*5a540*/  LDL.LU.64 R20, [R1+0x1f70] ;  /* 0x001f700001147983 */ /* 0x000ea80000300a00 */
[----:B------:R-:W2:Y:S04]  /*5a550*/  LDL.LU R17, [R1+0x20] ;  /* 0x0000200001117983 */ /* 0x000ea80000300800 */
[----:B------:R-:W2:Y:S04]  /*5a560*/  LDL R11, [R1+0xbdc] ;  /* 0x000bdc00010b7983 */ /* 0x000ea80000100800 */
[----:B------:R-:W3:Y:S04]  /*5a570*/  LDL R18, [R1+0xbe0] ;  /* 0x000be00001127983 */ /* 0x000ee80000100800 */
[----:B--2---:R-:W-:Y:S04]  /*5a580*/  STL.64 [R1+0x1f68], R10 ;  /* 0x001f680a01007387 */ /* 0x004fe80000100a00 */
[----:B---3--:R0:W-:Y:S04]  /*5a590*/  STL [R1+0x1f64], R8 ;  /* 0x001f640801007387 */ /* 0x0081e80000100800 */
[----:B0-----:R-:W2:Y:S04]  /*5a5a0*/  LDL.LU R8, [R1+0x170] ;  /* 0x0001700001087983 */ /* 0x001ea80000300800 */
[----:B------:R-:W2:Y:S04]  /*5a5b0*/  LDL.LU R9, [R1+0x174] ;  /* 0x0001740001097983 */ /* 0x000ea80000300800 */
[----:B------:R-:W2:Y:S04]  /*5a5c0*/  LDL.LU R10, [R1+0x178] ;  /* 0x00017800010a7983 */ /* 0x000ea80000300800 */
[----:B------:R-:W2:Y:S01]  /*5a5d0*/  LDL.LU R11, [R1+0x17c] ;  /* 0x00017c00010b7983 */ /* 0x000ea20000300800 */
[----:B------:R-:W-:-:S02]  /*5a5e0*/  ISETP.GE.AND P0, PT, R19, c[0x0][0x178], PT ;  /* 0x00005e0013007a0c */ /* 0x000fc40003f06270 */
[C---:B------:R-:W-:Y:S01]  /*5a5f0*/  ISETP.GE.AND P5, PT, R12.reuse, c[0x0][0x17c], PT ;  /* 0x00005f000c007a0c */ /* 0x040fe20003fa6270 */
[----:B------:R0:W-:Y:S01]  /*5a600*/  STS.128 [R0+0x80], R24 ;  /* 0x0000801800007388 */ /* 0x0001e20000000c00 */
[C---:B------:R-:W-:Y:S01]  /*5a610*/  ISETP.LT.AND P0, PT, R12.reuse, c[0x0][0x17c], !P0 ;  /* 0x00005f000c007a0c */ /* 0x040fe20004701270 */
[----:B0-----:R-:W-:Y:S02]  /*5a620*/  IMAD R26, R12, c[0x0][0x198], RZ ;  /* 0x000066000c1a7a24 */ /* 0x001fe400078e02ff */
[----:B------:R-:W-:Y:S01]  /*5a630*/  STS.128 [R0+0x400], R20 ;  /* 0x0004001400007388 */ /* 0x000fe20000000c00 */
[----:B------:R-:W-:-:S03]  /*5a640*/  IMAD R3, R19, c[0x0][0x194], RZ ;  /* 0x0000650013037a24 */ /* 0x000fc600078e02ff */
[----:B--2---:R0:W-:Y:S04]  /*5a650*/  STS.128 [R0+0x480], R8 ;  /* 0x0004800800007388 */ /* 0x0041e80000000c00 */
[----:B0-----:R-:W2:Y:S04]  /*5a660*/  LDL.LU.64 R10, [R1+0x1f68] ;  /* 0x001f6800010a7983 */ /* 0x001ea80000300a00 */
[----:B------:R-:W3:Y:S04]  /*5a670*/  LDL.LU R8, [R1+0x1f64] ;  /* 0x001f640001087983 */ /* 0x000ee80000300800 */
[----:B------:R-:W3:Y:S01]  /*5a680*/  LDL.LU R12, [R1+0x1df0] ;  /* 0x001df000010c7983 */ /* 0x000ee20000300800 */
[----:B------:R-:W-:-:S03]  /*5a690*/  IMAD.MOV.U32 R7, RZ, RZ, c[0x0][0x194] ;  /* 0x00006500ff077624 */ /* 0x000fc600078e00ff */
[----:B------:R-:W-:Y:S01]  /*5a6a0*/  BAR.SYNC.DEFER_BLOCKING 0x0 ;  /* 0x0000000000007b1d */ /* 0x000fe20000010000 */
[----:B------:R-:W-:Y:S01]  /*5a6b0*/  LEA R2, P4, R3, c[0x0][0x170], 0x1 ;  /* 0x00005c0003027a11 */ /* 0x000fe200078808ff */
[----:B------:R-:W-:-:S03]  /*5a6c0*/  IMAD R6, R7, 0x80, R3 ;  /* 0x0000008007067824 */ /* 0x000fc600078e0203 */
[----:B------:R-:W-:Y:S01]  /*5a6d0*/  LEA.HI.X.SX32 R3, R3, c[0x0][0x174], 0x1, P4 ;  /* 0x00005d0003037a11 */ /* 0x000fe200020f0eff */
[----:B------:R-:W3:Y:S01]  /*5a6e0*/  LDL.LU R14, [R1+0x1df4] ;  /* 0x001df400010e7983 */ /* 0x000ee20000300800 */
[----:B------:R-:W-:Y:S02]  /*5a6f0*/  LEA R4, P1, R6, c[0x0][0x170], 0x1 ;  /* 0x00005c0006047a11 */ /* 0x000fe400078208ff */
[----:B----4-:R-:W-:Y:S01]  /*5a700*/  ISETP.LT.AND P6, PT, R13, c[0x0][0x178], !P5 ;  /* 0x00005e000d007a0c */ /* 0x010fe20006fc1270 */
[----:B------:R-:W-:Y:S01]  /*5a710*/  IMAD.WIDE R20, R26, 0x2, R2 ;  /* 0x000000021a147825 */ /* 0x000fe200078e0202 */
[----:B------:R-:W-:Y:S01]  /*5a720*/  LEA.HI.X.SX32 R5, R6, c[0x0][0x174], 0x1, P1 ;  /* 0x00005d0006057a11 */ /* 0x000fe200008f0eff */
[----:B------:R-:W4:Y:S02]  /*5a730*/  LDL.LU R15, [R1+0x80] ;  /* 0x00008000010f7983 */ /* 0x000f240000300800 */
[----:B------:R-:W-:Y:S02]  /*5a740*/  IMAD R0, R7, 0x80, R6 ;  /* 0x0000008007007824 */ /* 0x000fe400078e0206 */
[----:B------:R-:W-:Y:S01]  /*5a750*/  IMAD.WIDE R22, R26, 0x2, R4 ;  /* 0x000000021a167825 */ /* 0x000fe200078e0204 */
[----:B------:R-:W-:Y:S01]  /*5a760*/  ISETP.LT.AND P4, PT, R18, c[0x0][0x178], !P5 ;  /* 0x00005e0012007a0c */ /* 0x000fe20006f81270 */
[----:B------:R-:W4:Y:S01]  /*5a770*/  LDL.LU R9, [R1+0x70] ;  /* 0x0000700001097983 */ /* 0x000f220000300800 */
[----:B------:R-:W-:-:S03]  /*5a780*/  LEA R6, P1, R0, c[0x0][0x170], 0x1 ;  /* 0x00005c0000067a11 */ /* 0x000fc600078208ff */
[----:B------:R0:W-:Y:S02]  /*5a790*/  @P0 STG.E.U16 [R20.64], R28 ;  /* 0x0000001c14000986 */ /* 0x0001e4000c101506 */
[----:B0-----:R-:W-:Y:S01]  /*5a7a0*/  IMAD R21, R7, 0x80, R0 ;  /* 0x0000008007157824 */ /* 0x001fe200078e0200 */
[----:B------:R-:W-:-:S04]  /*5a7b0*/  LEA.HI.X.SX32 R7, R0, c[0x0][0x174], 0x1, P1 ;  /* 0x00005d0000077a11 */ /* 0x000fc800008f0eff */
[----:B------:R-:W-:-:S04]  /*5a7c0*/  LEA R20, P0, R21, c[0x0][0x170], 0x1 ;  /* 0x00005c0015147a11 */ /* 0x000fc800078008ff */
[----:B------:R-:W-:Y:S01]  /*5a7d0*/  LEA.HI.X.SX32 R21, R21, c[0x0][0x174], 0x1, P0 ;  /* 0x00005d0015157a11 */ /* 0x000fe200000f0eff */
[----:B------:R-:W-:Y:S01]  /*5a7e0*/  IMAD.WIDE R24, R26, 0x2, R6 ;  /* 0x000000021a187825 */ /* 0x000fe200078e0206 */
[----:B--2---:R-:W-:Y:S01]  /*5a7f0*/  ISETP.LT.AND P5, PT, R11, c[0x0][0x178], !P5 ;  /* 0x00005e000b007a0c */ /* 0x004fe20006fa1270 */
[----:B---3--:R0:W-:Y:S01]  /*5a800*/  @P6 STG.E.U16 [R22.64], R8 ;  /* 0x0000000816006986 */ /* 0x0081e2000c101506 */
[----:B------:R-:W-:Y:S02]  /*5a810*/  ISETP.LT.AND P6, PT, R19, c[0x0][0x178], !P3 ;  /* 0x00005e0013007a0c */ /* 0x000fe40005fc1270 */
[----:B------:R-:W-:Y:S02]  /*5a820*/  PRMT R0, R8, 0x7632, R0 ;  /* 0x0000763208007816 */ /* 0x000fe40000000000 */
[----:B------:R-:W-:Y:S02]  /*5a830*/  ISETP.GE.AND P1, PT, R12, c[0x0][0x17c], PT ;  /* 0x00005f000c007a0c */ /* 0x000fe40003f26270 */
[----:B------:R-:W2:Y:S01]  /*5a840*/  LDL.LU R12, [R1+0x40] ;  /* 0x00004000010c7983 */ /* 0x000ea20000300800 */
[----:B0-----:R-:W-:-:S03]  /*5a850*/  IADD3 R22, R26, c[0x0][0x198], RZ ;  /* 0x000066001a167a10 */ /* 0x001fc60007ffe0ff */
[----:B------:R-:W3:Y:S01]  /*5a860*/  LDL.LU R8, [R1+0x1f60] ;  /* 0x001f600001087983 */ /* 0x000ee20000300800 */
[----:B------:R-:W-:Y:S01]  /*5a870*/  IMAD.WIDE R26, R26, 0x2, R20 ;  /* 0x000000021a1a7825 */ /* 0x000fe200078e0214 */
[----:B------:R-:W-:-:S03]  /*5a880*/  PRMT R23, R28, 0x7632, R23 ;  /* 0x000076321c177816 */ /* 0x000fc60000000017 */
[----:B------:R-:W-:Y:S01]  /*5a890*/  IMAD.WIDE R28, R22, 0x2, R2 ;  /* 0x00000002161c7825 */ /* 0x000fe200078e0202 */
[----:B------:R-:W-:Y:S04]  /*5a8a0*/  @P4 STG.E.U16 [R24.64], R17 ;  /* 0x0000001118004986 */ /* 0x000fe8000c101506 */
[----:B------:R0:W-:Y:S04]  /*5a8b0*/  @P5 STG.E.U16 [R26.64], R16 ;  /* 0x000000101a005986 */ /* 0x0001e8000c101506 */
[----:B------:R1:W-:Y:S01]  /*5a8c0*/  @P6 STG.E.U16 [R28.64], R23 ;  /* 0x000000171c006986 */ /* 0x0003e2000c101506 */
[----:B0-----:R-:W-:-:S03]  /*5a8d0*/  PRMT R16, R17, 0x7632, R16 ;  /* 0x0000763211107816 */ /* 0x001fc60000000010 */
[----:B------:R-:W3:Y:S04]  /*5a8e0*/  LDL.LU R17, [R1+0x1f5c] ;  /* 0x001f5c0001117983 */ /* 0x000ee80000300800 */
[----:B-1----:R-:W3:Y:S01]  /*5a8f0*/  LDL.LU R29, [R1+0x1df8] ;  /* 0x001df800011d7983 */ /* 0x002ee20000300800 */
[----:B------:R-:W-:Y:S02]  /*5a900*/  ISETP.LT.AND P0, PT, R13, c[0x0][0x178], !P3 ;  /* 0x00005e000d007a0c */ /* 0x000fe40005f01270 */
[----:B------:R-:W-:Y:S01]  /*5a910*/  ISETP.LT.AND P4, PT, R18, c[0x0][0x178], !P3 ;  /* 0x00005e0012007a0c */ /* 0x000fe20005f81270 */
[C---:B------:R-:W-:Y:S01]  /*5a920*/  IMAD.WIDE R26, R22.reuse, 0x2, R4 ;  /* 0x00000002161a7825 */ /* 0x040fe200078e0204 */
[----:B------:R-:W-:Y:S02]  /*5a930*/  ISETP.LT.AND P3, PT, R11, c[0x0][0x178], !P3 ;  /* 0x00005e000b007a0c */ /* 0x000fe40005f61270 */
[----:B------:R-:W-:Y:S01]  /*5a940*/  ISETP.LT.AND P5, PT, R19, c[0x0][0x178], !P2 ;  /* 0x00005e0013007a0c */ /* 0x000fe200057a1270 */
[----:B------:R-:W-:Y:S01]  /*5a950*/  IMAD.WIDE R24, R22, 0x2, R6 ;  /* 0x0000000216187825 */ /* 0x000fe200078e0206 */
[----:B------:R-:W-:-:S05]  /*5a960*/  ISETP.LT.AND P6, PT, R13, c[0x0][0x178], !P2 ;  /* 0x00005e000d007a0c */ /* 0x000fca00057c1270 */
[----:B------:R0:W-:Y:S04]  /*5a970*/  @P0 STG.E.U16 [R26.64], R0 ;  /* 0x000000001a000986 */ /* 0x0001e8000c101506 */
[----:B------:R1:W-:Y:S01]  /*5a980*/  @P4 STG.E.U16 [R24.64], R16 ;  /* 0x0000001018004986 */ /* 0x0003e2000c101506 */
[----:B------:R-:W-:Y:S02]  /*5a990*/  ISETP.LT.AND P4, PT, R18, c[0x0][0x178], !P2 ;  /* 0x00005e0012007a0c */ /* 0x000fe40005781270 */
[----:B------:R-:W-:Y:S02]  /*5a9a0*/  ISETP.LT.AND P2, PT, R11, c[0x0][0x178], !P2 ;  /* 0x00005e000b007a0c */ /* 0x000fe40005741270 */
[C---:B0-----:R-:W-:Y:S01]  /*5a9b0*/  IADD3 R0, R22.reuse, c[0x0][0x198], RZ ;  /* 0x0000660016007a10 */ /* 0x041fe20007ffe0ff */
[----:B------:R-:W-:Y:S01]  /*5a9c0*/  IMAD.WIDE R22, R22, 0x2, R20 ;  /* 0x0000000216167825 */ /* 0x000fe200078e0214 */
[----:B-1----:R-:W-:-:S03]  /*5a9d0*/  PRMT R16, R16, 0x7632, R16 ;  /* 0x0000763210107816 */ /* 0x002fc60000000010 */
[----:B------:R-:W-:-:S04]  /*5a9e0*/  IMAD.WIDE R24, R0, 0x2, R2 ;  /* 0x0000000200187825 */ /* 0x000fc800078e0202 */
[----:B------:R-:W-:Y:S01]  /*5a9f0*/  IMAD.WIDE R26, R0, 0x2, R4 ;  /* 0x00000002001a7825 */ /* 0x000fe200078e0204 */
[----:B------:R0:W-:Y:S01]  /*5aa00*/  @P3 STG.E.U16 [R22.64], R16 ;  /* 0x0000001016003986 */ /* 0x0001e2000c101506 */
[----:B------:R-:W-:-:S03]  /*5aa10*/  ISETP.LT.AND P3, PT, R13, c[0x0][0x178], !P1 ;  /* 0x00005e000d007a0c */ /* 0x000fc60004f61270 */
[----:B----4-:R-:W-:Y:S01]  /*5aa20*/  @P5 STG.E.U16 [R24.64], R15 ;  /* 0x0000000f18005986 */ /* 0x010fe2000c101506 */
[----:B------:R-:W-:-:S03]  /*5aa30*/  ISETP.LT.AND P5, PT, R19, c[0x0][0x178], !P1 ;  /* 0x00005e0013007a0c */ /* 0x000fc60004fa1270 */
[----:B------:R1:W-:Y:S01]  /*5aa40*/  @P6 STG.E.U16 [R26.64], R9 ;  /* 0x000000091a006986 */ /* 0x0003e2000c101506 */
[C---:B0-----:R-:W-:Y:S01]  /*5aa50*/  IMAD.WIDE R22, R0.reuse, 0x2, R6 ;  /* 0x0000000200167825 */ /* 0x041fe200078e0206 */
[----:B------:R-:W-:-:S03]  /*5aa60*/  IADD3 R16, R0, c[0x0][0x198], RZ ;  /* 0x0000660000107a10 */ /* 0x000fc60007ffe0ff */
[----:B-1----:R-:W-:Y:S01]  /*5aa70*/  IMAD.WIDE R26, R0, 0x2, R20 ;  /* 0x00000002001a7825 */ /* 0x002fe200078e0214 */
[----:B------:R-:W-:Y:S02]  /*5aa80*/  PRMT R28, R15, 0x7632, R28 ;  /* 0x000076320f1c7816 */ /* 0x000fe4000000001c */
[----:B------:R-:W-:Y:S01]  /*5aa90*/  PRMT R0, R9, 0x7632, R0 ;  /* 0x0000763209007816 */ /* 0x000fe20000000000 */
[----:B------:R-:W-:Y:S01]  /*5aaa0*/  IMAD.WIDE R24, R16, 0x2, R2 ;  /* 0x0000000210187825 */ /* 0x000fe200078e0202 */
[----:B------:R-:W-:Y:S02]  /*5aab0*/  ISETP.GE.AND P0, PT, R14, c[0x0][0x17c], PT ;  /* 0x00005f000e007a0c */ /* 0x000fe40003f06270 */
[----:B------:R-:W4:Y:S04]  /*5aac0*/  LDL.LU R14, [R1+0x1c0] ;  /* 0x0001c000010e7983 */ /* 0x000f280000300800 */
[----:B--2---:R0:W-:Y:S04]  /*5aad0*/  @P4 STG.E.U16 [R22.64], R12 ;  /* 0x0000000c16004986 */ /* 0x0041e8000c101506 */
[----:B---3--:R1:W-:Y:S01]  /*5aae0*/  @P2 STG.E.U16 [R26.64], R8 ;  /* 0x000000081a002986 */ /* 0x0083e2000c101506 */
[----:B------:R-:W-:-:S02]  /*5aaf0*/  ISETP.LT.AND P2, PT, R18, c[0x0][0x178], !P1 ;  /* 0x00005e0012007a0c */ /* 0x000fc40004f41270 */
[----:B------:R-:W-:Y:S01]  /*5ab00*/  ISETP.LT.AND P1, PT, R11, c[0x0][0x178], !P1 ;  /* 0x00005e000b007a0c */ /* 0x000fe20004f21270 */
[----:B0-----:R-:W-:Y:S01]  /*5ab10*/  IMAD.WIDE R22, R16, 0x2, R4 ;  /* 0x0000000210167825 */ /* 0x001fe200078e0204 */
[----:B------:R0:W-:Y:S04]  /*5ab20*/  @P5 STG.E.U16 [R24.64], R28 ;  /* 0x0000001c18005986 */ /* 0x0001e8000c101506 */
[----:B------:R2:W-:Y:S01]  /*5ab30*/  @P3 STG.E.U16 [R22.64], R0 ;  /* 0x0000000016003986 */ /* 0x0005e2000c101506 */
[----:B-1----:R-:W-:Y:S01]  /*5ab40*/  PRMT R8, R8, 0x7632, R8 ;  /* 0x0000763208087816 */ /* 0x002fe20000000008 */
[----:B0-----:R-:W-:-:S04]  /*5ab50*/  IMAD.WIDE R24, R16, 0x2, R20 ;  /* 0x0000000210187825 */ /* 0x001fc800078e0214 */
[----:B--2---:R-:W-:Y:S01]  /*5ab60*/  IMAD.WIDE R22, R16, 0x2, R6 ;  /* 0x0000000210167825 */ /* 0x004fe200078e0206 */
[----:B------:R-:W-:Y:S02]  /*5ab70*/  PRMT R17, R12, 0x7632, R17 ;  /* 0x000076320c117816 */ /* 0x000fe40000000011 */
[----:B------:R-:W-:Y:S02]  /*5ab80*/  ISETP.GE.AND P6, PT, R29, c[0x0][0x17c], PT ;  /* 0x00005f001d007a0c */ /* 0x000fe40003fc6270 */
[----:B------:R-:W2:Y:S04]  /*5ab90*/  LDL.LU R29, [R1+0x1dfc] ;  /* 0x001dfc00011d7983 */ /* 0x000ea80000300800 */
[----:B------:R-:W3:Y:S04]  /*5aba0*/  LDL.LU R9, [R1+0x1e00] ;  /* 0x001e000001097983 */ /* 0x000ee80000300800 */
[----:B------:R-:W3:Y:S04]  /*5abb0*/  LDL.LU R15, [R1+0x10] ;  /* 0x00001000010f7983 */ /* 0x000ee80000300800 */
[----:B------:R-:W3:Y:S04]  /*5abc0*/  LDL.LU R12, [R1+0x1f58] ;  /* 0x001f5800010c7983 */ /* 0x000ee80000300800 */
[----:B------:R0:W-:Y:S04]  /*5abd0*/  @P2 STG.E.U16 [R22.64], R17 ;  /* 0x0000001116002986 */ /* 0x0001e8000c101506 */
[----:B------:R1:W-:Y:S04]  /*5abe0*/  @P1 STG.E.U16 [R24.64], R8 ;  /* 0x0000000818001986 */ /* 0x0003e8000c101506 */
[----:B0-----:R-:W3:Y:S04]  /*5abf0*/  LDL.LU R17, [R1+0x1f54] ;  /* 0x001f540001117983 */ /* 0x001ee80000300800 */
[----:B-1----:R-:W3:Y:S01]  /*5ac00*/  LDL.LU R25, [R1+0x90] ;  /* 0x0000900001197983 */ /* 0x002ee20000300800 */
[----:B------:R-:W-:-:S02]  /*5ac10*/  ISETP.LT.AND P4, PT, R19, c[0x0][0x178], !P0 ;  /* 0x00005e0013007a0c */ /* 0x000fc40004781270 */
[----:B------:R-:W-:Y:S02]  /*5ac20*/  ISETP.LT.AND P3, PT, R13, c[0x0][0x178], !P0 ;  /* 0x00005e000d007a0c */ /* 0x000fe40004761270 */
[----:B------:R-:W-:-:S05]  /*5ac30*/  IADD3 R0, R16, c[0x0][0x198], RZ ;  /* 0x0000660010007a10 */ /* 0x000fca0007ffe0ff */
[----:B------:R-:W-:Y:S01]  /*5ac40*/  IMAD.WIDE R26, R0, 0x2, R2 ;  /* 0x00000002001a7825 */ /* 0x000fe200078e0202 */
[----:B------:R-:W-:-:S04]  /*5ac50*/  ISETP.LT.AND P2, PT, R13, c[0x0][0x178], !P6 ;  /* 0x00005e000d007a0c */ /* 0x000fc80007741270 */
[----:B----4-:R0:W-:Y:S01]  /*5ac60*/  @P4 STG.E.U16 [R26.64], R14 ;  /* 0x0000000e1a004986 */ /* 0x0101e2000c101506 */
[----:B--2---:R-:W-:Y:S01]  /*5ac70*/  ISETP.GE.AND P5, PT, R29, c[0x0][0x17c], PT ;  /* 0x00005f001d007a0c */ /* 0x004fe20003fa6270 */
[----:B------:R-:W-:Y:S01]  /*5ac80*/  IMAD.WIDE R28, R0, 0x2, R4 ;  /* 0x00000002001c7825 */ /* 0x000fe200078e0204 */
[----:B---3--:R-:W-:-:S04]  /*5ac90*/  PRMT R17, R14, 0x7632, R17 ;  /* 0x000076320e117816 */ /* 0x008fc80000000011 */
[----:B------:R1:W-:Y:S01]  /*5aca0*/  @P3 STG.E.U16 [R28.64], R25 ;  /* 0x000000191c003986 */ /* 0x0003e2000c101506 */
[----:B------:R-:W-:-:S03]  /*5acb0*/  ISETP.GE.AND P3, PT, R9, c[0x0][0x17c], PT ;  /* 0x00005f0009007a0c */ /* 0x000fc60003f66270 */
[----:B------:R-:W2:Y:S04]  /*5acc0*/  LDL.LU R9, [R1+0x1d0] ;  /* 0x0001d00001097983 */ /* 0x000ea80000300800 */
[----:B------:R-:W3:Y:S04]  /*5acd0*/  LDL.LU R13, [R1+0x1b0] ;  /* 0x0001b000010d7983 */ /* 0x000ee80000300800 */
[----:B0-----:R-:W4:Y:S01]  /*5ace0*/  LDL.LU R14, [R1+0x1e04] ;  /* 0x001e0400010e7983 */ /* 0x001f220000300800 */
[----:B------:R-:W-:Y:S02]  /*5acf0*/  ISETP.LT.AND P4, PT, R18, c[0x0][0x178], !P0 ;  /* 0x00005e0012007a0c */ /* 0x000fe40004781270 */
[----:B------:R-:W-:-:S02]  /*5ad00*/  ISETP.LT.AND P0, PT, R11, c[0x0][0x178], !P0 ;  /* 0x00005e000b007a0c */ /* 0x000fc40004701270 */
[----:B------:R-:W-:Y:S02]  /*5ad10*/  ISETP.LT.AND P1, PT, R19, c[0x0][0x178], !P6 ;  /* 0x00005e0013007a0c */ /* 0x000fe40007721270 */
[C---:B------:R-:W-:Y:S01]  /*5ad20*/  IADD3 R8, R0.reuse, c[0x0][0x198], RZ ;  /* 0x0000660000087a10 */ /* 0x040fe20007ffe0ff */
[----:B------:R-:W-:Y:S01]  /*5ad30*/  IMAD.WIDE R22, R0, 0x2, R6 ;  /* 0x0000000200167825 */ /* 0x000fe200078e0206 */
[----:B------:R-:W-:-:S03]  /*5ad40*/  PRMT R16, R25, 0x7632, R16 ;  /* 0x0000763219107816 */ /* 0x000fc60000000010 */
[----:B-1----:R-:W-:-:S04]  /*5ad50*/  IMAD.WIDE R24, R0, 0x2, R20 ;  /* 0x0000000200187825 */ /* 0x002fc800078e0214 */
[C---:B------:R-:W-:Y:S01]  /*5ad60*/  IMAD.WIDE R26, R8.reuse, 0x2, R2 ;  /* 0x00000002081a7825 */ /* 0x040fe200078e0202 */
[----:B------:R-:W-:Y:S03]  /*5ad70*/  @P4 STG.E.U16 [R22.64], R15 ;  /* 0x0000000f16004986 */ /* 0x000fe6000c101506 */
[----:B------:R-:W-:Y:S01]  /*5ad80*/  IMAD.WIDE R28, R8, 0x2, R4 ;  /* 0x00000002081c7825 */ /* 0x000fe200078e0204 */
[----:B------:R-:W-:Y:S04]  /*5ad90*/  @P0 STG.E.U16 [R24.64], R12 ;  /* 0x0000000c18000986 */ /* 0x000fe8000c101506 */
[----:B------:R0:W-:Y:S04]  /*5ada0*/  @P1 STG.E.U16 [R26.64], R17 ;  /* 0x000000111a001986 */ /* 0x0001e8000c101506 */
[----:B------:R1:W-:Y:S04]  /*5adb0*/  @P2 STG.E.U16 [R28.64], R16 ;  /* 0x000000101c002986 */ /* 0x0003e8000c101506 */
[----:B0-----:R-:W3:Y:S04]  /*5adc0*/  LDL.LU R17, [R1+0x50] ;  /* 0x0000500001117983 */ /* 0x001ee80000300800 */
[----:B-1----:R-:W3:Y:S01]  /*5add0*/  LDL R29, [R1+0xbd8] ;  /* 0x000bd800011d7983 */ /* 0x002ee20000100800 */
[----:B------:R-:W-:-:S02]  /*5ade0*/  ISETP.LT.AND P4, PT, R18, c[0x0][0x178], !P6 ;  /* 0x00005e0012007a0c */ /* 0x000fc40007781270 */
[----:B------:R-:W-:Y:S02]  /*5adf0*/  ISETP.LT.AND P6, PT, R11, c[0x0][0x178], !P6 ;  /* 0x00005e000b007a0c */ /* 0x000fe400077c1270 */
[----:B------:R-:W-:Y:S01]  /*5ae00*/  PRMT R12, R15, 0x7632, R12 ;  /* 0x000076320f0c7816 */ /* 0x000fe2000000000c */
[----:B------:R-:W-:-:S03]  /*5ae10*/  IMAD.WIDE R22, R8, 0x2, R6 ;  /* 0x0000000208167825 */ /* 0x000fc600078e0206 */
[----:B------:R-:W-:Y:S01]  /*5ae20*/  PRMT R16, R12, 0x7632, R16 ;  /* 0x000076320c107816 */ /* 0x000fe20000000010 */
[----:B------:R-:W-:-:S04]  /*5ae30*/  IMAD.WIDE R24, R8, 0x2, R20 ;  /* 0x0000000208187825 */ /* 0x000fc800078e0214 */
[----:B------:R-:W-:Y:S04]  /*5ae40*/  @P4 STG.E.U16 [R22.64], R12 ;  /* 0x0000000c16004986 */ /* 0x000fe8000c101506 */
[----:B------:R0:W-:Y:S04]  /*5ae50*/  @P6 STG.E.U16 [R24.64], R16 ;  /* 0x0000001018006986 */ /* 0x0001e8000c101506 */
[----:B0-----:R-:W3:Y:S04]  /*5ae60*/  LDL.LU R16, [R1+0x1e08] ;  /* 0x001e080001107983 */ /* 0x001ee80000300800 */
[----:B------:R-:W3:Y:S01]  /*5ae70*/  LDL.LU R15, [R1+0x1e0c] ;  /* 0x001e0c00010f7983 */ /* 0x000ee20000300800 */
[----:B----4-:R-:W-:-:S03]  /*5ae80*/  ISETP.GE.AND P2, PT, R14, c[0x0][0x17c], PT ;  /* 0x00005f000e007a0c */ /* 0x010fc60003f46270 */
[----:B------:R-:W4:Y:S01]  /*5ae90*/  LDL.LU R14, [R1+0x64] ;  /* 0x00006400010e7983 */ /* 0x000f220000300800 */
[----:B------:R-:W-:Y:S02]  /*5aea0*/  ISETP.LT.AND P0, PT, R19, c[0x0][0x178], !P5 ;  /* 0x00005e0013007a0c */ /* 0x000fe40006f01270 */
[----:B------:R-:W-:Y:S02]  /*5aeb0*/  IADD3 R0, R8, c[0x0][0x198], RZ ;  /* 0x0000660008007a10 */ /* 0x000fe40007ffe0ff */
[----:B------:R-:W-:-:S03]  /*5aec0*/  ISETP.LT.AND P4, PT, R18, c[0x0][0x178], !P5 ;  /* 0x00005e0012007a0c */ /* 0x000fc60006f81270 */
[----:B------:R-:W-:Y:S01]  /*5aed0*/  IMAD.WIDE R22, R0, 0x2, R2 ;  /* 0x0000000200167825 */ /* 0x000fe200078e0202 */
[----:B------:R-:W-:-:S03]  /*5aee0*/  ISETP.LT.AND P6, PT, R19, c[0x0][0x178], !P3 ;  /* 0x00005e0013007a0c */ /* 0x000fc60005fc1270 */
[C---:B------:R-:W-:Y:S02]  /*5aef0*/  IMAD.WIDE R26, R0.reuse, 0x2, R4 ;  /* 0x00000002001a7825 */ /* 0x040fe400078e0204 */
[----:B--2---:R0:W-:Y:S01]  /*5af00*/  @P0 STG.E.U16 [R22.64], R9 ;  /* 0x0000000916000986 */ /* 0x0041e2000c101506 */
[C---:B------:R-:W-:Y:S01]  /*5af10*/  IADD3 R8, R0.reuse, c[0x0][0x198], RZ ;  /* 0x0000660000087a10 */ /* 0x040fe20007ffe0ff */
[----:B------:R-:W-:Y:S01]  /*5af20*/  IMAD.WIDE R24, R0, 0x2, R20 ;  /* 0x0000000200187825 */ /* 0x000fe200078e0214 */
[----:B------:R-:W-:-:S03]  /*5af30*/  PRMT R12, R9, 0x7632, R12 ;  /* 0x00007632090c7816 */ /* 0x000fc6000000000c */
[----:B0-----:R-:W-:Y:S01]  /*5af40*/  IMAD.WIDE R22, R0, 0x2, R6 ;  /* 0x0000000200167825 */ /* 0x001fe200078e0206 */
[----:B---3--:R-:W-:Y:S01]  /*5af50*/  ISETP.LT.AND P1, PT, R29, c[0x0][0x178], !P5 ;  /* 0x00005e001d007a0c */ /* 0x008fe20006f21270 */
[----:B------:R-:W2:Y:S01]  /*5af60*/  LDL.LU R9, [R1+0x34] ;  /* 0x0000340001097983 */ /* 0x000ea20000300800 */
[----:B------:R-:W-:Y:S02]  /*5af70*/  ISETP.LT.AND P5, PT, R11, c[0x0][0x178], !P5 ;  /* 0x00005e000b007a0c */ /* 0x000fe40006fa1270 */
[----:B------:R-:W-:Y:S02]  /*5af80*/  ISETP.LT.AND P0, PT, R29, c[0x0][0x178], !P3 ;  /* 0x00005e001d007a0c */ /* 0x000fe40005f01270 */
[----:B------:R-:W-:-:S07]  /*5af90*/  PRMT R0, R13, 0x7632, R0 ;  /* 0x000076320d007816 */ /* 0x000fce0000000000 */
[----:B------:R0:W-:Y:S04]  /*5afa0*/  @P1 STG.E.U16 [R26.64], R13 ;  /* 0x0000000d1a001986 */ /* 0x0001e8000c101506 */
[----:B------:R1:W-:Y:S01]  /*5afb0*/  @P4 STG.E.U16 [R22.64], R17 ;  /* 0x0000001116004986 */ /* 0x0003e2000c101506 */
[----:B------:R-:W-:-:S03]  /*5afc0*/  ISETP.LT.AND P4, PT, R18, c[0x0][0x178], !P3 ;  /* 0x00005e0012007a0c */ /* 0x000fc60005f81270 */
[----:B------:R3:W-:Y:S01]  /*5afd0*/  @P5 STG.E.U16 [R24.64], R10 ;  /* 0x0000000a18005986 */ /* 0x0007e2000c101506 */
[C---:B0-----:R-:W-:Y:S01]  /*5afe0*/  IMAD.WIDE R26, R8.reuse, 0x2, R2 ;  /* 0x00000002081a7825 */ /* 0x041fe200078e0202 */
[----:B------:R-:W-:Y:S02]  /*5aff0*/  ISETP.LT.AND P3, PT, R11, c[0x0][0x178], !P3 ;  /* 0x00005e000b007a0c */ /* 0x000fe40005f61270 */
[----:B------:R-:W-:Y:S01]  /*5b000*/  ISETP.LT.AND P5, PT, R19, c[0x0][0x178], !P2 ;  /* 0x00005e0013007a0c */ /* 0x000fe200057a1270 */
[C---:B-1----:R-:W-:Y:S01]  /*5b010*/  IMAD.WIDE R22, R8.reuse, 0x2, R6 ;  /* 0x0000000208167825 */ /* 0x042fe200078e0206 */
[----:B------:R0:W-:Y:S03]  /*5b020*/  @P6 STG.E.U16 [R26.64], R12 ;  /* 0x0000000c1a006986 */ /* 0x0001e6000c101506 */
[----:B---3--:R-:W-:-:S05]  /*5b030*/  IMAD.WIDE R24, R8, 0x2, R4 ;  /* 0x0000000208187825 */ /* 0x008fca00078e0204 */
[----:B------:R1:W-:Y:S01]  /*5b040*/  @P0 STG.E.U16 [R24.64], R0 ;  /* 0x0000000018000986 */ /* 0x0003e2000c101506 */
[----:B0-----:R-:W-:Y:S02]  /*5b050*/  PRMT R12, R17, 0x7632, R12 ;  /* 0x00007632110c7816 */ /* 0x001fe4000000000c */
[----:B------:R-:W-:Y:S02]  /*5b060*/  ISETP.GE.AND P1, PT, R16, c[0x0][0x17c], PT ;  /* 0x00005f0010007a0c */ /* 0x000fe40003f26270 */
[----:B------:R-:W3:Y:S01]  /*5b070*/  LDL.LU R16, [R1+0x24] ;  /* 0x0000240001107983 */ /* 0x000ee20000300800 */
[----:B-1----:R-:W-:-:S03]  /*5b080*/  IADD3 R0, R8, c[0x0][0x198], RZ ;  /* 0x0000660008007a10 */ /* 0x002fc60007ffe0ff */
[----:B------:R0:W-:Y:S02]  /*5b090*/  @P4 STG.E.U16 [R22.64], R12 ;  /* 0x0000000c16004986 */ /* 0x0001e4000c101506 */
[----:B------:R-:W-:Y:S02]  /*5b0a0*/  IMAD.WIDE R24, R0, 0x2, R2 ;  /* 0x0000000200187825 */ /* 0x000fe400078e0202 */
[----:B------:R-:W3:Y:S01]  /*5b0b0*/  LDL.LU R13, [R1+0x1f50] ;  /* 0x001f5000010d7983 */ /* 0x000ee20000300800 */
[----:B------:R-:W-:-:S03]  /*5b0c0*/  ISETP.GE.AND P0, PT, R15, c[0x0][0x17c], PT ;  /* 0x00005f000f007a0c */ /* 0x000fc60003f06270 */
[----:B------:R-:W3:Y:S01]  /*5b0d0*/  LDL.LU R17, [R1+0x1f4c] ;  /* 0x001f4c0001117983 */ /* 0x000ee20000300800 */
[----:B0-----:R-:W-:Y:S01]  /*5b0e0*/  PRMT R12, R10, 0x7632, R12 ;  /* 0x000076320a0c7816 */ /* 0x001fe2000000000c */
[----:B------:R-:W-:Y:S02]  /*5b0f0*/  IMAD.WIDE R22, R8, 0x2, R20 ;  /* 0x0000000208167825 */ /* 0x000fe400078e0214 */
[----:B------:R-:W3:Y:S04]  /*5b100*/  LDL.LU R10, [R1+0x84] ;  /* 0x00008400010a7983 */ /* 0x000ee80000300800 */
[----:B------:R-:W-:Y:S04]  /*5b110*/  @P3 STG.E.U16 [R22.64], R12 ;  /* 0x0000000c16003986 */ /* 0x000fe8000c101506 */
[----:B------:R-:W3:Y:S04]  /*5b120*/  LDL.LU R15, [R1+0x74] ;  /* 0x00007400010f7983 */ /* 0x000ee80000300800 */
[----:B----4-:R0:W-:Y:S04]  /*5b130*/  @P5 STG.E.U16 [R24.64], R14 ;  /* 0x0000000e18005986 */ /* 0x0101e8000c101506 */
[----:B0-----:R-:W4:Y:S01]  /*5b140*/  LDL.LU R25, [R1+0x1e10] ;  /* 0x001e100001197983 */ /* 0x001f220000300800 */
[----:B------:R-:W-:-:S02]  /*5b150*/  ISETP.LT.AND P6, PT, R29, c[0x0][0x178], !P2 ;  /* 0x00005e001d007a0c */ /* 0x000fc400057c1270 */
[----:B------:R-:W-:Y:S02]  /*5b160*/  ISETP.LT.AND P4, PT, R18, c[0x0][0x178], !P2 ;  /* 0x00005e0012007a0c */ /* 0x000fe40005781270 */
[----:B------:R-:W-:Y:S01]  /*5b170*/  ISETP.LT.AND P2, PT, R11, c[0x0][0x178], !P2 ;  /* 0x00005e000b007a0c */ /* 0x000fe20005741270 */
[C---:B------:R-:W-:Y:S01]  /*5b180*/  IMAD.WIDE R26, R0.reuse, 0x2, R4 ;  /* 0x00000002001a7825 */ /* 0x040fe200078e0204 */
[----:B------:R-:W-:Y:S02]  /*5b190*/  ISETP.LT.AND P5, PT, R19, c[0x0][0x178], !P1 ;  /* 0x00005e0013007a0c */ /* 0x000fe40004fa1270 */
[----:B------:R-:W-:Y:S01]  /*5b1a0*/  ISETP.LT.AND P3, PT, R29, c[0x0][0x178], !P1 ;  /* 0x00005e001d007a0c */ /* 0x000fe20004f61270 */
[C---:B------:R-:W-:Y:S01]  /*5b1b0*/  IMAD.WIDE R22, R0.reuse, 0x2, R6 ;  /* 0x0000000200167825 */ /* 0x040fe200078e0206 */
[----:B------:R-:W-:Y:S02]  /*5b1c0*/  IADD3 R8, R0, c[0x0][0x198], RZ ;  /* 0x0000660000087a10 */ /* 0x000fe40007ffe0ff */
[----:B------:R-:W-:-:S02]  /*5b1d0*/  PRMT R12, R14, 0x7632, R12 ;  /* 0x000076320e0c7816 */ /* 0x000fc4000000000c */
[----:B------:R-:W4:Y:S04]  /*5b1e0*/  LDL.LU R14, [R1+0x1f48] ;  /* 0x001f4800010e7983 */ /* 0x000f280000300800 */
[----:B--2---:R0:W-:Y:S02]  /*5b1f0*/  @P6 STG.E.U16 [R26.64], R9 ;  /* 0x000000091a006986 */ /* 0x0041e4000c101506 */
[----:B0-----:R-:W-:Y:S01]  /*5b200*/  IMAD.WIDE R26, R0, 0x2, R20 ;  /* 0x00000002001a7825 */ /* 0x001fe200078e0214 */
[----:B------:R-:W-:Y:S01]  /*5b210*/  PRMT R0, R9, 0x7632, R0 ;  /* 0x0000763209007816 */ /* 0x000fe20000000000 */
[----:B---3--:R0:W-:Y:S01]  /*5b220*/  @P4 STG.E.U16 [R22.64], R16 ;  /* 0x0000001016004986 */ /* 0x0081e2000c101506 */
[----:B------:R-:W-:Y:S01]  /*5b230*/  PRMT R28, R16, 0x7632, R28 ;  /* 0x00007632101c7816 */ /* 0x000fe2000000001c */
[----:B0-----:R-:W-:-:S02]  /*5b240*/  IMAD.WIDE R22, R8, 0x2, R4 ;  /* 0x0000000208167825 */ /* 0x001fc400078e0204 */
[----:B------:R0:W-:Y:S04]  /*5b250*/  @P2 STG.E.U16 [R26.64], R17 ;  /* 0x000000111a002986 */ /* 0x0001e8000c101506 */
[----:B0-----:R-:W2:Y:S04]  /*5b260*/  LDL.LU R27, [R1+0x1e14] ;  /* 0x001e1400011b7983 */ /* 0x001ea80000300800 */
[----:B------:R-:W3:Y:S01]  /*5b270*/  LDL.LU R9, [R1+0x1f44] ;  /* 0x001f440001097983 */ /* 0x000ee20000300800 */
[----:B----4-:R-:W-:Y:S01]  /*5b280*/  ISETP.GE.AND P6, PT, R25, c[0x0][0x17c], PT ;  /* 0x00005f0019007a0c */ /* 0x010fe20003fc6270 */
[----:B------:R-:W-:-:S05]  /*5b290*/  IMAD.WIDE R24, R8, 0x2, R2 ;  /* 0x0000000208187825 */ /* 0x000fca00078e0202 */
[----:B------:R0:W-:Y:S04]  /*5b2a0*/  @P5 STG.E.U16 [R24.64], R12 ;  /* 0x0000000c18005986 */ /* 0x0001e8000c101506 */
[----:B------:R1:W-:Y:S01]  /*5b2b0*/  @P3 STG.E.U16 [R22.64], R0 ;  /* 0x0000000016003986 */ /* 0x0003e2000c101506 */
[----:B0-----:R-:W-:Y:S01]  /*5b2c0*/  PRMT R12, R17, 0x7632, R12 ;  /* 0x00007632110c7816 */ /* 0x001fe2000000000c */
[C---:B------:R-:W-:Y:S01]  /*5b2d0*/  IMAD.WIDE R16, R8.reuse, 0x2, R6 ;  /* 0x0000000208107825 */ /* 0x040fe200078e0206 */
[----:B-1----:R-:W-:-:S03]  /*5b2e0*/  IADD3 R0, R8, c[0x0][0x198], RZ ;  /* 0x0000660008007a10 */ /* 0x002fc60007ffe0ff */
[----:B------:R-:W-:Y:S02]  /*5b2f0*/  IMAD.WIDE R22, R8, 0x2, R20 ;  /* 0x0000000208167825 */ /* 0x000fe400078e0214 */
[----:B------:R-:W4:Y:S01]  /*5b300*/  LDL.LU R8, [R1+0x1e18] ;  /* 0x001e180001087983 */ /* 0x000f220000300800 */
[----:B------:R-:W-:Y:S02]  /*5b310*/  ISETP.LT.AND P2, PT, R18, c[0x0][0x178], !P1 ;  /* 0x00005e0012007a0c */ /* 0x000fe40004f41270 */
[----:B------:R-:W-:Y:S02]  /*5b320*/  ISETP.LT.AND P1, PT, R11, c[0x0][0x178], !P1 ;  /* 0x00005e000b007a0c */ /* 0x000fe40004f21270 */
[----:B------:R-:W-:Y:S02]  /*5b330*/  ISETP.LT.AND P4, PT, R19, c[0x0][0x178], !P0 ;  /* 0x00005e0013007a0c */ /* 0x000fe40004781270 */
[----:B------:R-:W-:Y:S01]  /*5b340*/  ISETP.LT.AND P3, PT, R29, c[0x0][0x178], !P0 ;  /* 0x00005e001d007a0c */ /* 0x000fe20004761270 */
[----:B------:R-:W-:-:S06]  /*5b350*/  IMAD.WIDE R24, R0, 0x2, R2 ;  /* 0x0000000200187825 */ /* 0x000fcc00078e0202 */
[----:B------:R0:W-:Y:S04]  /*5b360*/  @P2 STG.E.U16 [R16.64], R28 ;  /* 0x0000001c10002986 */ /* 0x0001e8000c101506 */
[----:B------:R1:W-:Y:S04]  /*5b370*/  @P1 STG.E.U16 [R22.64], R12 ;  /* 0x0000000c16001986 */ /* 0x0003e8000c101506 */
[----:B------:R1:W-:Y:S01]  /*5b380*/  @P4 STG.E.U16 [R24.64], R10 ;  /* 0x0000000a18004986 */ /* 0x0003e2000c101506 */
[----:B0-----:R-:W-:Y:S01]  /*5b390*/  PRMT R28, R10, 0x7632, R28 ;  /* 0x000076320a1c7816 */ /* 0x001fe2000000001c */
[----:B------:R-:W-:Y:S01]  /*5b3a0*/  IMAD.WIDE R16, R0, 0x2, R6 ;  /* 0x0000000200107825 */ /* 0x000fe200078e0206 */
[----:B-1----:R-:W-:-:S03]  /*5b3b0*/  PRMT R12, R15, 0x7632, R12 ;  /* 0x000076320f0c7816 */ /* 0x002fc6000000000c */
[C---:B------:R-:W-:Y:S01]  /*5b3c0*/  IMAD.WIDE R22, R0.reuse, 0x2, R20 ;  /* 0x0000000200167825 */ /* 0x040fe200078e0214 */
[----:B------:R-:W3:Y:S01]  /*5b3d0*/  LDL.LU R10, [R1+0x1c4] ;  /* 0x0001c400010a7983 */ /* 0x000ee20000300800 */
[----:B--2---:R-:W-:Y:S02]  /*5b3e0*/  ISETP.GE.AND P5, PT, R27, c[0x0][0x17c], PT ;  /* 0x00005f001b007a0c */ /* 0x004fe40003fa6270 */
[----:B------:R-:W-:-:S05]  /*5b3f0*/  IMAD.WIDE R26, R0, 0x2, R4 ;  /* 0x00000002001a7825 */ /* 0x000fca00078e0204 */
[----:B------:R0:W-:Y:S04]  /*5b400*/  @P3 STG.E.U16 [R26.64], R15 ;  /* 0x0000000f1a003986 */ /* 0x0001e8000c101506 */
[----:B0-----:R-:W2:Y:S01]  /*5b410*/  LDL.LU R15, [R1+0x1e1c] ;  /* 0x001e1c00010f7983 */ /* 0x001ea20000300800 */
[----:B----4-:R-:W-:Y:S02]  /*5b420*/  ISETP.GE.AND P3, PT, R8, c[0x0][0x17c], PT ;  /* 0x00005f0008007a0c */ /* 0x010fe40003f66270 */
[----:B------:R-:W-:Y:S02]  /*5b430*/  IADD3 R8, R0, c[0x0][0x198], RZ ;  /* 0x0000660000087a10 */ /* 0x000fe40007ffe0ff */
[----:B------:R-:W4:Y:S01]  /*5b440*/  LDL.LU R0, [R1+0x44] ;  /* 0x0000440001007983 */ /* 0x000f220000300800 */
[----:B------:R-:W-:-:S02]  /*5b450*/  ISETP.LT.AND P4, PT, R18, c[0x0][0x178], !P0 ;  /* 0x00005e0012007a0c */ /* 0x000fc40004781270 */
[----:B------:R-:W-:Y:S02]  /*5b460*/  ISETP.LT.AND P0, PT, R11, c[0x0][0x178], !P0 ;  /* 0x00005e000b007a0c */ /* 0x000fe40004701270 */
[----:B------:R-:W-:Y:S02]  /*5b470*/  ISETP.LT.AND P1, PT, R19, c[0x0][0x178], !P6 ;  /* 0x00005e0013007a0c */ /* 0x000fe40007721270 */
[----:B------:R-:W-:Y:S01]  /*5b480*/  ISETP.LT.AND P2, PT, R29, c[0x0][0x178], !P6 ;  /* 0x00005e001d007a0c */ /* 0x000fe20007741270 */
[----:B------:R-:W-:-:S04]  /*5b490*/  IMAD.WIDE R24, R8, 0x2, R2 ;  /* 0x0000000208187825 */ /* 0x000fc800078e0202 */
[----:B------:R-:W-:Y:S02]  /*5b4a0*/  IMAD.WIDE R26, R8, 0x2, R4 ;  /* 0x00000002081a7825 */ /* 0x000fe400078e0204 */
[----:B----4-:R0:W-:Y:S01]  /*5b4b0*/  @P4 STG.E.U16 [R16.64], R0 ;  /* 0x0000000010004986 */ /* 0x0101e2000c101506 */
[----:B------:R-:W-:-:S03]  /*5b4c0*/  ISETP.LT.AND P4, PT, R18, c[0x0][0x178], !P6 ;  /* 0x00005e0012007a0c */ /* 0x000fc60007781270 */
[----:B---3--:R-:W-:Y:S04]  /*5b4d0*/  @P0 STG.E.U16 [R22.64], R9 ;  /* 0x0000000916000986 */ /* 0x008fe8000c101506 */
[----:B0-----:R-:W3:Y:S04]  /*5b4e0*/  LDL.LU R17, [R1+0x14] ;  /* 0x0000140001117983 */ /* 0x001ee80000300800 */
[----:B------:R-:W4:Y:S04]  /*5b4f0*/  LDL.LU R18, [R1+0x1f40] ;  /* 0x001f400001127983 */ /* 0x000f280000300800 */
[----:B------:R0:W-:Y:S04]  /*5b500*/  @P1 STG.E.U16 [R24.64], R28 ;  /* 0x0000001c18001986 */ /* 0x0001e8000c101506 */
[----:B------:R1:W-:Y:S04]  /*5b510*/  @P2 STG.E.U16 [R26.64], R12 ;  /* 0x0000000c1a002986 */ /* 0x0003e8000c101506 */
[----:B0-----:R-:W4:Y:S04]  /*5b520*/  LDL.LU R25, [R1+0x94] ;  /* 0x0000940001197983 */ /* 0x001f280000300800 */
[----:B-1----:R-:W4:Y:S04]  /*5b530*/  LDL R27, [R1+0xbe0] ;  /* 0x000be000011b7983 */ /* 0x002f280000100800 */
[----:B------:R-:W4:Y:S01]  /*5b540*/  LDL.LU R28, [R1+0x1e20] ;  /* 0x001e2000011c7983 */ /* 0x000f220000300800 */
[----:B------:R-:W-:-:S02]  /*5b550*/  ISETP.LT.AND P6, PT, R11, c[0x0][0x178], !P6 ;  /* 0x00005e000b007a0c */ /* 0x000fc400077c1270 */
[----:B------:R-:W-:Y:S02]  /*5b560*/  PRMT R12, R0, 0x7632, R12 ;  /* 0x00007632000c7816 */ /* 0x000fe4000000000c */
[----:B------:R-:W-:Y:S02]  /*5b570*/  ISETP.LT.AND P0, PT, R19, c[0x0][0x178], !P5 ;  /* 0x00005e0013007a0c */ /* 0x000fe40006f01270 */
[----:B------:R-:W-:Y:S02]  /*5b580*/  IADD3 R0, R8, c[0x0][0x198], RZ ;  /* 0x0000660008007a10 */ /* 0x000fe40007ffe0ff */
[----:B------:R-:W-:Y:S02]  /*5b590*/  PRMT R24, R9, 0x7632, R24 ;  /* 0x0000763209187816 */ /* 0x000fe40000000018 */
[----:B------:R-:W-:Y:S01]  /*5b5a0*/  ISETP.LT.AND P1, PT, R29, c[0x0][0x178], !P5 ;  /* 0x00005e001d007a0c */ /* 0x000fe20006f21270 */
[----:B------:R-:W-:Y:S01]  /*5b5b0*/  IMAD.WIDE R22, R0, 0x2, R4 ;  /* 0x0000000200167825 */ /* 0x000fe200078e0204 */
[----:B--2---:R-:W-:-:S02]  /*5b5c0*/  ISETP.GE.AND P2, PT, R15, c[0x0][0x17c], PT ;  /* 0x00005f000f007a0c */ /* 0x004fc40003f46270 */
[----:B------:R-:W2:Y:S01]  /*5b5d0*/  LDL.LU R15, [R1+0x1d4] ;  /* 0x0001d400010f7983 */ /* 0x000ea20000300800 */
[----:B---3--:R-:W-:Y:S02]  /*5b5e0*/  IMAD.MOV.U32 R26, RZ, RZ, R17 ;  /* 0x000000ffff1a7224 */ /* 0x008fe400078e0011 */
[----:B------:R-:W-:-:S04]  /*5b5f0*/  IMAD.WIDE R16, R8, 0x2, R6 ;  /* 0x0000000208107825 */ /* 0x000fc800078e0206 */
[----:B------:R-:W-:Y:S01]  /*5b600*/  IMAD.WIDE R8, R8, 0x2, R20 ;  /* 0x0000000208087825 */ /* 0x000fe200078e0214 */
[----:B------:R0:W-:Y:S04]  /*5b610*/  @P4 STG.E.U16 [R16.64], R12 ;  /* 0x0000000c10004986 */ /* 0x0001e8000c101506 */
[----:B------:R1:W-:Y:S01]  /*5b620*/  @P6 STG.E.U16 [R8.64], R24 ;  /* 0x0000001808006986 */ /* 0x0003e2000c101506 */
[----:B------:R-:W-:Y:S01]  /*5b630*/  ISETP.LT.AND P6, PT, R19, c[0x0][0x178], !P3 ;  /* 0x00005e0013007a0c */ /* 0x000fe20005fc1270 */
[----:B0-----:R-:W-:Y:S01]  /*5b640*/  IMAD.WIDE R16, R0, 0x2, R2 ;  /* 0x0000000200107825 */ /* 0x001fe200078e0202 */
[----:B----4-:R-:W-:Y:S02]  /*5b650*/  ISETP.LT.AND P4, PT, R27, c[0x0][0x178], !P5 ;  /* 0x00005e001b007a0c */ /* 0x010fe40006f81270 */
[----:B------:R-:W-:-:S02]  /*5b660*/  ISETP.LT.AND P5, PT, R11, c[0x0][0x178], !P5 ;  /* 0x00005e000b007a0c */ /* 0x000fc40006fa1270 */
[C---:B------:R-:W-:Y:S01]  /*5b670*/  IADD3 R12, R0.reuse, c[0x0][0x198], RZ ;  /* 0x00006600000c7a10 */ /* 0x040fe20007ffe0ff */
[----:B-1----:R-:W-:Y:S01]  /*5b680*/  IMAD.WIDE R8, R0, 0x2, R6 ;  /* 0x0000000200087825 */ /* 0x002fe200078e0206 */
[----:B------:R0:W-:Y:S01]  /*5b690*/  @P0 STG.E.U16 [R16.64], R10 ;  /* 0x0000000a10000986 */ /* 0x0001e2000c101506 */
[----:B------:R-:W-:-:S03]  /*5b6a0*/  PRMT R24, R10, 0x7632, R24 ;  /* 0x000076320a187816 */ /* 0x000fc60000000018 */
[----:B------:R1:W-:Y:S01]  /*5b6b0*/  @P1 STG.E.U16 [R22.64], R25 ;  /* 0x0000001916001986 */ /* 0x0003e2000c101506 */
[----:B------:R-:W-:-:S03]  /*5b6c0*/  ISETP.GE.AND P0, PT, R28, c[0x0][0x17c], PT ;  /* 0x00005f001c007a0c */ /* 0x000fc60003f06270 */
[----:B------:R3:W-:Y:S01]  /*5b6d0*/  @P4 STG.E.U16 [R8.64], R26 ;  /* 0x0000001a08004986 */ /* 0x0007e2000c101506 */
[----:B0-----:R-:W-:-:S03]  /*5b6e0*/  IMAD.WIDE R16, R0, 0x2, R20 ;  /* 0x0000000200107825 */ /* 0x001fc600078e0214 */
[----:B------:R-:W4:Y:S01]  /*5b6f0*/  LDL.LU R10, [R1+0x1b4] ;  /* 0x0001b400010a7983 */ /* 0x000f220000300800 */
[----:B-1----:R-:W-:-:S03]  /*5b700*/  IMAD.WIDE R22, R12, 0x2, R2 ;  /* 0x000000020c167825 */ /* 0x002fc600078e0202 */
[----:B------:R-:W4:Y:S01]  /*5b710*/  LDL.LU R28, [R1+0x1e24] ;  /* 0x001e2400011c7983 */ /* 0x000f220000300800 */
[----:B------:R-:W-:Y:S01]  /*5b720*/  PRMT R0, R25, 0x7632, R0 ;  /* 0x0000763219007816 */ /* 0x000fe20000000000 */
[----:B---3--:R-:W-:Y:S02]  /*5b730*/  IMAD.MOV.U32 R9, RZ, RZ, R26 ;  /* 0x000000ffff097224 */ /* 0x008fe400078e001a */
[----:B------:R-:W-:Y:S04]  /*5b740*/  @P5 STG.E.U16 [R16.64], R13 ;  /* 0x0000000d10005986 */ /* 0x000fe8000c101506 */
[----:B------:R-:W3:Y:S04]  /*5b750*/  LDL.LU R26, [R1+0x54] ;  /* 0x00005400011a7983 */ /* 0x000ee80000300800 */
[----:B------:R0:W-:Y:S04]  /*5b760*/  @P6 STG.E.U16 [R22.64], R24 ;  /* 0x0000001816006986 */ /* 0x0001e8000c101506 */
[----:B------:R-:W3:Y:S04]  /*5b770*/  LDL.LU R25, [R1+0x4] ;  /* 0x0000040001197983 */ /* 0x000ee80000300800 */
[----:B0-----:R-:W3:Y:S01]  /*5b780*/  LDL.LU R23, [R1+0x1e28] ;  /* 0x001e280001177983 */ /* 0x001ee20000300800 */
[----:B------:R-:W-:-:S02]  /*5b790*/  ISETP.LT.AND P1, PT, R29, c[0x0][0x178], !P3 ;  /* 0x00005e001d007a0c */ /* 0x000fc40005f21270 */
[----:B------:R-:W-:Y:S01]  /*5b7a0*/  ISETP.LT.AND P4, PT, R27, c[0x0][0x178], !P3 ;  /* 0x00005e001b007a0c */ /* 0x000fe20005f81270 */
[C---:B------:R-:W-:Y:S01]  /*5b7b0*/  IMAD.WIDE R16, R12.reuse, 0x2, R4 ;  /* 0x000000020c107825 */ /* 0x040fe200078e0204 */
[----:B------:R-:W-:Y:S02]  /*5b7c0*/  PRMT R13, R9, 0x7632, R13 ;  /* 0x00007632090d7816 */ /* 0x000fe4000000000d */
[----:B------:R-:W-:Y:S01]  /*5b7d0*/  ISETP.LT.AND P3, PT, R11, c[0x0][0x178], !P3 ;  /* 0x00005e000b007a0c */ /* 0x000fe20005f61270 */
[----:B------:R-:W-:Y:S01]  /*5b7e0*/  IMAD.WIDE R8, R12, 0x2, R6 ;  /* 0x000000020c087825 */ /* 0x000fe200078e0206 */
[----:B------:R-:W-:Y:S02]  /*5b7f0*/  ISETP.LT.AND P5, PT, R19, c[0x0][0x178], !P2 ;  /* 0x00005e0013007a0c */ /* 0x000fe400057a1270 */
[----:B------:R-:W-:-:S03]  /*5b800*/  ISETP.LT.AND P6, PT, R29, c[0x0][0x178], !P2 ;  /* 0x00005e001d007a0c */ /* 0x000fc600057c1270 */
[----:B------:R0:W-:Y:S01]  /*5b810*/  @P1 STG.E.U16 [R16.64], R0 ;  /* 0x0000000010001986 */ /* 0x0001e2000c101506 */
[----:B------:R-:W-:-:S03]  /*5b820*/  PRMT R22, R13, 0x7632, R22 ;  /* 0x000076320d167816 */ /* 0x000fc60000000016 */
[----:B------:R1:W-:Y:S01]  /*5b830*/  @P4 STG.E.U16 [R8.64], R13 ;  /* 0x0000000d08004986 */ /* 0x0003e2000c101506 */
[----:B------:R-:W-:Y:S02]  /*5b840*/  ISETP.LT.AND P4, PT, R27, c[0x0][0x178], !P2 ;  /* 0x00005e001b007a0c */ /* 0x000fe40005781270 */
[----:B------:R-:W-:Y:S02]  /*5b850*/  ISETP.LT.AND P2, PT, R11, c[0x0][0x178], !P2 ;  /* 0x00005e000b007a0c */ /* 0x000fe40005741270 */
[C---:B0-----:R-:W-:Y:S01]  /*5b860*/  IADD3 R0, R12.reuse, c[0x0][0x198], RZ ;  /* 0x000066000c007a10 */ /* 0x041fe20007ffe0ff */
[----:B-1----:R-:W-:-:S04]  /*5b870*/  IMAD.WIDE R8, R12, 0x2, R20 ;  /* 0x000000020c087825 */ /* 0x002fc800078e0214 */
[C---:B------:R-:W-:Y:S01]  /*5b880*/  IMAD.WIDE R12, R0.reuse, 0x2, R2 ;  /* 0x00000002000c7825 */ /* 0x040fe200078e0202 */
[----:B------:R0:W-:Y:S03]  /*5b890*/  @P3 STG.E.U16 [R8.64], R22 ;  /* 0x0000001608003986 */ /* 0x0001e6000c101506 */
[C---:B------:R-:W-:Y:S01]  /*5b8a0*/  IMAD.WIDE R16, R0.reuse, 0x2, R4 ;  /* 0x0000000200107825 */ /* 0x040fe200078e0204 */
[----:B--2---:R1:W-:Y:S01]  /*5b8b0*/  @P5 STG.E.U16 [R12.64], R15 ;  /* 0x0000000f0c005986 */ /* 0x0043e2000c101506 */
[----:B------:R-:W-:Y:S02]  /*5b8c0*/  ISETP.LT.AND P5, PT, R19, c[0x0][0x178], !P0 ;  /* 0x00005e0013007a0c */ /* 0x000fe400047a1270 */
[----:B------:R-:W-:Y:S01]  /*5b8d0*/  ISETP.LT.AND P3, PT, R29, c[0x0][0x178], !P0 ;  /* 0x00005e001d007a0c */ /* 0x000fe20004761270 */
[----:B0-----:R-:W-:-:S04]  /*5b8e0*/  IMAD.WIDE R8, R0, 0x2, R6 ;  /* 0x0000000200087825 */ /* 0x001fc800078e0206 */
[C---:B-1----:R-:W-:Y:S01]  /*5b8f0*/  IMAD.WIDE R12, R0.reuse, 0x2, R20 ;  /* 0x00000002000c7825 */ /* 0x042fe200078e0214 */
[----:B----4-:R0:W-:Y:S02]  /*5b900*/  @P6 STG.E.U16 [R16.64], R10 ;  /* 0x0000000a10006986 */ /* 0x0101e4000c101506 */
[----:B0-----:R-:W-:Y:S02]  /*5b910*/  IADD3 R16, R0, c[0x0][0x198], RZ ;  /* 0x0000660000107a10 */ /* 0x001fe40007ffe0ff */
[----:B---3--:R0:W-:Y:S01]  /*5b920*/  @P4 STG.E.U16 [R8.64], R26 ;  /* 0x0000001a08004986 */ /* 0x0081e2000c101506 */
[----:B------:R-:W-:-:S03]  /*5b930*/  PRMT R0, R15, 0x7632, R0 ;  /* 0x000076320f007816 */ /* 0x000fc60000000000 */
[----:B------:R1:W-:Y:S01]  /*5b940*/  @P2 STG.E.U16 [R12.64], R25 ;  /* 0x000000190c002986 */ /* 0x0003e2000c101506 */
[----:B------:R-:W-:Y:S01]  /*5b950*/  ISETP.LT.AND P2, PT, R27, c[0x0][0x178], !P0 ;  /* 0x00005e001b007a0c */ /* 0x000fe20004741270 */
[----:B0-----:R-:W-:Y:S01]  /*5b960*/  IMAD.WIDE R8, R16, 0x2, R4 ;  /* 0x0000000210087825 */ /* 0x001fe200078e0204 */
[----:B------:R-:W-:-:S03]  /*5b970*/  ISETP.GE.AND P6, PT, R23, c[0x0][0x17c], PT ;  /* 0x00005f0017007a0c */ /* 0x000fc60003fc6270 */
[----:B------:R-:W-:Y:S01]  /*5b980*/  IMAD.WIDE R22, R16, 0x2, R2 ;  /* 0x0000000210167825 */ /* 0x000fe200078e0202 */
[----:B-1----:R-:W-:-:S04]  /*5b990*/  PRMT R12, R10, 0x7632, R12 ;  /* 0x000076320a0c7816 */ /* 0x002fc8000000000c */
[----:B------:R0:W-:Y:S01]  /*5b9a0*/  @P5 STG.E.U16 [R22.64], R0 ;  /* 0x0000000016005986 */ /* 0x0001e2000c101506 */
[----:B------:R-:W-:-:S03]  /*5b9b0*/  ISETP.GE.AND P1, PT, R28, c[0x0][0x17c], PT ;  /* 0x00005f001c007a0c */ /* 0x000fc60003f26270 */
[----:B------:R1:W-:Y:S04]  /*5b9c0*/  @P3 STG.E.U16 [R8.64], R12 ;  /* 0x0000000c08003986 */ /* 0x0003e8000c101506 */
[----:B------:R-:W2:Y:S01]  /*5b9d0*/  LDL.LU R28, [R1+0x38] ;  /* 0x00003800011c7983 */ /* 0x000ea20000300800 */
[----:B0-----:R-:W-:-:S03]  /*5b9e0*/  PRMT R0, R26, 0x7632, R0 ;  /* 0x000076321a007816 */ /* 0x001fc60000000000 */
[----:B------:R-:W3:Y:S01]  /*5b9f0*/  LDL.LU R24, [R1+0x1e2c] ;  /* 0x001e2c0001187983 */ /* 0x000ee20000300800 */
[----:B-1----:R-:W-:-:S03]  /*5ba00*/  IMAD.WIDE R8, R16, 0x2, R6 ;  /* 0x0000000210087825 */ /* 0x002fc600078e0206 */
[----:B------:R-:W4:Y:S04]  /*5ba10*/  LDL.LU R15, [R1+0x1e30] ;  /* 0x001e3000010f7983 */ /* 0x000f280000300800 */
[----:B------:R-:W2:Y:S04]  /*5ba20*/  LDL.LU R10, [R1+0x28] ;  /* 0x00002800010a7983 */ /* 0x000ea80000300800 */
[----:B------:R0:W-:Y:S04]  /*5ba30*/  @P2 STG.E.U16 [R8.64], R0 ;  /* 0x0000000008002986 */ /* 0x0001e8000c101506 */
[----:B0-----:R-:W2:Y:S01]  /*5ba40*/  LDL.LU R9, [R1+0x68] ;  /* 0x0000680001097983 */ /* 0x001ea20000300800 */
[----:B------:R-:W-:-:S02]  /*5ba50*/  ISETP.LT.AND P0, PT, R11, c[0x0][0x178], !P0 ;  /* 0x00005e000b007a0c */ /* 0x000fc40004701270 */
[----:B------:R-:W-:Y:S02]  /*5ba60*/  ISETP.LT.AND P5, PT, R19, c[0x0][0x178], !P1 ;  /* 0x00005e0013007a0c */ /* 0x000fe40004fa1270 */
[C---:B------:R-:W-:Y:S01]  /*5ba70*/  IADD3 R12, R16.reuse, c[0x0][0x198], RZ ;  /* 0x00006600100c7a10 */ /* 0x040fe20007ffe0ff */
[----:B------:R-:W-:Y:S01]  /*5ba80*/  IMAD.WIDE R16, R16, 0x2, R20 ;  /* 0x0000000210107825 */ /* 0x000fe200078e0214 */
[----:B------:R-:W-:Y:S02]  /*5ba90*/  ISETP.LT.AND P4, PT, R29, c[0x0][0x178], !P1 ;  /* 0x00005e001d007a0c */ /* 0x000fe40004f81270 */
[----:B------:R-:W-:Y:S01]  /*5baa0*/  PRMT R13, R25, 0x7632, R13 ;  /* 0x00007632190d7816 */ /* 0x000fe2000000000d */
[----:B------:R-:W-:-:S04]  /*5bab0*/  IMAD.WIDE R22, R12, 0x2, R2 ;  /* 0x000000020c167825 */ /* 0x000fc800078e0202 */
[----:B------:R-:W-:Y:S01]  /*5bac0*/  @P0 STG.E.U16 [R16.64], R13 ;  /* 0x0000000d10000986 */ /* 0x000fe2000c101506 */
[----:B------:R-:W-:Y:S02]  /*5bad0*/  IADD3 R0, R12, c[0x0][0x198], RZ ;  /* 0x000066000c007a10 */ /* 0x000fe40007ffe0ff */
[----:B---3--:R-:W-:Y:S01]  /*5bae0*/  ISETP.GE.AND P3, PT, R24, c[0x0][0x17c], PT ;  /* 0x00005f0018007a0c */ /* 0x008fe20003f66270 */
[----:B------:R-:W-:Y:S01]  /*5baf0*/  IMAD.WIDE R24, R12, 0x2, R4 ;  /* 0x000000020c187825 */ /* 0x000fe200078e0204 */
[----:B----4-:R-:W-:Y:S02]  /*5bb00*/  ISETP.GE.AND P0, PT, R15, c[0x0][0x17c], PT ;  /* 0x00005f000f007a0c */ /* 0x010fe40003f06270 */
[----:B------:R-:W3:Y:S04]  /*5bb10*/  LDL.LU R15, [R1+0x88] ;  /* 0x00008800010f7983 */ /* 0x000ee80000300800 */
[----:B------:R-:W4:Y:S04]  /*5bb20*/  LDL.LU R26, [R1+0x78] ;  /* 0x00007800011a7983 */ /* 0x000f280000300800 */
[----:B--2---:R-:W-:Y:S01]  /*5bb30*/  @P5 STG.E.U16 [R22.64], R9 ;  /* 0x0000000916005986 */ /* 0x004fe2000c101506 */
[----:B------:R-:W-:-:S03]  /*5bb40*/  ISETP.LT.AND P5, PT, R27, c[0x0][0x178], !P1 ;  /* 0x00005e001b007a0c */ /* 0x000fc60004fa1270 */
[----:B------:R0:W-:Y:S01]  /*5bb50*/  @P4 STG.E.U16 [R24.64], R28 ;  /* 0x0000001c18004986 */ /* 0x0001e2000c101506 */
[----:B------:R-:W-:Y:S02]  /*5bb60*/  ISETP.LT.AND P1, PT, R11, c[0x0][0x178], !P1 ;  /* 0x00005e000b007a0c */ /* 0x000fe40004f21270 */
[----:B0-----:R-:W-:Y:S01]  /*5bb70*/  PRMT R24, R9, 0x7632, R24 ;  /* 0x0000763209187816 */ /* 0x001fe20000000018 */
[----:B------:R-:W-:Y:S01]  /*5bb80*/  IMAD.WIDE R8, R12, 0x2, R6 ;  /* 0x000000020c087825 */ /* 0x000fe200078e0206 */
[----:B------:R-:W-:Y:S02]  /*5bb90*/  PRMT R25, R28, 0x7632, R25 ;  /* 0x000076321c197816 */ /* 0x000fe40000000019 */
[----:B------:R-:W2:Y:S04]  /*5bba0*/  LDL.LU R28, [R1+0x48] ;  /* 0x00004800011c7983 */ /* 0x000ea80000300800 */
[----:B------:R0:W-:Y:S01]  /*5bbb0*/  @P5 STG.E.U16 [R8.64], R10 ;  /* 0x0000000a08005986 */ /* 0x0001e2000c101506 */
[----:B------:R-:W-:-:S03]  /*5bbc0*/  IMAD.WIDE R12, R12, 0x2, R20 ;  /* 0x000000020c0c7825 */ /* 0x000fc600078e0214 */
[----:B0-----:R-:W2:Y:S04]  /*5bbd0*/  LDL.LU R8, [R1+0x1e34] ;  /* 0x001e340001087983 */ /* 0x001ea80000300800 */
[----:B------:R0:W-:Y:S02]  /*5bbe0*/  @P1 STG.E.U16 [R12.64], R18 ;  /* 0x000000120c001986 */ /* 0x0001e4000c101506 */
[----:B0-----:R-:W-:Y:S02]  /*5bbf0*/  PRMT R18, R10, 0x7632, R18 ;  /* 0x000076320a127816 */ /* 0x001fe40000000012 */
[----:B------:R-:W4:Y:S01]  /*5bc00*/  LDL.LU R10, [R1+0x1f3c] ;  /* 0x001f3c00010a7983 */ /* 0x000f220000300800 */
[----:B------:R-:W-:Y:S02]  /*5bc10*/  ISETP.LT.AND P2, PT, R19, c[0x0][0x178], !P6 ;  /* 0x00005e0013007a0c */ /* 0x000fe40007741270 */
[----:B------:R-:W-:-:S02]  /*5bc20*/  ISETP.LT.AND P4, PT, R29, c[0x0][0x178], !P6 ;  /* 0x00005e001d007a0c */ /* 0x000fc40007781270 */
[----:B------:R-:W-:Y:S01]  /*5bc30*/  ISETP.LT.AND P5, PT, R27, c[0x0][0x178], !P6 ;  /* 0x00005e001b007a0c */ /* 0x000fe200077a1270 */
[----:B------:R-:W-:Y:S01]  /*5bc40*/  IMAD.WIDE R16, R0, 0x2, R2 ;  /* 0x0000000200107825 */ /* 0x000fe200078e0202 */
[----:B------:R-:W-:-:S03]  /*5bc50*/  ISETP.LT.AND P6, PT, R11, c[0x0][0x178], !P6 ;  /* 0x00005e000b007a0c */ /* 0x000fc600077c1270 */
[----:B------:R-:W-:Y:S01]  /*5bc60*/  IMAD.WIDE R22, R0, 0x2, R4 ;  /* 0x0000000200167825 */ /* 0x000fe200078e0204 */
[----:B------:R-:W-:-:S03]  /*5bc70*/  ISETP.LT.AND P1, PT, R19, c[0x0][0x178], !P3 ;  /* 0x00005e0013007a0c */ /* 0x000fc60005f21270 */
[----:B------:R0:W-:Y:S01]  /*5bc80*/  @P2 STG.E.U16 [R16.64], R24 ;  /* 0x0000001810002986 */ /* 0x0001e2000c101506 */
[----:B------:R-:W-:Y:S01]  /*5bc90*/  IMAD.WIDE R12, R0, 0x2, R6 ;  /* 0x00000002000c7825 */ /* 0x000fe200078e0206 */
[----:B------:R-:W-:Y:S02]  /*5bca0*/  PRMT R9, R18, 0x7632, R9 ;  /* 0x0000763212097816 */ /* 0x000fe40000000009 */
[----:B------:R-:W-:Y:S01]  /*5bcb0*/  @P4 STG.E.U16 [R22.64], R25 ;  /* 0x0000001916004986 */ /* 0x000fe2000c101506 */
[----:B------:R-:W-:-:S03]  /*5bcc0*/  ISETP.LT.AND P2, PT, R29, c[0x0][0x178], !P3 ;  /* 0x00005e001d007a0c */ /* 0x000fc60005f41270 */
[----:B------:R1:W-:Y:S01]  /*5bcd0*/  @P5 STG.E.U16 [R12.64], R18 ;  /* 0x000000120c005986 */ /* 0x0003e2000c101506 */
[----:B0-----:R-:W-:Y:S01]  /*5bce0*/  IMAD.WIDE R16, R0, 0x2, R20 ;  /* 0x0000000200107825 */ /* 0x001fe200078e0214 */
[----:B------:R-:W-:Y:S02]  /*5bcf0*/  ISETP.LT.AND P5, PT, R27, c[0x0][0x178], !P3 ;  /* 0x00005e001b007a0c */ /* 0x000fe40005fa1270 */
[----:B------:R-:W4:Y:S01]  /*5bd00*/  LDL.LU R24, [R1+0x1e38] ;  /* 0x001e380001187983 */ /* 0x000f220000300800 */
[----:B------:R-:W-:-:S03]  /*5bd10*/  ISETP.LT.AND P3, PT, R11, c[0x0][0x178], !P3 ;  /* 0x00005e000b007a0c */ /* 0x000fc60005f61270 */
[----:B------:R0:W-:Y:S01]  /*5bd20*/  @P6 STG.E.U16 [R16.64], R9 ;  /* 0x0000000910006986 */ /* 0x0001e2000c101506 */
[----:B------:R-:W-:Y:S02]  /*5bd30*/  ISETP.LT.AND P6, PT, R19, c[0x0][0x178], !P0 ;  /* 0x00005e0013007a0c */ /* 0x000fe400047c1270 */
[----:B--2---:R-:W-:Y:S02]  /*5bd40*/  ISETP.GE.AND P4, PT, R8, c[0x0][0x17c], PT ;  /* 0x00005f0008007a0c */ /* 0x004fe40003f86270 */
[----:B------:R-:W-:-:S05]  /*5bd50*/  IADD3 R8, R0, c[0x0][0x198], RZ ;  /* 0x0000660000087a10 */ /* 0x000fca0007ffe0ff */
[C---:B-1----:R-:W-:Y:S01]  /*5bd60*/  IMAD.WIDE R12, R8.reuse, 0x2, R2 ;  /* 0x00000002080c7825 */ /* 0x042fe200078e0202 */
[----:B------:R-:W-:-:S03]  /*5bd70*/  IADD3 R18, R8, c[0x0][0x198], RZ ;  /* 0x0000660008127a10 */ /* 0x000fc60007ffe0ff */
[----:B------:R-:W-:Y:S01]  /*5bd80*/  IMAD.WIDE R22, R8, 0x2, R4 ;  /* 0x0000000208167825 */ /* 0x000fe200078e0204 */
[----:B---3--:R1:W-:Y:S01]  /*5bd90*/  @P1 STG.E.U16 [R12.64], R15 ;  /* 0x0000000f0c001986 */ /* 0x0083e2000c101506 */
[----:B------:R-:W-:Y:S02]  /*5bda0*/  PRMT R0, R15, 0x7632, R0 ;  /* 0x000076320f007816 */ /* 0x000fe40000000000 */
[----:B0-----:R-:W-:Y:S01]  /*5bdb0*/  IMAD.WIDE R16, R18, 0x2, R2 ;  /* 0x0000000212107825 */ /* 0x001fe200078e0202 */
[----:B----4-:R0:W-:Y:S03]  /*5bdc0*/  @P2 STG.E.U16 [R22.64], R26 ;  /* 0x0000001a16002986 */ /* 0x0101e6000c101506 */
[----:B-1----:R-:W-:-:S04]  /*5bdd0*/  IMAD.WIDE R12, R8, 0x2, R6 ;  /* 0x00000002080c7825 */ /* 0x002fc800078e0206 */
[----:B------:R-:W-:Y:S01]  /*5bde0*/  IMAD.WIDE R8, R8, 0x2, R20 ;  /* 0x0000000208087825 */ /* 0x000fe200078e0214 */
[----:B0-----:R-:W2:Y:S04]  /*5bdf0*/  LDL.LU R23, [R1+0x1e3c] ;  /* 0x001e3c0001177983 */ /* 0x001ea80000300800 */
[----:B------:R-:W-:Y:S04]  /*5be00*/  @P5 STG.E.U16 [R12.64], R28 ;  /* 0x0000001c0c005986 */ /* 0x000fe8000c101506 */
[----:B------:R-:W3:Y:S04]  /*5be10*/  LDL.LU R25, [R1+0x1c8] ;  /* 0x0001c80001197983 */ /* 0x000ee80000300800 */
[----:B------:R-:W-:Y:S04]  /*5be20*/  @P3 STG.E.U16 [R8.64], R10 ;  /* 0x0000000a08003986 */ /* 0x000fe8000c101506 */
[----:B------:R-:W4:Y:S04]  /*5be30*/  LDL.LU R15, [R1+0x98] ;  /* 0x00009800010f7983 */ /* 0x000f280000300800 */
[----:B------:R0:W-:Y:S02]  /*5be40*/  @P6 STG.E.U16 [R16.64], R0 ;  /* 0x0000000010006986 */ /* 0x0001e4000c101506 */
[----:B0-----:R-:W-:-:S02]  /*5be50*/  PRMT R0, R26, 0x7632, R0 ;  /* 0x000076321a007816 */ /* 0x001fc40000000000 */
[----:B------:R-:W2:Y:S04]  /*5be60*/  LDL.LU R26, [R1+0x18] ;  /* 0x00001800011a7983 */ /* 0x000ea80000300800 */
[----:B------:R-:W2:Y:S01]  /*5be70*/  LDL.LU R22, [R1+0x1e40] ;  /* 0x001e400001167983 */ /* 0x000ea20000300800 */
[----:B------:R-:W-:Y:S02]  /*5be80*/  ISETP.LT.AND P2, PT, R29, c[0x0][0x178], !P0 ;  /* 0x00005e001d007a0c */ /* 0x000fe40004741270 */
[----:B------:R-:W-:Y:S01]  /*5be90*/  ISETP.LT.AND P5, PT, R27, c[0x0][0x178], !P0 ;  /* 0x00005e001b007a0c */ /* 0x000fe200047a1270 */
[----:B------:R-:W-:Y:S01]  /*5bea0*/  IMAD.WIDE R12, R18, 0x2, R4 ;  /* 0x00000002120c7825 */ /* 0x000fe200078e0204 */
[----:B------:R-:W-:Y:S02]  /*5beb0*/  ISETP.LT.AND P0, PT, R11, c[0x0][0x178], !P0 ;  /* 0x00005e000b007a0c */ /* 0x000fe40004701270 */
[----:B------:R-:W-:Y:S01]  /*5bec0*/  PRMT R10, R28, 0x7632, R10 ;  /* 0x000076321c0a7816 */ /* 0x000fe2000000000a */
[----:B------:R-:W-:Y:S01]  /*5bed0*/  IMAD.WIDE R8, R18, 0x2, R6 ;  /* 0x0000000212087825 */ /* 0x000fe200078e0206 */
[----:B------:R-:W-:Y:S01]  /*5bee0*/  ISETP.LT.AND P6, PT, R19, c[0x0][0x178], !P4 ;  /* 0x00005e0013007a0c */ /* 0x000fe200067c1270 */
[----:B------:R-:W2:Y:S01]  /*5bef0*/  LDL.LU R28, [R1+0x1d8] ;  /* 0x0001d800011c7983 */ /* 0x000ea20000300800 */
[----:B------:R-:W-:-:S03]  /*5bf00*/  ISETP.LT.AND P3, PT, R29, c[0x0][0x178], !P4 ;  /* 0x00005e001d007a0c */ /* 0x000fc60006761270 */
[----:B------:R0:W-:Y:S04]  /*5bf10*/  @P2 STG.E.U16 [R12.64], R0 ;  /* 0x000000000c002986 */ /* 0x0001e8000c101506 */
[----:B------:R1:W-:Y:S01]  /*5bf20*/  @P5 STG.E.U16 [R8.64], R10 ;  /* 0x0000000a08005986 */ /* 0x0003e2000c101506 */
[----:B------:R-:W-:Y:S02]  /*5bf30*/  ISETP.LT.AND P5, PT, R27, c[0x0][0x178], !P4 ;  /* 0x00005e001b007a0c */ /* 0x000fe400067a1270 */
[----:B------:R-:W-:Y:S02]  /*5bf40*/  ISETP.LT.AND P4, PT, R11, c[0x0][0x178], !P4 ;  /* 0x00005e000b007a0c */ /* 0x000fe40006781270 */
[----:B0-----:R-:W-:Y:S02]  /*5bf50*/  IADD3 R0, R18, c[0x0][0x198], RZ ;  /* 0x0000660012007a10 */ /* 0x001fe40007ffe0ff */
[----:B-1----:R-:W-:Y:S01]  /*5bf60*/  PRMT R10, R10, 0x7632, R10 ;  /* 0x000076320a0a7816 */ /* 0x002fe2000000000a */
[----:B------:R-:W-:Y:S01]  /*5bf70*/  IMAD.WIDE R8, R18, 0x2, R20 ;  /* 0x0000000212087825 */ /* 0x000fe200078e0214 */
[----:B------:R-:W-:-:S02]  /*5bf80*/  ISETP.GE.AND P1, PT, R24, c[0x0][0x17c], PT ;  /* 0x00005f0018007a0c */ /* 0x000fc40003f26270 */
[----:B------:R-:W2:Y:S01]  /*5bf90*/  LDL.LU R24, [R1+0x1b8] ;  /* 0x0001b80001187983 */ /* 0x000ea20000300800 */
[----:B------:R-:W-:-:S04]  /*5bfa0*/  IMAD.WIDE R12, R0, 0x2, R2 ;  /* 0x00000002000c7825 */ /* 0x000fc800078e0202 */
[C---:B------:R-:W-:Y:S01]  /*5bfb0*/  IMAD.WIDE R16, R0.reuse, 0x2, R4 ;  /* 0x0000000200107825 */ /* 0x040fe200078e0204 */
[----:B------:R0:W-:Y:S03]  /*5bfc0*/  @P0 STG.E.U16 [R8.64], R10 ;  /* 0x0000000a08000986 */ /* 0x0001e6000c101506 */
[C---:B0-----:R-:W-:Y:S01]  /*5bfd0*/  IMAD.WIDE R8, R0.reuse, 0x2, R6 ;  /* 0x0000000200087825 */ /* 0x041fe200078e0206 */
[----:B------:R-:W-:Y:S01]  /*5bfe0*/  IADD3 R10, R0, c[0x0][0x198], RZ ;  /* 0x00006600000a7a10 */ /* 0x000fe20007ffe0ff */
[----:B---3--:R0:W-:Y:S01]  /*5bff0*/  @P6 STG.E.U16 [R12.64], R25 ;  /* 0x000000190c006986 */ /* 0x0081e2000c101506 */
[----:B------:R-:W-:-:S03]  /*5c000*/  ISETP.LT.AND P6, PT, R19, c[0x0][0x178], !P1 ;  /* 0x00005e0013007a0c */ /* 0x000fc60004fc1270 */
[----:B----4-:R1:W-:Y:S01]  /*5c010*/  @P3 STG.E.U16 [R16.64], R15 ;  /* 0x0000000f10003986 */ /* 0x0103e2000c101506 */
[----:B------:R-:W-:Y:S01]  /*5c020*/  ISETP.LT.AND P3, PT, R29, c[0x0][0x178], !P1 ;  /* 0x00005e001d007a0c */ /* 0x000fe20004f61270 */
[----:B0-----:R-:W-:Y:S01]  /*5c030*/  IMAD.WIDE R12, R0, 0x2, R20 ;  /* 0x00000002000c7825 */ /* 0x001fe200078e0214 */
[----:B------:R-:W-:-:S03]  /*5c040*/  PRMT R0, R25, 0x7632, R0 ;  /* 0x0000763219007816 */ /* 0x000fc60000000000 */
[----:B-1----:R-:W-:Y:S01]  /*5c050*/  IMAD.WIDE R16, R10, 0x2, R2 ;  /* 0x000000020a107825 */ /* 0x002fe200078e0202 */
[----:B--2---:R0:W-:Y:S01]  /*5c060*/  @P5 STG.E.U16 [R8.64], R26 ;  /* 0x0000001a08005986 */ /* 0x0041e2000c101506 */
[----:B------:R-:W-:-:S03]  /*5c070*/  ISETP.GE.AND P0, PT, R22, c[0x0][0x17c], PT ;  /* 0x00005f0016007a0c */ /* 0x000fc60003f06270 */
[----:B------:R-:W2:Y:S04]  /*5c080*/  LDL.LU R22, [R1+0x1e44] ;  /* 0x001e440001167983 */ /* 0x000ea80000300800 */
[----:B------:R1:W-:Y:S01]  /*5c090*/  @P4 STG.E.U16 [R12.64], R14 ;  /* 0x0000000e0c004986 */ /* 0x0003e2000c101506 */
[----:B------:R-:W-:Y:S01]  /*5c0a0*/  ISETP.LT.AND P4, PT, R27, c[0x0][0x178], !P1 ;  /* 0x00005e001b007a0c */ /* 0x000fe20004f81270 */
[----:B0-----:R-:W-:Y:S02]  /*5c0b0*/  IMAD.WIDE R8, R10, 0x2, R4 ;  /* 0x000000020a087825 */ /* 0x001fe400078e0204 */
[----:B------:R-:W-:Y:S01]  /*5c0c0*/  @P6 STG.E.U16 [R16.64], R0 ;  /* 0x0000000010006986 */ /* 0x000fe2000c101506 */
[----:B------:R-:W-:-:S03]  /*5c0d0*/  ISETP.GE.AND P2, PT, R23, c[0x0][0x17c], PT ;  /* 0x00005f0017007a0c */ /* 0x000fc60003f46270 */
[----:B------:R-:W3:Y:S01]  /*5c0e0*/  LDL.LU R25, [R1+0x1e48] ;  /* 0x001e480001197983 */ /* 0x000ee20000300800 */
[----:B-1----:R-:W-:Y:S02]  /*5c0f0*/  PRMT R12, R15, 0x7632, R12 ;  /* 0x000076320f0c7816 */ /* 0x002fe4000000000c */
[----:B------:R-:W-:Y:S01]  /*5c100*/  PRMT R14, R26, 0x7632, R14 ;  /* 0x000076321a0e7816 */ /* 0x000fe2000000000e */
[----:B------:R-:W4:Y:S04]  /*5c110*/  LDL.LU R15, [R1+0x58] ;  /* 0x00005800010f7983 */ /* 0x000f280000300800 */
[----:B------:R0:W-:Y:S01]  /*5c120*/  @P3 STG.E.U16 [R8.64], R12 ;  /* 0x0000000c08003986 */ /* 0x0001e2000c101506 */
[----:B------:R-:W-:Y:S01]  /*5c130*/  ISETP.LT.AND P5, PT, R19, c[0x0][0x178], !P2 ;  /* 0x00005e0013007a0c */ /* 0x000fe200057a1270 */
[----:B0-----:R-:W-:-:S05]  /*5c140*/  IMAD.WIDE R8, R10, 0x2, R6 ;  /* 0x000000020a087825 */ /* 0x001fca00078e0206 */
[----:B------:R0:W-:Y:S01]  /*5c150*/  @P4 STG.E.U16 [R8.64], R14 ;  /* 0x0000000e08004986 */ /* 0x0001e2000c101506 */
[----:B------:R-:W-:-:S03]  /*5c160*/  ISETP.LT.AND P4, PT, R19, c[0x0][0x178], !P0 ;  /* 0x00005e0013007a0c */ /* 0x000fc60004781270 */
[----:B------:R-:W4:Y:S01]  /*5c170*/  LDL.LU R19, [R1+0x1f38] ;  /* 0x001f380001137983 */ /* 0x000f220000300800 */
[----:B------:R-:W-:Y:S02]  /*5c180*/  ISETP.LT.AND P1, PT, R11, c[0x0][0x178], !P1 ;  /* 0x00005e000b007a0c */ /* 0x000fe40004f21270 */
[----:B------:R-:W-:Y:S02]  /*5c190*/  ISETP.LT.AND P6, PT, R29, c[0x0][0x178], !P2 ;  /* 0x00005e001d007a0c */ /* 0x000fe400057c1270 */
[C---:B------:R-:W-:Y:S01]  /*5c1a0*/  IADD3 R0, R10.reuse, c[0x0][0x198], RZ ;  /* 0x000066000a007a10 */ /* 0x040fe20007ffe0ff */
[----:B------:R-:W-:Y:S01]  /*5c1b0*/  IMAD.WIDE R12, R10, 0x2, R20 ;  /* 0x000000020a0c7825 */ /* 0x000fe200078e0214 */
[----:B------:R-:W-:Y:S01]  /*5c1c0*/  PRMT R18, R14, 0x7632, R18 ;  /* 0x000076320e127816 */ /* 0x000fe20000000012 */
[----:B------:R-:W4:Y:S02]  /*5c1d0*/  LDL.LU R26, [R1+0x6c] ;  /* 0x00006c00011a7983 */ /* 0x000f240000300800 */
[----:B------:R-:W-:-:S04]  /*5c1e0*/  IMAD.WIDE R16, R0, 0x2, R2 ;  /* 0x0000000200107825 */ /* 0x000fc800078e0202 */
[----:B------:R1:W-:Y:S04]  /*5c1f0*/  @P1 STG.E.U16 [R12.64], R18 ;  /* 0x000000120c001986 */ /* 0x0003e8000c101506 */
[----:B------:R1:W-:Y:S01]  /*5c200*/  @P5 STG.E.U16 [R16.64], R28 ;  /* 0x0000001c10005986 */ /* 0x0003e2000c101506 */
[----:B------:R-:W-:Y:S02]  /*5c210*/  ISETP.LT.AND P5, PT, R27, c[0x0][0x178], !P2 ;  /* 0x00005e001b007a0c */ /* 0x000fe400057a1270 */
[----:B------:R-:W-:Y:S02]  /*5c220*/  ISETP.LT.AND P2, PT, R11, c[0x0][0x178], !P2 ;  /* 0x00005e000b007a0c */ /* 0x000fe40005741270 */
[C---:B------:R-:W-:Y:S01]  /*5c230*/  IADD3 R10, R0.reuse, c[0x0][0x198], RZ ;  /* 0x00006600000a7a10 */ /* 0x040fe20007ffe0ff */
[----:B0-----:R-:W-:Y:S01]  /*5c240*/  IMAD.WIDE R8, R0, 0x2, R6 ;  /* 0x0000000200087825 */ /* 0x001fe200078e0206 */
[----:B------:R-:W-:-:S03]  /*5c250*/  PRMT R14, R28, 0x7632, R14 ;  /* 0x000076321c0e7816 */ /* 0x000fc6000000000e */
[----:B-1----:R-:W-:Y:S01]  /*5c260*/  IMAD.WIDE R12, R0, 0x2, R20 ;  /* 0x00000002000c7825 */ /* 0x002fe200078e0214 */
[----:B------:R-:W-:Y:S01]  /*5c270*/  PRMT R18, R24, 0x7632, R18 ;  /* 0x0000763218127816 */ /* 0x000fe20000000012 */
[----:B------:R-:W4:Y:S02]  /*5c280*/  LDL.LU R28, [R1+0x3c] ;  /* 0x00003c00011c7983 */ /* 0x000f240000300800 */
[----:B------:R-:W-:Y:S01]  /*5c290*/  IMAD.WIDE R16, R10, 0x2, R2 ;  /* 0x000000020a107825 */ /* 0x000fe200078e0202 */
[----:B--2---:R-:W-:-:S03]  /*5c2a0*/  ISETP.GE.AND P3, PT, R22, c[0x0][0x17c], PT ;  /* 0x00005f0016007a0c */ /* 0x004fc60003f66270 */
[----:B------:R-:W-:-:S05]  /*5c2b0*/  IMAD.WIDE R22, R0, 0x2, R4 ;  /* 0x0000000200167825 */ /* 0x000fca00078e0204 */
[----:B------:R0:W-:Y:S01]  /*5c2c0*/  @P6 STG.E.U16 [R22.64], R24 ;  /* 0x0000001816006986 */ /* 0x0001e2000c101506 */
[----:B------:R-:W-:Y:S02]  /*5c2d0*/  ISETP.LT.AND P6, PT, R29, c[0x0][0x178], !P0 ;  /* 0x00005e001d007a0c */ /* 0x000fe400047c1270 */
[----:B---3--:R-:W-:Y:S02]  /*5c2e0*/  ISETP.GE.AND P1, PT, R25, c[0x0][0x17c], PT ;  /* 0x00005f0019007a0c */ /* 0x008fe40003f26270 */
[----:B------:R-:W2:Y:S01]  /*5c2f0*/  LDL.LU R25, [R1+0x1e50] ;  /* 0x001e500001197983 */ /* 0x000ea20000300800 */
[----:B0-----:R-:W-:-:S03]  /*5c300*/  IMAD.WIDE R22, R10, 0x2, R4 ;  /* 0x000000020a167825 */ /* 0x001fc600078e0204 */
[----:B----4-:R-:W-:Y:S04]  /*5c310*/  @P5 STG.E.U16 [R8.64], R15 ;  /* 0x0000000f08005986 */ /* 0x010fe8000c101506 */
[----:B------:R-:W3:Y:S04]  /*5c320*/  LDL.LU R24, [R1+0x2c] ;  /* 0x00002c0001187983 */ /* 0x000ee80000300800 */
[----:B------:R-:W4:Y:S04]  /*5c330*/  LDL.LU R0, [R1+0x1e4c] ;  /* 0x001e4c0001007983 */ /* 0x000f280000300800 */
[----:B------:R-:W-:Y:S04]  /*5c340*/  @P2 STG.E.U16 [R12.64], R19 ;  /* 0x000000130c002986 */ /* 0x000fe8000c101506 */
[----:B------:R-:W-:Y:S04]  /*5c350*/  @P4 STG.E.U16 [R16.64], R14 ;  /* 0x0000000e10004986 */ /* 0x000fe8000c101506 */
[----:B------:R0:W-:Y:S04]  /*5c360*/  @P6 STG.E.U16 [R22.64], R18 ;  /* 0x0000001216006986 */ /* 0x0001e8000c101506 */
[----:B0-----:R-:W2:Y:S01]  /*5c370*/  LDL R23, [R1+0xbd4] ;  /* 0x000bd40001177983 */ /* 0x001ea20000100800 */
[----:B------:R-:W-:-:S02]  /*5c380*/  ISETP.LT.AND P5, PT, R27, c[0x0][0x178], !P0 ;  /* 0x00005e001b007a0c */ /* 0x000fc400047a1270 */
[----:B------:R-:W-:Y:S02]  /*5c390*/  PRMT R16, R15, 0x7632, R16 ;  /* 0x000076320f107816 */ /* 0x000fe40000000010 */
[----:B------:R-:W3:Y:S01]  /*5c3a0*/  LDL.LU R15, [R1+0x1f34] ;  /* 0x001f3400010f7983 */ /* 0x000ee20000300800 */
[----:B------:R-:W-:-:S03]  /*5c3b0*/  PRMT R14, R19, 0x7632, R14 ;  /* 0x00007632130e7816 */ /* 0x000fc6000000000e */
[----:B------:R-:W3:Y:S01]  /*5c3c0*/  LDL.LU R19, [R1+0x1f30] ;  /* 0x001f300001137983 */ /* 0x000ee20000300800 */
[----:B------:R-:W-:Y:S01]  /*5c3d0*/  ISETP.LT.AND P0, PT, R11, c[0x0][0x178], !P0 ;  /* 0x00005e000b007a0c */ /* 0x000fe20004701270 */
[----:B------:R-:W-:Y:S01]  /*5c3e0*/  IMAD.WIDE R8, R10, 0x2, R6 ;  /* 0x000000020a087825 */ /* 0x000fe200078e0206 */
[----:B------:R-:W-:-:S04]  /*5c3f0*/  ISETP.LT.AND P6, PT, R29, c[0x0][0x178], !P3 ;  /* 0x00005e001d007a0c */ /* 0x000fc80005fc1270 */
[----:B------:R0:W-:Y:S01]  /*5c400*/  @P5 STG.E.U16 [R8.64], R16 ;  /* 0x0000001008005986 */ /* 0x0001e2000c101506 */
[----:B------:R-:W-:Y:S01]  /*5c410*/  ISETP.LT.AND P5, PT, R27, c[0x0][0x178], !P3 ;  /* 0x00005e001b007a0c */ /* 0x000fe20005fa1270 */
[----:B------:R-:W-:-:S05]  /*5c420*/  IMAD.WIDE R12, R10, 0x2, R20 ;  /* 0x000000020a0c7825 */ /* 0x000fca00078e0214 */
[----:B------:R1:W-:Y:S01]  /*5c430*/  @P0 STG.E.U16 [R12.64], R14 ;  /* 0x0000000e0c000986 */ /* 0x0003e2000c101506 */
[----:B------:R-:W-:Y:S02]  /*5c440*/  PRMT R18, R28, 0x7632, R18 ;  /* 0x000076321c127816 */ /* 0x000fe40000000012 */
[----:B----4-:R-:W-:Y:S02]  /*5c450*/  ISETP.GE.AND P2, PT, R0, c[0x0][0x17c], PT ;  /* 0x00005f0000007a0c */ /* 0x010fe40003f46270 */
[----:B------:R-:W-:-:S05]  /*5c460*/  IADD3 R0, R10, c[0x0][0x198], RZ ;  /* 0x000066000a007a10 */ /* 0x000fca0007ffe0ff */
[----:B0-----:R-:W-:-:S04]  /*5c470*/  IMAD.WIDE R8, R0, 0x2, R2 ;  /* 0x0000000200087825 */ /* 0x001fc800078e0202 */
[----:B------:R-:W-:Y:S01]  /*5c480*/  IMAD.WIDE R16, R0, 0x2, R4 ;  /* 0x0000000200107825 */ /* 0x000fe200078e0204 */
[----:B------:R-:W-:Y:S02]  /*5c490*/  PRMT R10, R26, 0x7632, R10 ;  /* 0x000076321a0a7816 */ /* 0x000fe4000000000a */
[----:B-1----:R-:W-:Y:S02]  /*5c4a0*/  IADD3 R14, R0, c[0x0][0x198], RZ ;  /* 0x00006600000e7a10 */ /* 0x002fe40007ffe0ff */
[----:B--2---:R-:W-:Y:S02]  /*5c4b0*/  ISETP.LT.AND P4, PT, R23, c[0x0][0x178], !P3 ;  /* 0x00005e0017007a0c */ /* 0x004fe40005f81270 */
[----:B------:R-:W-:-:S11]  /*5c4c0*/  ISETP.LT.AND P3, PT, R11, c[0x0][0x178], !P3 ;  /* 0x00005e000b007a0c */ /* 0x000fd60005f61270 */
[----:B------:R0:W-:Y:S01]  /*5c4d0*/  @P4 STG.E.U16 [R8.64], R26 ;  /* 0x0000001a08004986 */ /* 0x0001e2000c101506 */
[----:B------:R-:W-:-:S03]  /*5c4e0*/  ISETP.LT.AND P4, PT, R23, c[0x0][0x178], !P1 ;  /* 0x00005e0017007a0c */ /* 0x000fc60004f81270 */
[----:B------:R1:W-:Y:S01]  /*5c4f0*/  @P6 STG.E.U16 [R16.64], R28 ;  /* 0x0000001c10006986 */ /* 0x0003e2000c101506 */
[----:B------:R-:W-:Y:S01]  /*5c500*/  ISETP.LT.AND P6, PT, R29, c[0x0][0x178], !P1 ;  /* 0x00005e001d007a0c */ /* 0x000fe20004fc1270 */
[C---:B0-----:R-:W-:Y:S02]  /*5c510*/  IMAD.WIDE R8, R0.reuse, 0x2, R6 ;  /* 0x0000000200087825 */ /* 0x041fe400078e0206 */
[----:B------:R-:W2:Y:S04]  /*5c520*/  LDL.LU R26, [R1+0x8c] ;  /* 0x00008c00011a7983 */ /* 0x000ea80000300800 */
[----:B---3--:R0:W-:Y:S01]  /*5c530*/  @P5 STG.E.U16 [R8.64], R24 ;  /* 0x0000001808005986 */ /* 0x0081e2000c101506 */
[----:B------:R-:W-:Y:S02]  /*5c540*/  ISETP.LT.AND P5, PT, R27, c[0x0][0x178], !P1 ;  /* 0x00005e001b007a0c */ /* 0x000fe40004fa1270 */
[----:B------:R-:W-:Y:S01]  /*5c550*/  ISETP.LT.AND P1, PT, R11, c[0x0][0x178], !P1 ;  /* 0x00005e000b007a0c */ /* 0x000fe20004f21270 */
[----:B-1----:R-:W3:Y:S04]  /*5c560*/  LDL.LU R28, [R1+0x7c] ;  /* 0x00007c00011c7983 */ /* 0x002ee80000300800 */
[----:B------:R-:W4:Y:S01]  /*5c570*/  LDL.LU R11, [R1+0x1f2c] ;  /* 0x001f2c00010b7983 */ /* 0x000f220000300800 */
[----:B0-----:R-:W-:Y:S01]  /*5c580*/  IMAD.WIDE R8, R0, 0x2, R20 ;  /* 0x0000000200087825 */ /* 0x001fe200078e0214 */
[----:B------:R-:W-:-:S02]  /*5c590*/  PRMT R0, R24, 0x7632, R0 ;  /* 0x0000763218007816 */ /* 0x000fc40000000000 */
[----:B------:R-:W2:Y:S01]  /*5c5a0*/  LDL.LU R24, [R1+0x1e58] ;  /* 0x001e580001187983 */ /* 0x000ea20000300800 */
[----:B------:R-:W-:Y:S02]  /*5c5b0*/  ISETP.GE.AND P0, PT, R25, c[0x0][0x17c], PT ;  /* 0x00005f0019007a0c */ /* 0x000fe40003f06270 */
[----:B------:R-:W-:Y:S01]  /*5c5c0*/  PRMT R22, R19, 0x7632, R22 ;  /* 0x0000763213167816 */ /* 0x000fe20000000016 */
[----:B------:R-:W3:Y:S04]  /*5c5d0*/  LDL.LU R25, [R1+0x4c] ;  /* 0x00004c0001197983 */ /* 0x000ee80000300800 */
[----:B------:R0:W-:Y:S01]  /*5c5e0*/  @P3 STG.E.U16 [R8.64], R19 ;  /* 0x0000001308003986 */ /* 0x0001e2000c101506 */
[----:B------:R-:W-:-:S04]  /*5c5f0*/  IMAD.WIDE R12, R14, 0x2, R2 ;  /* 0x000000020e0c7825 */ /* 0x000fc800078e0202 */
[C---:B------:R-:W-:Y:S01]  /*5c600*/  IMAD.WIDE R16, R14.reuse, 0x2, R4 ;  /* 0x000000020e107825 */ /* 0x040fe200078e0204 */
[----:B0-----:R-:W4:Y:S04]  /*5c610*/  LDL R19, [R1+0xbdc] ;  /* 0x000bdc0001137983 */ /* 0x001f280000100800 */
[----:B------:R-:W-:Y:S04]  /*5c620*/  @P4 STG.E.U16 [R12.64], R10 ;  /* 0x0000000a0c004986 */ /* 0x000fe8000c101506 */
[----:B------:R0:W-:Y:S01]  /*5c630*/  @P6 STG.E.U16 [R16.64], R18 ;  /* 0x0000001210006986 */ /* 0x0001e2000c101506 */
[----:B------:R-:W-:-:S03]  /*5c640*/  IMAD.WIDE R8, R14, 0x2, R6 ;  /* 0x000000020e087825 */ /* 0x000fc600078e0206 */
[----:B0-----:R-:W4:Y:S01]  /*5c650*/  LDL.LU R17, [R1+0x1e54] ;  /* 0x001e540001117983 */ /* 0x001f220000300800 */
[----:B------:R-:W-:-:S03]  /*5c660*/  IMAD.WIDE R12, R14, 0x2, R20 ;  /* 0x000000020e0c7825 */ /* 0x000fc600078e0214 */
[----:B------:R0:W-:Y:S04]  /*5c670*/  @P5 STG.E.U16 [R8.64], R0 ;  /* 0x0000000008005986 */ /* 0x0001e8000c101506 */
[----:B------:R1:W-:Y:S01]  /*5c680*/  @P1 STG.E.U16 [R12.64], R22 ;  /* 0x000000160c001986 */ /* 0x0003e2000c101506 */
[----:B------:R-:W-:Y:S02]  /*5c690*/  ISETP.LT.AND P4, PT, R23, c[0x0][0x178], !P2 ;  /* 0x00005e0017007a0c */ /* 0x000fe40005781270 */
[----:B------:R-:W-:Y:S02]  /*5c6a0*/  ISETP.LT.AND P6, PT, R29, c[0x0][0x178], !P2 ;  /* 0x00005e001d007a0c */ /* 0x000fe400057c1270 */
[----:B------:R-:W-:-:S05]  /*5c6b0*/  IADD3 R10, R14, c[0x0][0x198], RZ ;  /* 0x000066000e0a7a10 */ /* 0x000fca0007ffe0ff */
[----:B0-----:R-:W-:-:S04]  /*5c6c0*/  IMAD.WIDE R8, R10, 0x2, R2 ;  /* 0x000000020a087825 */ /* 0x001fc800078e0202 */
[----:B-1----:R-:W-:Y:S01]  /*5c6d0*/  IMAD.WIDE R12, R10, 0x2, R4 ;  /* 0x000000020a0c7825 */ /* 0x002fe200078e0204 */
[----:B--2---:R-:W-:Y:S02]  /*5c6e0*/  ISETP.GE.AND P1, PT, R24, c[0x0][0x17c], PT ;  /* 0x00005f0018007a0c */ /* 0x004fe40003f26270 */
[----:B------:R-:W2:Y:S04]  /*5c6f0*/  LDL.LU R24, [R1+0x1cc] ;  /* 0x0001cc0001187983 */ /* 0x000ea80000300800 */
[----:B------:R-:W2:Y:S01]  /*5c700*/  LDL.LU R22, [R1+0x1e5c] ;  /* 0x001e5c0001167983 */ /* 0x000ea20000300800 */
[----:B------:R-:W-:Y:S02]  /*5c710*/  PRMT R0, R26, 0x7632, R0 ;  /* 0x000076321a007816 */ /* 0x000fe40000000000 */
[----:B---3--:R-:W-:Y:S01]  /*5c720*/  PRMT R14, R28, 0x7632, R14 ;  /* 0x000076321c0e7816 */ /* 0x008fe2000000000e */
[----:B------:R0:W-:Y:S04]  /*5c730*/  @P4 STG.E.U16 [R8.64], R26 ;  /* 0x0000001a08004986 */ /* 0x0001e8000c101506 */
[----:B------:R-:W3:Y:S04]  /*5c740*/  LDL.LU R18, [R1+0x1e60] ;  /* 0x001e600001127983 */ /* 0x000ee80000300800 */
[----:B------:R1:W-:Y:S04]  /*5c750*/  @P6 STG.E.U16 [R12.64], R28 ;  /* 0x0000001c0c006986 */ /* 0x0003e8000c101506 */
[----:B0-----:R-:W3:Y:S04]  /*5c760*/  LDL.LU R26, [R1+0x9c] ;  /* 0x00009c00011a7983 */ /* 0x001ee80000300800 */
[----:B-1----:R-:W3:Y:S01]  /*5c770*/  LDL.LU R28, [R1+0x1c] ;  /* 0x00001c00011c7983 */ /* 0x002ee20000300800 */
[----:B------:R-:W-:-:S02]  /*5c780*/  ISETP.LT.AND P5, PT, R27, c[0x0][0x178], !P2 ;  /* 0x00005e001b007a0c */ /* 0x000fc400057a1270 */
[----:B----4-:R-:W-:Y:S02]  /*5c790*/  ISETP.LT.AND P2, PT, R19, c[0x0][0x178], !P2 ;  /* 0x00005e0013007a0c */ /* 0x010fe40005741270 */
[----:B------:R-:W-:Y:S01]  /*5c7a0*/  ISETP.LT.AND P4, PT, R23, c[0x0][0x178], !P0 ;  /* 0x00005e0017007a0c */ /* 0x000fe20004781270 */
[C---:B------:R-:W-:Y:S01]  /*5c7b0*/  IMAD.WIDE R8, R10.reuse, 0x2, R6 ;  /* 0x000000020a087825 */ /* 0x040fe200078e0206 */
[C---:B------:R-:W-:Y:S02]  /*5c7c0*/  IADD3 R16, R10.reuse, c[0x0][0x198], RZ ;  /* 0x000066000a107a10 */ /* 0x040fe40007ffe0ff */
[----:B------:R-:W-:Y:S01]  /*5c7d0*/  ISETP.LT.AND P6, PT, R29, c[0x0][0x178], !P0 ;  /* 0x00005e001d007a0c */ /* 0x000fe200047c1270 */
[----:B------:R-:W-:Y:S01]  /*5c7e0*/  IMAD.WIDE R12, R10, 0x2, R20 ;  /* 0x000000020a0c7825 */ /* 0x000fe200078e0214 */
[----:B------:R-:W-:-:S03]  /*5c7f0*/  ISETP.GE.AND P3, PT, R17, c[0x0][0x17c], PT ;  /* 0x00005f0011007a0c */ /* 0x000fc60003f66270 */
[----:B------:R0:W-:Y:S01]  /*5c800*/  @P5 STG.E.U16 [R8.64], R25 ;  /* 0x0000001908005986 */ /* 0x0001e2000c101506 */
[----:B------:R-:W-:-:S03]  /*5c810*/  ISETP.LT.AND P5, PT, R23, c[0x0][0x178], !P3 ;  /* 0x00005e0017007a0c */ /* 0x000fc60005fa1270 */
[----:B------:R1:W-:Y:S01]  /*5c820*/  @P2 STG.E.U16 [R12.64], R11 ;  /* 0x0000000b0c002986 */ /* 0x0003e2000c101506 */
[----:B------:R-:W-:Y:S02]  /*5c830*/  ISETP.LT.AND P2, PT, R27, c[0x0][0x178], !P0 ;  /* 0x00005e001b007a0c */ /* 0x000fe40004741270 */
[----:B------:R-:W-:Y:S01]  /*5c840*/  ISETP.LT.AND P0, PT, R19, c[0x0][0x178], !P0 ;  /* 0x00005e0013007a0c */ /* 0x000fe20004701270 */
[----:B0-----:R-:W-:-:S04]  /*5c850*/  IMAD.WIDE R8, R16, 0x2, R2 ;  /* 0x0000000210087825 */ /* 0x001fc800078e0202 */
[C---:B-1----:R-:W-:Y:S01]  /*5c860*/  IMAD.WIDE R12, R16.reuse, 0x2, R4 ;  /* 0x00000002100c7825 */ /* 0x042fe200078e0204 */
[----:B------:R0:W-:Y:S01]  /*5c870*/  @P4 STG.E.U16 [R8.64], R0 ;  /* 0x0000000008004986 */ /* 0x0001e2000c101506 */
[----:B------:R-:W-:Y:S02]  /*5c880*/  PRMT R10, R25, 0x7632, R10 ;  /* 0x00007632190a7816 */ /* 0x000fe4000000000a */
[----:B------:R-:W-:Y:S01]  /*5c890*/  PRMT R11, R11, 0x7632, R11 ;  /* 0x000076320b0b7816 */ /* 0x000fe2000000000b */
[----:B------:R1:W-:Y:S01]  /*5c8a0*/  @P6 STG.E.U16 [R12.64], R14 ;  /* 0x0000000e0c006986 */ /* 0x0003e2000c101506 */
[C---:B0-----:R-:W-:Y:S01]  /*5c8b0*/  IADD3 R0, R16.reuse, c[0x0][0x198], RZ ;  /* 0x0000660010007a10 */ /* 0x041fe20007ffe0ff */
[----:B------:R-:W-:-:S04]  /*5c8c0*/  IMAD.WIDE R8, R16, 0x2, R6 ;  /* 0x0000000210087825 */ /* 0x000fc800078e0206 */
[----:B-1----:R-:W-:Y:S01]  /*5c8d0*/  IMAD.WIDE R12, R16, 0x2, R20 ;  /* 0x00000002100c7825 */ /* 0x002fe200078e0214 */
[----:B------:R0:W-:Y:S03]  /*5c8e0*/  @P2 STG.E.U16 [R8.64], R10 ;  /* 0x0000000a08002986 */ /* 0x0001e6000c101506 */
[C---:B------:R-:W-:Y:S01]  /*5c8f0*/  IMAD.WIDE R16, R0.reuse, 0x2, R2 ;  /* 0x0000000200107825 */ /* 0x040fe200078e0202 */
[----:B------:R1:W-:Y:S01]  /*5c900*/  @P0 STG.E.U16 [R12.64], R11 ;  /* 0x0000000b0c000986 */ /* 0x0003e2000c101506 */
[----:B------:R-:W-:Y:S02]  /*5c910*/  ISETP.LT.AND P4, PT, R29, c[0x0][0x178], !P3 ;  /* 0x00005e001d007a0c */ /* 0x000fe40005f81270 */
[----:B------:R-:W-:Y:S01]  /*5c920*/  ISETP.LT.AND P6, PT, R27, c[0x0][0x178], !P3 ;  /* 0x00005e001b007a0c */ /* 0x000fe20005fc1270 */
[----:B0-----:R-:W-:-:S04]  /*5c930*/  IMAD.WIDE R8, R0, 0x2, R4 ;  /* 0x0000000200087825 */ /* 0x001fc800078e0204 */
[----:B-1----:R-:W-:Y:S01]  /*5c940*/  IMAD.WIDE R10, R0, 0x2, R6 ;  /* 0x00000002000a7825 */ /* 0x002fe200078e0206 */
[----:B--2---:R0:W-:Y:S01]  /*5c950*/  @P5 STG.E.U16 [R16.64], R24 ;  /* 0x0000001810005986 */ /* 0x0041e2000c101506 */
[----:B------:R-:W-:-:S03]  /*5c960*/  PRMT R13, R24, 0x7632, R13 ;  /* 0x00007632180d7816 */ /* 0x000fc6000000000d */
[----:B0-----:R-:W2:Y:S01]  /*5c970*/  LDL.LU R24, [R1+0x1e64] ;  /* 0x001e640001187983 */ /* 0x001ea20000300800 */
[----:B------:R-:W-:-:S03]  /*5c980*/  ISETP.GE.AND P2, PT, R22, c[0x0][0x17c], PT ;  /* 0x00005f0016007a0c */ /* 0x000fc60003f46270 */
[----:B------:R-:W4:Y:S01]  /*5c990*/  LDL.LU R22, [R1+0x1dc] ;  /* 0x0001dc0001167983 */ /* 0x000f220000300800 */
[----:B---3--:R-:W-:-:S03]  /*5c9a0*/  ISETP.GE.AND P0, PT, R18, c[0x0][0x17c], PT ;  /* 0x00005f0012007a0c */ /* 0x008fc60003f06270 */
[----:B------:R-:W-:Y:S04]  /*5c9b0*/  @P4 STG.E.U16 [R8.64], R26 ;  /* 0x0000001a08004986 */ /* 0x000fe8000c101506 */
[----:B------:R-:W3:Y:S04]  /*5c9c0*/  LDL.LU R16, [R1+0x1e68] ;  /* 0x001e680001107983 */ /* 0x000ee80000300800 */
[----:B------:R0:W-:Y:S01]  /*5c9d0*/  @P6 STG.E.U16 [R10.64], R28 ;  /* 0x0000001c0a006986 */ /* 0x0001e2000c101506 */
[----:B------:R-:W-:-:S03]  /*5c9e0*/  PRMT R14, R28, 0x7632, R14 ;  /* 0x000076321c0e7816 */ /* 0x000fc6000000000e */
[----:B------:R-:W3:Y:S04]  /*5c9f0*/  LDL.LU R18, [R1+0x1bc] ;  /* 0x0001bc0001127983 */ /* 0x000ee80000300800 */
[----:B0-----:R-:W3:Y:S04]  /*5ca00*/  LDL.LU R28, [R1+0x5c] ;  /* 0x00005c00011c7983 */ /* 0x001ee80000300800 */
[----:B------:R-:W3:Y:S01]  /*5ca10*/  LDL.LU R17, [R1+0xc] ;  /* 0x00000c0001117983 */ /* 0x000ee20000300800 */
[----:B------:R-:W-:Y:S02]  /*5ca20*/  ISETP.LT.AND P3, PT, R19, c[0x0][0x178], !P3 ;  /* 0x00005e0013007a0c */ /* 0x000fe40005f61270 */
[----:B------:R-:W-:-:S02]  /*5ca30*/  ISETP.LT.AND P5, PT, R23, c[0x0][0x178], !P1 ;  /* 0x00005e0017007a0c */ /* 0x000fc40004fa1270 */
[C---:B------:R-:W-:Y:S02]  /*5ca40*/  IADD3 R12, R0.reuse, c[0x0][0x198], RZ ;  /* 0x00006600000c7a10 */ /* 0x040fe40007ffe0ff */
[----:B------:R-:W-:Y:S01]  /*5ca50*/  ISETP.LT.AND P4, PT, R29, c[0x0][0x178], !P1 ;  /* 0x00005e001d007a0c */ /* 0x000fe20004f81270 */
[----:B------:R-:W-:Y:S01]  /*5ca60*/  IMAD.WIDE R8, R0, 0x2, R20 ;  /* 0x0000000200087825 */ /* 0x000fe200078e0214 */
[----:B------:R-:W-:-:S03]  /*5ca70*/  ISETP.LT.AND P6, PT, R27, c[0x0][0x178], !P1 ;  /* 0x00005e001b007a0c */ /* 0x000fc60004fc1270 */
[----:B------:R-:W-:Y:S01]  /*5ca80*/  IMAD.WIDE R10, R12, 0x2, R2 ;  /* 0x000000020c0a7825 */ /* 0x000fe200078e0202 */
[----:B------:R-:W-:Y:S01]  /*5ca90*/  PRMT R0, R26, 0x7632, R0 ;  /* 0x000076321a007816 */ /* 0x000fe20000000000 */
[----:B------:R0:W-:Y:S04]  /*5caa0*/  @P3 STG.E.U16 [R8.64], R15 ;  /* 0x0000000f08003986 */ /* 0x0001e8000c101506 */
[----:B------:R1:W-:Y:S01]  /*5cab0*/  @P5 STG.E.U16 [R10.64], R13 ;  /* 0x0000000d0a005986 */ /* 0x0003e2000c101506 */
[----:B0-----:R-:W-:-:S04]  /*5cac0*/  IMAD.WIDE R8, R12, 0x2, R4 ;  /* 0x000000020c087825 */ /* 0x001fc800078e0204 */
[----:B-1----:R-:W-:Y:S01]  /*5cad0*/  IMAD.WIDE R10, R12, 0x2, R6 ;  /* 0x000000020c0a7825 */ /* 0x002fe200078e0206 */
[----:B------:R0:W-:Y:S04]  /*5cae0*/  @P4 STG.E.U16 [R8.64], R0 ;  /* 0x0000000008004986 */ /* 0x0001e8000c101506 */
[----:B------:R1:W-:Y:S01]  /*5caf0*/  @P6 STG.E.U16 [R10.64], R14 ;  /* 0x0000000e0a006986 */ /* 0x0003e2000c101506 */
[----:B------:R-:W-:-:S03]  /*5cb00*/  ISETP.LT.AND P6, PT, R27, c[0x0][0x178], !P2 ;  /* 0x00005e001b007a0c */ /* 0x000fc600057c1270 */
[----:B------:R-:W0:Y:S02]  /*5cb10*/  S2R R27, SR_TID.X ;  /* 0x00000000001b7919 */ /* 0x000e240000002100 */
[C---:B0-----:R-:W-:Y:S01]  /*5cb20*/  LOP3.LUT R26, R27.reuse, 0x7f, RZ, 0xc0, !PT ;  /* 0x0000007f1b1a7812 */ /* 0x041fe200078ec0ff */
[----:B------:R-:W-:-:S05]  /*5cb30*/  IMAD.SHL.U32 R27, R27, 0x400, RZ ;  /* 0x000004001b1b7824 */ /* 0x000fca00078e00ff */
[----:B------:R-:W-:-:S05]  /*5cb40*/  LOP3.LUT R27, R27, 0x1800, RZ, 0xc0, !PT ;  /* 0x000018001b1b7812 */ /* 0x000fca00078ec0ff */
[----:B------:R-:W-:Y:S01]  /*5cb50*/  IMAD R27, R26, 0x10, R27 ;  /* 0x000000101a1b7824 */ /* 0x000fe200078e021b */
[C---:B------:R-:W-:Y:S01]  /*5cb60*/  IADD3 R13, R12.reuse, c[0x0][0x198], RZ ;  /* 0x000066000c0d7a10 */ /* 0x040fe20007ffe0ff */
[----:B------:R-:W-:Y:S02]  /*5cb70*/  IMAD.WIDE R8, R12, 0x2, R20 ;  /* 0x000000020c087825 */ /* 0x000fe400078e0214 */
[----:B------:R-:W3:Y:S01]  /*5cb80*/  LDL.LU R12, [R1+0x1e6c] ;  /* 0x001e6c00010c7983 */ /* 0x000ee20000300800 */
[----:B------:R-:W-:Y:S02]  /*5cb90*/  ISETP.LT.AND P1, PT, R19, c[0x0][0x178], !P1 ;  /* 0x00005e0013007a0c */ /* 0x000fe40004f21270 */
[----:B------:R-:W-:Y:S02]  /*5cba0*/  ISETP.LT.AND P5, PT, R23, c[0x0][0x178], !P2 ;  /* 0x00005e0017007a0c */ /* 0x000fe400057a1270 */
[----:B------:R-:W-:Y:S01]  /*5cbb0*/  ISETP.LT.AND P4, PT, R29, c[0x0][0x178], !P2 ;  /* 0x00005e001d007a0c */ /* 0x000fe20005781270 */
[----:B-1----:R-:W-:Y:S01]  /*5cbc0*/  IMAD.WIDE R10, R13, 0x2, R2 ;  /* 0x000000020d0a7825 */ /* 0x002fe200078e0202 */
[----:B------:R-:W-:-:S02]  /*5cbd0*/  PRMT R15, R15, 0x7632, R15 ;  /* 0x000076320f0f7816 */ /* 0x000fc4000000000f */
[----:B------:R-:W-:-:S05]  /*5cbe0*/  ISETP.LT.AND P2, PT, R19, c[0x0][0x178], !P2 ;  /* 0x00005e0013007a0c */ /* 0x000fca0005741270 */
[----:B------:R0:W-:Y:S02]  /*5cbf0*/  @P1 STG.E.U16 [R8.64], R15 ;  /* 0x0000000f08001986 */ /* 0x0001e4000c101506 */
[----:B0-----:R-:W-:-:S04]  /*5cc00*/  IMAD.WIDE R8, R13, 0x2, R6 ;  /* 0x000000020d087825 */ /* 0x001fc800078e0206 */
[C---:B------:R-:W-:Y:S01]  /*5cc10*/  IMAD.WIDE R14, R13.reuse, 0x2, R20 ;  /* 0x000000020d0e7825 */ /* 0x040fe200078e0214 */
[----:B--2---:R-:W-:Y:S02]  /*5cc20*/  ISETP.GE.AND P3, PT, R24, c[0x0][0x17c], PT ;  /* 0x00005f0018007a0c */ /* 0x004fe40003f66270 */
[----:B------:R-:W0:Y:S04]  /*5cc30*/  LDS.128 R24, [R27] ;  /* 0x000000001b187984 */ /* 0x000e280000000c00 */
[----:B0-----:R0:W-:Y:S04]  /*5cc40*/  STL [R1+0x1ef8], R26 ;  /* 0x001ef81a01007387 */ /* 0x0011e80000100800 */
[----:B0-----:R-:W2:Y:S04]  /*5cc50*/  LDL.LU R26, [R1+0x130] ;  /* 0x00013000011a7983 */ /* 0x001ea80000300800 */
[----:B------:R0:W-:Y:S04]  /*5cc60*/  STL [R1+0x1ee8], R27 ;  /* 0x001ee81b01007387 */ /* 0x0001e80000100800 */
[----:B0-----:R-:W2:Y:S04]  /*5cc70*/  LDL R27, [R1+0xbe0] ;  /* 0x000be000011b7983 */ /* 0x001ea80000100800 */
[----:B----4-:R0:W-:Y:S01]  /*5cc80*/  @P5 STG.E.U16 [R10.64], R22 ;  /* 0x000000160a005986 */ /* 0x0101e2000c101506 */
[----:B------:R-:W-:Y:S01]  /*5cc90*/  PRMT R0, R22, 0x7632, R0 ;  /* 0x0000763216007816 */ /* 0x000fe20000000000 */
[----:B0-----:R-:W-:-:S02]  /*5cca0*/  IMAD.WIDE R10, R13, 0x2, R4 ;  /* 0x000000020d0a7825 */ /* 0x001fc400078e0204 */
[----:B------:R-:W4:Y:S04]  /*5ccb0*/  LDL.LU R22, [R1+0xf0] ;  /* 0x0000f00001167983 */ /* 0x000f280000300800 */
[----:B---3--:R-:W-:Y:S04]  /*5ccc0*/  @P4 STG.E.U16 [R10.64], R18 ;  /* 0x000000120a004986 */ /* 0x008fe8000c101506 */
[----:B------:R-:W-:Y:S04]  /*5ccd0*/  @P6 STG.E.U16 [R8.64], R28 ;  /* 0x0000001c08006986 */ /* 0x000fe8000c101506 */
[----:B------:R0:W-:Y:S02]  /*5cce0*/  @P2 STG.E.U16 [R14.64], R17 ;  /* 0x000000110e002986 */ /* 0x0001e4000c101506 */
[----:B0-----:R-:W-:-:S02]  /*5ccf0*/  PRMT R14, R18, 0x7632, R14 ;  /* 0x00007632120e7816 */ /* 0x001fc4000000000e */
[----:B------:R-:W3:Y:S01]  /*5cd00*/  LDL.LU R18, [R1+0x1e70] ;  /* 0x001e700001127983 */ /* 0x000ee20000300800 */
[----:B------:R-:W-:Y:S02]  /*5cd10*/  ISETP.LT.AND P5, PT, R23, c[0x0][0x178], !P0 ;  /* 0x00005e0017007a0c */ /* 0x000fe400047a1270 */
[----:B------:R-:W-:Y:S02]  /*5cd20*/  IADD3 R10, R13, c[0x0][0x198], RZ ;  /* 0x000066000d0a7a10 */ /* 0x000fe40007ffe0ff */
[----:B------:R-:W-:-:S03]  /*5cd30*/  ISETP.LT.AND P4, PT, R29, c[0x0][0x178], !P0 ;  /* 0x00005e001d007a0c */ /* 0x000fc60004781270 */
[----:B------:R-:W-:-:S06]  /*5cd40*/  IMAD.WIDE R8, R10, 0x2, R2 ;  /* 0x000000020a087825 */ /* 0x000fcc00078e0202 */
[----:B------:R0:W-:Y:S02]  /*5cd50*/  @P5 STG.E.U16 [R8.64], R0 ;  /* 0x0000000008005986 */ /* 0x0001e4000c101506 */
[----:B0-----:R-:W-:-:S05]  /*5cd60*/  IMAD.WIDE R8, R10, 0x2, R4 ;  /* 0x000000020a087825 */ /* 0x001fca00078e0204 */
[----:B------:R0:W-:Y:S01]  /*5cd70*/  @P4 STG.E.U16 [R8.64], R14 ;  /* 0x0000000e08004986 */ /* 0x0001e2000c101506 */
[----:B------:R-:W-:-:S03]  /*5cd80*/  ISETP.LT.AND P4, PT, R29, c[0x0][0x178], !P3 ;  /* 0x00005e001d007a0c */ /* 0x000fc60005f81270 */
[----:B------:R-:W1:Y:S01]  /*5cd90*/  S2R R29, SR_TID.X ;  /* 0x00000000001d7919 */ /* 0x000e620000002100 */
[----:B------:R-:W-:Y:S01]  /*5cda0*/  ISETP.GE.AND P2, PT, R12, c[0x0][0x17c], PT ;  /* 0x00005f000c007a0c */ /* 0x000fe20003f46270 */
[----:B------:R-:W-:Y:S01]  /*5cdb0*/  IMAD.WIDE R12, R10, 0x2, R6 ;  /* 0x000000020a0c7825 */ /* 0x000fe200078e0206 */
[----:B------:R-:W-:Y:S02]  /*5cdc0*/  PRMT R11, R28, 0x7632, R11 ;  /* 0x000076321c0b7816 */ /* 0x000fe4000000000b */
[----:B------:R-:W-:Y:S01]  /*5cdd0*/  ISETP.LT.AND P5, PT, R23, c[0x0][0x178], !P3 ;  /* 0x00005e0017007a0c */ /* 0x000fe20005fa1270 */
[----:B------:R-:W4:Y:S01]  /*5cde0*/  LDL.LU R28, [R1+0xe0] ;  /* 0x0000e000011c7983 */ /* 0x000f220000300800 */
[----:B------:R-:W-:Y:S02]  /*5cdf0*/  IADD3 R0, R10, c[0x0][0x198], RZ ;  /* 0x000066000a007a10 */ /* 0x000fe40007ffe0ff */
[----:B------:R-:W-:Y:S02]  /*5ce00*/  ISETP.GE.AND P1, PT, R16, c[0x0][0x17c], PT ;  /* 0x00005f0010007a0c */ /* 0x000fe40003f26270 */
[----:B------:R-:W-:Y:S01]  /*5ce10*/  PRMT R15, R17, 0x7632, R15 ;  /* 0x00007632110f7816 */ /* 0x000fe2000000000f */
[----:B------:R-:W-:-:S04]  /*5ce20*/  IMAD.WIDE R16, R10, 0x2, R20 ;  /* 0x000000020a107825 */ /* 0x000fc800078e0214 */
[----:B0-----:R-:W-:Y:S01]  /*5ce30*/  IMAD.WIDE R8, R0, 0x2, R2 ;  /* 0x0000000200087825 */ /* 0x001fe200078e0202 */
[----:B--2---:R-:W-:Y:S02]  /*5ce40*/  ISETP.LT.AND P6, PT, R27, c[0x0][0x178], !P0 ;  /* 0x00005e001b007a0c */ /* 0x004fe400047c1270 */
[----:B------:R-:W-:-:S11]  /*5ce50*/  ISETP.LT.AND P0, PT, R19, c[0x0][0x178], !P0 ;  /* 0x00005e0013007a0c */ /* 0x000fd60004701270 */
[----:B------:R0:W-:Y:S01]  /*5ce60*/  @P6 STG.E.U16 [R12.64], R11 ;  /* 0x0000000b0c006986 */ /* 0x0001e2000c101506 */
[----:B------:R-:W-:Y:S02]  /*5ce70*/  ISETP.LT.AND P6, PT, R27, c[0x0][0x178], !P3 ;  /* 0x00005e001b007a0c */ /* 0x000fe40005fc1270 */
[----:B------:R-:W-:Y:S02]  /*5ce80*/  ISETP.LT.AND P3, PT, R19, c[0x0][0x178], !P3 ;  /* 0x00005e0013007a0c */ /* 0x000fe40005f61270 */
[C---:B-1----:R-:W-:Y:S01]  /*5ce90*/  LOP3.LUT R19, R29.reuse, 0x7f, RZ, 0xc0, !PT ;  /* 0x0000007f1d137812 */ /* 0x042fe200078ec0ff */
[----:B------:R-:W-:-:S05]  /*5cea0*/  IMAD.SHL.U32 R29, R29, 0x400, RZ ;  /* 0x000004001d1d7824 */ /* 0x000fca00078e00ff */
[----:B------:R-:W-:-:S05]  /*5ceb0*/  LOP3.LUT R29, R29, 0x1800, RZ, 0xc0, !PT ;  /* 0x000018001d1d7812 */ /* 0x000fca00078ec0ff */
[----:B------:R-:W-:Y:S01]  /*5cec0*/  IMAD R29, R19, 0x10, R29 ;  /* 0x00000010131d7824 */ /* 0x000fe200078e021d */
[----:B------:R1:W-:Y:S04]  /*5ced0*/  @P0 STG.E.U16 [R16.64], R15 ;  /* 0x0000000f10000986 */ /* 0x0003e8000c101506 */
[----:B------:R-:W-:Y:S01]  /*5cee0*/  LOP3.LUT R29, R29, 0x20, RZ, 0x3c, !PT ;  /* 0x000000201d1d7812 */ /* 0x000fe200078e3cff */
[----:B------:R-:W-:Y:S04]  /*5cef0*/  @P5 STG.E.U16 [R8.64], R26 ;  /* 0x0000001a08005986 */ /* 0x000fe8000c101506 */
[----:B------:R2:W4:Y:S01]  /*5cf00*/  LDS.128 R8, [R29] ;  /* 0x000000001d087984 */ /* 0x0005220000000c00 */
[C---:B0-----:R-:W-:Y:S01]  /*5cf10*/  IMAD.WIDE R12, R0.reuse, 0x2, R6 ;  /* 0x00000002000c7825 */ /* 0x041fe200078e0206 */
[----:B-1----:R-:W-:-:S02]  /*5cf20*/  IADD3 R16, R0, c[0x0][0x198], RZ ;  /* 0x0000660000107a10 */ /* 0x002fc40007ffe0ff */
[----:B---3--:R-:W-:Y:S01]  /*5cf30*/  ISETP.GE.AND P0, PT, R18, c[0x0][0x17c], PT ;  /* 0x00005f0012007a0c */ /* 0x008fe20003f06270 */
[----:B--2---:R-:W2:Y:S01]  /*5cf40*/  LDL.LU R29, [R1+0x140] ;  /* 0x00014000011d7983 */ /* 0x004ea20000300800 */
[----:B------:R-:W-:-:S04]  /*5cf50*/  IMAD.WIDE R18, R0, 0x2, R4 ;  /* 0x0000000200127825 */ /* 0x000fc800078e0204 */
[----:B------:R-:W-:Y:S01]  /*5cf60*/  IMAD.WIDE R14, R0, 0x2, R20 ;  /* 0x00000002000e7825 */ /* 0x000fe200078e0214 */
[----:B------:R-:W-:Y:S01]  /*5cf70*/  PRMT R0, R26, 0x7632, R0 ;  /* 0x000076321a007816 */ /* 0x000fe20000000000 */
[----:B----4-:R0:W-:Y:S04]  /*5cf80*/  STL [R1+0x1f28], R9 ;  /* 0x001f280901007387 */ /* 0x0101e80000100800 */
[----:B0-----:R-:W3:Y:S04]  /*5cf90*/  LDL R9, [R1+0xbdc] ;  /* 0x000bdc0001097983 */ /* 0x001ee80000100800 */
[----:B------:R-:W-:Y:S04]  /*5cfa0*/  STL [R1+0x1ef4], R10 ;  /* 0x001ef40a01007387 */ /* 0x000fe80000100800 */
[----:B------:R0:W-:Y:S04]  /*5cfb0*/  STL [R1+0x1eec], R11 ;  /* 0x001eec0b01007387 */ /* 0x0001e80000100800 */
[----:B0-----:R-:W4:Y:S04]  /*5cfc0*/  LDL R11, [R1+0xbd8] ;  /* 0x000bd800010b7983 */ /* 0x001f280000100800 */
[----:B------:R-:W2:Y:S01]  /*5cfd0*/  LDL.LU R26, [R1+0x1e74] ;  /* 0x001e7400011a7983 */ /* 0x000ea20000300800 */
[----:B------:R-:W-:-:S03]  /*5cfe0*/  ISETP.LT.AND P5, PT, R23, c[0x0][0x178], !P1 ;  /* 0x00005e0017007a0c */ /* 0x000fc60004fa1270 */
[----:B------:R0:W-:Y:S04]  /*5cff0*/  @P4 STG.E.U16 [R18.64], R22 ;  /* 0x0000001612004986 */ /* 0x0001e8000c101506 */
[----:B------:R-:W-:Y:S04]  /*5d000*/  @P6 STG.E.U16 [R12.64], R28 ;  /* 0x0000001c0c006986 */ /* 0x000fe8000c101506 */
[----:B------:R-:W-:Y:S01]  /*5d010*/  @P3 STG.E.U16 [R14.64], R24 ;  /* 0x000000180e003986 */ /* 0x000fe2000c101506 */
[----:B0-----:R-:W-:-:S03]  /*5d020*/  IMAD.WIDE R18, R16, 0x2, R2 ;  /* 0x0000000210127825 */ /* 0x001fc600078e0202 */
[----:B------:R-:W2:Y:S04]  /*5d030*/  LDL.LU R10, [R1+0x1e78] ;  /* 0x001e7800010a7983 */ /* 0x000ea80000300800 */
[----:B------:R0:W-:Y:S02]  /*5d040*/  @P5 STG.E.U16 [R18.64], R0 ;  /* 0x0000000012005986 */ /* 0x0001e4000c101506 */
[----:B0-----:R-:W-:Y:S02]  /*5d050*/  PRMT R18, R28, 0x7632, R18 ;  /* 0x000076321c127816 */ /* 0x001fe40000000012 */
[----:B------:R-:W0:Y:S01]  /*5d060*/  S2R R28, SR_TID.X ;  /* 0x00000000001c7919 */ /* 0x000e220000002100 */
[----:B------:R-:W-:Y:S02]  /*5d070*/  ISETP.LT.AND P4, PT, R27, c[0x0][0x178], !P1 ;  /* 0x00005e001b007a0c */ /* 0x000fe40004f81270 */
[----:B------:R-:W-:Y:S01]  /*5d080*/  ISETP.LT.AND P6, PT, R23, c[0x0][0x178], !P2 ;  /* 0x00005e0017007a0c */ /* 0x000fe200057c1270 */
[----:B------:R-:W-:Y:S01]  /*5d090*/  IMAD.WIDE R12, R16, 0x2, R4 ;  /* 0x00000002100c7825 */ /* 0x000fe200078e0204 */
[----:B------:R-:W-:-:S02]  /*5d0a0*/  PRMT R0, R22, 0x7632, R0 ;  /* 0x0000763216007816 */ /* 0x000fc40000000000 */
[C---:B------:R-:W-:Y:S01]  /*5d0b0*/  IADD3 R22, R16.reuse, c[0x0][0x198], RZ ;  /* 0x0000660010167a10 */ /* 0x040fe20007ffe0ff */
[----:B------:R-:W-:Y:S01]  /*5d0c0*/  IMAD.WIDE R14, R16, 0x2, R6 ;  /* 0x00000002100e7825 */ /* 0x000fe200078e0206 */
[----:B------:R-:W-:-:S03]  /*5d0d0*/  PRMT R19, R24, 0x7632, R19 ;  /* 0x0000763218137816 */ /* 0x000fc60000000013 */
[----:B------:R-:W-:Y:S01]  /*5d0e0*/  IMAD.WIDE R16, R16, 0x2, R20 ;  /* 0x0000000210107825 */ /* 0x000fe200078e0214 */
[----:B---3--:R-:W-:Y:S02]  /*5d0f0*/  ISETP.LT.AND P5, PT, R9, c[0x0][0x178], !P1 ;  /* 0x00005e0009007a0c */ /* 0x008fe40004fa1270 */
[----:B----4-:R-:W-:Y:S02]  /*5d100*/  ISETP.LT.AND P3, PT, R11, c[0x0][0x178], !P1 ;  /* 0x00005e000b007a0c */ /* 0x010fe40004f61270 */
[----:B--2---:R-:W-:Y:S02]  /*5d110*/  ISETP.GE.AND P1, PT, R26, c[0x0][0x17c], PT ;  /* 0x00005f001a007a0c */ /* 0x004fe40003f26270 */
[C---:B0-----:R-:W-:Y:S01]  /*5d120*/  LOP3.LUT R26, R28.reuse, 0x7f, RZ, 0xc0, !PT ;  /* 0x0000007f1c1a7812 */ /* 0x041fe200078ec0ff */
[----:B------:R-:W-:-:S05]  /*5d130*/  IMAD.SHL.U32 R28, R28, 0x400, RZ ;  /* 0x000004001c1c7824 */ /* 0x000fca00078e00ff */
[----:B------:R-:W-:-:S03]  /*5d140*/  LOP3.LUT R28, R28, 0x1800, RZ, 0xc0, !PT ;  /* 0x000018001c1c7812 */ /* 0x000fc600078ec0ff */
[----:B------:R0:W-:Y:S02]  /*5d150*/  @P3 STG.E.U16 [R12.64], R0 ;  /* 0x000000000c003986 */ /* 0x0001e4000c101506 */
[----:B------:R-:W-:Y:S02]  /*5d160*/  IMAD R28, R26, 0x10, R28 ;  /* 0x000000101a1c7824 */ /* 0x000fe400078e021c */
[----:B------:R-:W-:Y:S03]  /*5d170*/  @P4 STG.E.U16 [R14.64], R18 ;  /* 0x000000120e004986 */ /* 0x000fe6000c101506 */
[----:B------:R-:W-:Y:S01]  /*5d180*/  LOP3.LUT R28, R28, 0x40, RZ, 0x3c, !PT ;  /* 0x000000401c1c7812 */ /* 0x000fe200078e3cff */
[----:B0-----:R-:W-:Y:S01]  /*5d190*/  IMAD.WIDE R12, R22, 0x2, R2 ;  /* 0x00000002160c7825 */ /* 0x001fe200078e0202 */
[----:B------:R-:W-:Y:S04]  /*5d1a0*/  @P5 STG.E.U16 [R16.64], R19 ;  /* 0x0000001310005986 */ /* 0x000fe8000c101506 */
[----:B------:R-:W-:Y:S04]  /*5d1b0*/  @P6 STG.E.U16 [R12.64], R29 ;  /* 0x0000001d0c006986 */ /* 0x000fe8000c101506 */
[----:B------:R-:W0:Y:S04]  /*5d1c0*/  LDS.128 R12, [R28] ;  /* 0x000000001c0c7984 */ /* 0x000e280000000c00 */
[----:B------:R-:W2:Y:S04]  /*5d1d0*/  LDL.LU R26, [R1+0x150] ;  /* 0x00015000011a7983 */ /* 0x000ea80000300800 */
[----:B0-----:R0:W-:Y:S04]  /*5d1e0*/  STL [R1+0x1f00], R13 ;  /* 0x001f000d01007387 */ /* 0x0011e80000100800 */
[----:B0-----:R-:W3:Y:S04]  /*5d1f0*/  LDL.LU R13, [R1+0xd0] ;  /* 0x0000d000010d7983 */ /* 0x001ee80000300800 */
[----:B------:R0:W-:Y:S04]  /*5d200*/  STL [R1+0x1efc], R14 ;  /* 0x001efc0e01007387 */ /* 0x0001e80000100800 */
[----:B0-----:R-:W4:Y:S04]  /*5d210*/  LDL R14, [R1+0xbd4] ;  /* 0x000bd400010e7983 */ /* 0x001f280000100800 */
[----:B------:R0:W-:Y:S04]  /*5d220*/  STL [R1+0x1ef0], R15 ;  /* 0x001ef00f01007387 */ /* 0x0001e80000100800 */
[----:B0-----:R-:W2:Y:S01]  /*5d230*/  LDL.LU R15, [R1+0x110] ;  /* 0x00011000010f7983 */ /* 0x001ea20000300800 */
[----:B------:R-:W-:-:S02]  /*5d240*/  ISETP.LT.AND P4, PT, R11, c[0x0][0x178], !P2 ;  /* 0x00005e000b007a0c */ /* 0x000fc40005781270 */
[----:B------:R-:W-:Y:S02]  /*5d250*/  ISETP.LT.AND P5, PT, R27, c[0x0][0x178], !P2 ;  /* 0x00005e001b007a0c */ /* 0x000fe400057a1270 */
[----:B------:R-:W-:Y:S02]  /*5d260*/  ISETP.LT.AND P3, PT, R9, c[0x0][0x178], !P2 ;  /* 0x00005e0009007a0c */ /* 0x000fe40005761270 */
[----:B------:R-:W-:Y:S02]  /*5d270*/  ISETP.GE.AND P2, PT, R10, c[0x0][0x17c], PT ;  /* 0x00005f000a007a0c */ /* 0x000fe40003f46270 */
[----:B------:R-:W4:Y:S01]  /*5d280*/  LDL.LU R10, [R1+0x1e7c] ;  /* 0x001e7c00010a7983 */ /* 0x000f220000300800 */
[C---:B------:R-:W-:Y:S01]  /*5d290*/  IMAD.WIDE R16, R22.reuse, 0x2, R4 ;  /* 0x0000000216107825 */ /* 0x040fe200078e0204 */
[----:B------:R-:W-:Y:S02]  /*5d2a0*/  ISETP.LT.AND P6, PT, R23, c[0x0][0x178], !P0 ;  /* 0x00005e0017007a0c */ /* 0x000fe400047c1270 */
[C---:B------:R-:W-:Y:S01]  /*5d2b0*/  IADD3 R0, R22.reuse, c[0x0][0x198], RZ ;  /* 0x0000660016007a10 */ /* 0x040fe20007ffe0ff */
[----:B------:R-:W-:-:S04]  /*5d2c0*/  IMAD.WIDE R18, R22, 0x2, R6 ;  /* 0x0000000216127825 */ /* 0x000fc800078e0206 */
[----:B------:R-:W-:Y:S01]  /*5d2d0*/  IMAD.WIDE R22, R22, 0x2, R20 ;  /* 0x0000000216167825 */ /* 0x000fe200078e0214 */
[----:B------:R-:W-:-:S03]  /*5d2e0*/  PRMT R24, R29, 0x7632, R24 ;  /* 0x000076321d187816 */ /* 0x000fc60000000018 */
[----:B------:R-:W-:Y:S01]  /*5d2f0*/  IMAD.WIDE R28, R0, 0x2, R2 ;  /* 0x00000002001c7825 */ /* 0x000fe200078e0202 */
[----:B--2---:R-:W-:Y:S04]  /*5d300*/  @P4 STG.E.U16 [R16.64], R15 ;  /* 0x0000000f10004986 */ /* 0x004fe8000c101506 */
[----:B---3--:R0:W-:Y:S04]  /*5d310*/  @P5 STG.E.U16 [R18.64], R13 ;  /* 0x0000000d12005986 */ /* 0x0081e8000c101506 */
[----:B------:R1:W-:Y:S01]  /*5d320*/  @P3 STG.E.U16 [R22.64], R8 ;  /* 0x0000000816003986 */ /* 0x0003e2000c101506 */
[----:B------:R-:W-:-:S03]  /*5d330*/  ISETP.LT.AND P3, PT, R11, c[0x0][0x178], !P0 ;  /* 0x00005e000b007a0c */ /* 0x000fc60004761270 */
[----:B------:R2:W-:Y:S01]  /*5d340*/  @P6 STG.E.U16 [R28.64], R24 ;  /* 0x000000181c006986 */ /* 0x0005e2000c101506 */
[----:B0-----:R-:W-:Y:S01]  /*5d350*/  IMAD.WIDE R18, R0, 0x2, R4 ;  /* 0x0000000200127825 */ /* 0x001fe200078e0204 */
[----:B-1----:R-:W-:Y:S02]  /*5d360*/  PRMT R23, R13, 0x7632, R23 ;  /* 0x000076320d177816 */ /* 0x002fe40000000017 */
[----:B------:R-:W3:Y:S01]  /*5d370*/  LDL.LU R13, [R1+0xc0] ;  /* 0x0000c000010d7983 */ /* 0x000ee20000300800 */
[----:B--2---:R-:W-:-:S05]  /*5d380*/  PRMT R24, R15, 0x7632, R24 ;  /* 0x000076320f187816 */ /* 0x004fca0000000018 */
[----:B------:R0:W-:Y:S04]  /*5d390*/  @P3 STG.E.U16 [R18.64], R24 ;  /* 0x0000001812003986 */ /* 0x0001e8000c101506 */
[----:B0-----:R-:W2:Y:S01]  /*5d3a0*/  LDL.LU R24, [R1+0x120] ;  /* 0x0001200001187983 */ /* 0x001ea20000300800 */
[----:B----4-:R-:W-:-:S03]  /*5d3b0*/  ISETP.GE.AND P3, PT, R10, c[0x0][0x17c], PT ;  /* 0x00005f000a007a0c */ /* 0x010fc60003f66270 */
[----:B------:R-:W0:Y:S01]  /*5d3c0*/  S2R R10, SR_TID.X ;  /* 0x00000000000a7919 */ /* 0x000e220000002100 */
[----:B------:R-:W-:Y:S02]  /*5d3d0*/  ISETP.LT.AND P4, PT, R27, c[0x0][0x178], !P0 ;  /* 0x00005e001b007a0c */ /* 0x000fe40004781270 */
[----:B------:R-:W-:Y:S02]  /*5d3e0*/  ISETP.LT.AND P0, PT, R9, c[0x0][0x178], !P0 ;  /* 0x00005e0009007a0c */ /* 0x000fe40004701270 */
[----:B------:R-:W-:Y:S02]  /*5d3f0*/  ISETP.LT.AND P5, PT, R14, c[0x0][0x178], !P1 ;  /* 0x00005e000e007a0c */ /* 0x000fe40004fa1270 */
[----:B------:R-:W-:Y:S01]  /*5d400*/  ISETP.LT.AND P6, PT, R11, c[0x0][0x178], !P1 ;  /* 0x00005e000b007a0c */ /* 0x000fe20004fc1270 */
[C---:B------:R-:W-:Y:S01]  /*5d410*/  IMAD.WIDE R16, R0.reuse, 0x2, R6 ;  /* 0x0000000200107825 */ /* 0x040fe200078e0206 */
[----:B------:R-:W-:Y:S02]  /*5d420*/  IADD3 R22, R0, c[0x0][0x198], RZ ;  /* 0x0000660000167a10 */ /* 0x000fe40007ffe0ff */
[----:B------:R-:W-:-:S02]  /*5d430*/  PRMT R8, R8, 0x7632, R8 ;  /* 0x0000763208087816 */ /* 0x000fc40000000008 */
[C---:B0-----:R-:W-:Y:S01]  /*5d440*/  LOP3.LUT R15, R10.reuse, 0x7f, RZ, 0xc0, !PT ;  /* 0x0000007f0a0f7812 */ /* 0x041fe200078ec0ff */
[----:B------:R-:W-:-:S05]  /*5d450*/  IMAD.SHL.U32 R10, R10, 0x400, RZ ;  /* 0x000004000a0a7824 */ /* 0x000fca00078e00ff */
[----:B------:R-:W-:Y:S01]  /*5d460*/  LOP3.LUT R10, R10, 0x1800, RZ, 0xc0, !PT ;  /* 0x000018000a0a7812 */ /* 0x000fe200078ec0ff */
[----:B------:R-:W-:Y:S01]  /*5d470*/  IMAD.WIDE R28, R0, 0x2, R20 ;  /* 0x00000002001c7825 */ /* 0x000fe200078e0214 */
[----:B------:R0:W-:Y:S03]  /*5d480*/  @P4 STG.E.U16 [R16.64], R23 ;  /* 0x0000001710004986 */ /* 0x0001e6000c101506 */
[----:B------:R-:W-:Y:S02]  /*5d490*/  IMAD R10, R15, 0x10, R10 ;  /* 0x000000100f0a7824 */ /* 0x000fe400078e020a */
[----:B------:R-:W-:Y:S01]  /*5d4a0*/  IMAD.WIDE R18, R22, 0x2, R2 ;  /* 0x0000000216127825 */ /* 0x000fe200078e0202 */
[----:B------:R-:W-:Y:S02]  /*5d4b0*/  @P0 STG.E.U16 [R28.64], R8 ;  /* 0x000000081c000986 */ /* 0x000fe4000c101506 */
[----:B------:R-:W-:Y:S01]  /*5d4c0*/  LOP3.LUT R10, R10, 0x60, RZ, 0x3c, !PT ;  /* 0x000000600a0a7812 */ /* 0x000fe200078e3cff */
[----:B0-----:R-:W-:Y:S01]  /*5d4d0*/  IMAD.WIDE R16, R22, 0x2, R4 ;  /* 0x0000000216107825 */ /* 0x001fe200078e0204 */
[----:B------:R-:W-:Y:S01]  /*5d4e0*/  @P5 STG.E.U16 [R18.64], R26 ;  /* 0x0000001a12005986 */ /* 0x000fe2000c101506 */
[----:B------:R-:W-:-:S03]  /*5d4f0*/  ISETP.LT.AND P0, PT, R27, c[0x0][0x178], !P1 ;  /* 0x00005e001b007a0c */ /* 0x000fc60004f01270 */
[----:B------:R0:W-:Y:S01]  /*5d500*/  STL [R1+0x1f18], R25 ;  /* 0x001f181901007387 */ /* 0x0001e20000100800 */
[----:B------:R-:W-:-:S03]  /*5d510*/  ISETP.LT.AND P1, PT, R9, c[0x0][0x178], !P1 ;  /* 0x00005e0009007a0c */ /* 0x000fc60004f21270 */
[----:B0-----:R-:W4:Y:S04]  /*5d520*/  LDL.LU R25, [R1+0x1e80] ;  /* 0x001e800001197983 */ /* 0x001f280000300800 */
[----:B------:R0:W-:Y:S04]  /*5d530*/  STL.64 [R1+0x1f20], R4 ;  /* 0x001f200401007387 */ /* 0x0001e80000100a00 */
[----:B------:R-:W4:Y:S01]  /*5d540*/  LDL.LU R9, [R1+0x1f28] ;  /* 0x001f280001097983 */ /* 0x000f220000300800 */
[----:B0-----:R-:W-:-:S03]  /*5d550*/  IMAD.WIDE R4, R22, 0x2, R6 ;  /* 0x0000000216047825 */ /* 0x001fc600078e0206 */
[----:B--2---:R-:W-:Y:S04]  /*5d560*/  @P6 STG.E.U16 [R16.64], R24 ;  /* 0x0000001810006986 */ /* 0x004fe8000c101506 */
[----:B------:R-:W0:Y:S04]  /*5d570*/  LDS.128 R16, [R10] ;  /* 0x000000000a107984 */ /* 0x000e280000000c00 */
[----:B---3--:R-:W-:Y:S04]  /*5d580*/  @P0 STG.E.U16 [R4.64], R13 ;  /* 0x0000000d04000986 */ /* 0x008fe8000c101506 */
[----:B0-----:R-:W-:Y:S04]  /*5d590*/  STL [R1+0x1f04], R18 ;  /* 0x001f041201007387 */ /* 0x001fe80000100800 */
[----:B------:R0:W-:Y:S04]  /*5d5a0*/  STL [R1+0x1ee4], R19 ;  /* 0x001ee41301007387 */ /* 0x0001e80000100800 */
[----:B0-----:R-:W2:Y:S04]  /*5d5b0*/  LDL.LU R19, [R1+0xbdc] ;  /* 0x000bdc0001137983 */ /* 0x001ea80000300800 */
[----:B------:R-:W3:Y:S04]  /*5d5c0*/  LDL.LU R10, [R1+0x1e84] ;  /* 0x001e8400010a7983 */ /* 0x000ee80000300800 */
[----:B------:R-:W3:Y:S04]  /*5d5d0*/  LDL.LU R18, [R1+0x160] ;  /* 0x0001600001127983 */ /* 0x000ee80000300800 */
[----:B------:R-:W3:Y:S04]  /*5d5e0*/  LDL.LU R15, [R1+0x100] ;  /* 0x00010000010f7983 */ /* 0x000ee80000300800 */
[----:B------:R-:W3:Y:S01]  /*5d5f0*/  LDL.LU.64 R4, [R1+0x1f20] ;  /* 0x001f200001047983 */ /* 0x000ee20000300a00 */
[----:B------:R-:W-:-:S02]  /*5d600*/  ISETP.LT.AND P5, PT, R14, c[0x0][0x178], !P2 ;  /* 0x00005e000e007a0c */ /* 0x000fc400057a1270 */
[C---:B------:R-:W-:Y:S01]  /*5d610*/  IADD3 R8, R22.reuse, c[0x0][0x198], RZ ;  /* 0x0000660016087a10 */ /* 0x040fe20007ffe0ff */
[----:B------:R-:W-:Y:S01]  /*5d620*/  IMAD.WIDE R22, R22, 0x2, R20 ;  /* 0x0000000216167825 */ /* 0x000fe200078e0214 */
[----:B------:R-:W-:Y:S02]  /*5d630*/  ISETP.LT.AND P6, PT, R11, c[0x0][0x178], !P2 ;  /* 0x00005e000b007a0c */ /* 0x000fe400057c1270 */
[----:B------:R-:W-:Y:S01]  /*5d640*/  PRMT R0, R26, 0x7632, R0 ;  /* 0x000076321a007816 */ /* 0x000fe20000000000 */
[----:B------:R-:W-:Y:S01]  /*5d650*/  IMAD.WIDE R28, R8, 0x2, R2 ;  /* 0x00000002081c7825 */ /* 0x000fe200078e0202 */
[----:B------:R-:W-:Y:S01]  /*5d660*/  ISETP.LT.AND P0, PT, R27, c[0x0][0x178], !P2 ;  /* 0x00005e001b007a0c */ /* 0x000fe20005701270 */
[----:B------:R0:W-:Y:S04]  /*5d670*/  @P1 STG.E.U16 [R22.64], R12 ;  /* 0x0000000c16001986 */ /* 0x0001e8000c101506 */
[----:B------:R1:W-:Y:S01]  /*5d680*/  @P5 STG.E.U16 [R28.64], R0 ;  /* 0x000000001c005986 */ /* 0x0003e2000c101506 */
[----:B------:R-:W-:-:S02]  /*5d690*/  ISETP.LT.AND P5, PT, R14, c[0x0][0x178], !P3 ;  /* 0x00005e000e007a0c */ /* 0x000fc40005fa1270 */
[----:B----4-:R-:W-:Y:S01]  /*5d6a0*/  ISETP.GE.AND P4, PT, R25, c[0x0][0x17c], PT ;  /* 0x00005f0019007a0c */ /* 0x010fe20003f86270 */
[----:B------:R-:W4:Y:S01]  /*5d6b0*/  LDL.LU R26, [R1+0xb0] ;  /* 0x0000b000011a7983 */ /* 0x000f220000300800 */
[----:B0-----:R-:W-:Y:S02]  /*5d6c0*/  PRMT R12, R13, 0x7632, R12 ;  /* 0x000076320d0c7816 */ /* 0x001fe4000000000c */
[----:B-1----:R-:W-:Y:S01]  /*5d6d0*/  PRMT R0, R24, 0x7632, R0 ;  /* 0x0000763218007816 */ /* 0x002fe20000000000 */
[----:B------:R-:W-:-:S04]  /*5d6e0*/  IMAD.WIDE R28, R8, 0x2, R6 ;  /* 0x00000002081c7825 */ /* 0x000fc800078e0206 */
[----:B------:R-:W-:Y:S01]  /*5d6f0*/  IMAD.WIDE R24, R8, 0x2, R20 ;  /* 0x0000000208187825 */ /* 0x000fe200078e0214 */
[----:B--2---:R-:W-:-:S03]  /*5d700*/  ISETP.LT.AND P2, PT, R19, c[0x0][0x178], !P2 ;  /* 0x00005e0013007a0c */ /* 0x004fc60005741270 */
[----:B---3--:R-:W-:-:S05]  /*5d710*/  IMAD.WIDE R22, R8, 0x2, R4 ;  /* 0x0000000208167825 */ /* 0x008fca00078e0204 */
[----:B------:R0:W-:Y:S04]  /*5d720*/  @P6 STG.E.U16 [R22.64], R0 ;  /* 0x0000000016006986 */ /* 0x0001e8000c101506 */
[----:B------:R1:W-:Y:S01]  /*5d730*/  @P0 STG.E.U16 [R28.64], R12 ;  /* 0x0000000c1c000986 */ /* 0x0003e2000c101506 */
[----:B0-----:R-:W-:Y:S02]  /*5d740*/  IADD3 R0, R8, c[0x0][0x198], RZ ;  /* 0x0000660008007a10 */ /* 0x001fe40007ffe0ff */
[----:B-1----:R-:W-:-:S03]  /*5d750*/  PRMT R12, R12, 0x7632, R12 ;  /* 0x000076320c0c7816 */ /* 0x002fc6000000000c */
[----:B------:R-:W-:Y:S01]  /*5d760*/  IMAD.WIDE R22, R0, 0x2, R2 ;  /* 0x0000000200167825 */ /* 0x000fe200078e0202 */
[----:B------:R-:W-:Y:S02]  /*5d770*/  ISETP.GE.AND P1, PT, R10, c[0x0][0x17c], PT ;  /* 0x00005f000a007a0c */ /* 0x000fe40003f26270 */
[----:B------:R-:W2:Y:S04]  /*5d780*/  LDL.LU R10, [R1+0x134] ;  /* 0x00013400010a7983 */ /* 0x000ea80000300800 */
[----:B------:R-:W-:Y:S04]  /*5d790*/  @P2 STG.E.U16 [R24.64], R12 ;  /* 0x0000000c18002986 */ /* 0x000fe8000c101506 */
[----:B------:R-:W3:Y:S04]  /*5d7a0*/  LDL.LU R13, [R1+0xf4] ;  /* 0x0000f400010d7983 */ /* 0x000ee80000300800 */
[----:B------:R0:W-:Y:S04]  /*5d7b0*/  @P5 STG.E.U16 [R22.64], R18 ;  /* 0x0000001216005986 */ /* 0x0001e8000c101506 */
[----:B0-----:R-:W2:Y:S01]  /*5d7c0*/  LDL.LU R23, [R1+0x1e88] ;  /* 0x001e880001177983 */ /* 0x001ea20000300800 */
[----:B------:R-:W-:-:S02]  /*5d7d0*/  ISETP.LT.AND P6, PT, R11, c[0x0][0x178], !P3 ;  /* 0x00005e000b007a0c */ /* 0x000fc40005fc1270 */
[----:B------:R-:W-:Y:S01]  /*5d7e0*/  ISETP.LT.AND P0, PT, R27, c[0x0][0x178], !P3 ;  /* 0x00005e001b007a0c */ /* 0x000fe20005f01270 */
[----:B------:R-:W-:Y:S01]  /*5d7f0*/  IMAD.WIDE R28, R0, 0x2, R4 ;  /* 0x00000002001c7825 */ /* 0x000fe200078e0204 */
[----:B------:R-:W-:Y:S02]  /*5d800*/  ISETP.LT.AND P3, PT, R19, c[0x0][0x178], !P3 ;  /* 0x00005e0013007a0c */ /* 0x000fe40005f61270 */
[----:B------:R-:W-:Y:S01]  /*5d810*/  ISETP.LT.AND P5, PT, R14, c[0x0][0x178], !P4 ;  /* 0x00005e000e007a0c */ /* 0x000fe200067a1270 */
[C---:B------:R-:W-:Y:S01]  /*5d820*/  IMAD.WIDE R24, R0.reuse, 0x2, R6 ;  /* 0x0000000200187825 */ /* 0x040fe200078e0206 */
[----:B------:R-:W-:-:S05]  /*5d830*/  IADD3 R8, R0, c[0x0][0x198], RZ ;  /* 0x0000660000087a10 */ /* 0x000fca0007ffe0ff */
[----:B------:R0:W-:Y:S01]  /*5d840*/  @P6 STG.E.U16 [R28.64], R15 ;  /* 0x0000000f1c006986 */ /* 0x0001e2000c101506 */
[----:B------:R-:W-:-:S03]  /*5d850*/  ISETP.LT.AND P6, PT, R11, c[0x0][0x178], !P4 ;  /* 0x00005e000b007a0c */ /* 0x000fc600067c1270 */
[----:B----4-:R-:W-:Y:S01]  /*5d860*/  @P0 STG.E.U16 [R24.64], R26 ;  /* 0x0000001a18000986 */ /* 0x010fe2000c101506 */
[----:B------:R-:W-:Y:S01]  /*5d870*/  PRMT R12, R15, 0x7632, R12 ;  /* 0x000076320f0c7816 */ /* 0x000fe2000000000c */
[----:B0-----:R-:W-:Y:S01]  /*5d880*/  IMAD.WIDE R28, R0, 0x2, R20 ;  /* 0x00000002001c7825 */ /* 0x001fe200078e0214 */
[----:B------:R-:W-:Y:S02]  /*5d890*/  PRMT R0, R18, 0x7632, R0 ;  /* 0x0000763212007816 */ /* 0x000fe40000000000 */
[----:B------:R-:W4:Y:S04]  /*5d8a0*/  LDL.LU R18, [R1+0x1e90] ;  /* 0x001e900001127983 */ /* 0x000f280000300800 */
[----:B------:R0:W-:Y:S01]  /*5d8b0*/  @P3 STG.E.U16 [R28.64], R16 ;  /* 0x000000101c003986 */ /* 0x0001e2000c101506 */
[----:B------:R-:W-:-:S02]  /*5d8c0*/  ISETP.LT.AND P3, PT, R27, c[0x0][0x178], !P4 ;  /* 0x00005e001b007a0c */ /* 0x000fc40006761270 */
[----:B------:R-:W-:Y:S01]  /*5d8d0*/  ISETP.LT.AND P4, PT, R19, c[0x0][0x178], !P4 ;  /* 0x00005e0013007a0c */ /* 0x000fe20006781270 */
[----:B------:R-:W3:Y:S01]  /*5d8e0*/  LDL.LU R15, [R1+0xe4] ;  /* 0x0000e400010f7983 */ /* 0x000ee20000300800 */
[----:B0-----:R-:W-:-:S03]  /*5d8f0*/  IMAD.WIDE R28, R8, 0x2, R4 ;  /* 0x00000002081c7825 */ /* 0x001fc600078e0204 */
[----:B------:R-:W-:Y:S01]  /*5d900*/  STL [R1+0x1f1c], R27 ;  /* 0x001f1c1b01007387 */ /* 0x000fe20000100800 */
[----:B------:R-:W-:Y:S01]  /*5d910*/  PRMT R16, R16, 0x7632, R16 ;  /* 0x0000763210107816 */ /* 0x000fe20000000010 */
[----:B------:R-:W-:Y:S01]  /*5d920*/  IMAD.WIDE R24, R8, 0x2, R20 ;  /* 0x0000000208187825 */ /* 0x000fe200078e0214 */
[----:B--2---:R-:W-:-:S03]  /*5d930*/  ISETP.GE.AND P2, PT, R23, c[0x0][0x17c], PT ;  /* 0x00005f0017007a0c */ /* 0x004fc60003f46270 */
[----:B------:R-:W-:-:S05]  /*5d940*/  IMAD.WIDE R22, R8, 0x2, R2 ;  /* 0x0000000208167825 */ /* 0x000fca00078e0202 */
[----:B------:R-:W-:Y:S04]  /*5d950*/  @P5 STG.E.U16 [R22.64], R0 ;  /* 0x0000000016005986 */ /* 0x000fe8000c101506 */
[----:B------:R0:W-:Y:S02]  /*5d960*/  @P6 STG.E.U16 [R28.64], R12 ;  /* 0x0000000c1c006986 */ /* 0x0001e4000c101506 */
[----:B0-----:R-:W-:Y:S01]  /*5d970*/  PRMT R12, R26, 0x7632, R12 ;  /* 0x000076321a0c7816 */ /* 0x001fe2000000000c */
[----:B------:R-:W-:Y:S01]  /*5d980*/  IMAD.WIDE R26, R8, 0x2, R6 ;  /* 0x00000002081a7825 */ /* 0x000fe200078e0206 */
[----:B------:R-:W2:Y:S04]  /*5d990*/  LDL.LU R29, [R1+0x1e8c] ;  /* 0x001e8c00011d7983 */ /* 0x000ea80000300800 */
[----:B------:R0:W-:Y:S04]  /*5d9a0*/  @P3 STG.E.U16 [R26.64], R12 ;  /* 0x0000000c1a003986 */ /* 0x0001e8000c101506 */
[----:B------:R1:W-:Y:S04]  /*5d9b0*/  @P4 STG.E.U16 [R24.64], R16 ;  /* 0x0000001018004986 */ /* 0x0003e8000c101506 */
[----:B0-----:R-:W3:Y:S04]  /*5d9c0*/  LDL.LU R27, [R1+0x1f1c] ;  /* 0x001f1c00011b7983 */ /* 0x001ee80000300800 */
[----:B-1----:R-:W4:Y:S04]  /*5d9d0*/  LDL.LU R25, [R1+0x1f18] ;  /* 0x001f180001197983 */ /* 0x002f280000300800 */
[----:B------:R-:W-:Y:S04]  /*5d9e0*/  STL.64 [R1+0x1f08], R16 ;  /* 0x001f081001007387 */ /* 0x000fe80000100a00 */
[----:B------:R-:W4:Y:S01]  /*5d9f0*/  LDL.LU R26, [R1+0x144] ;  /* 0x00014400011a7983 */ /* 0x000f220000300800 */
[----:B------:R-:W-:-:S02]  /*5da00*/  ISETP.LT.AND P5, PT, R14, c[0x0][0x178], !P1 ;  /* 0x00005e000e007a0c */ /* 0x000fc40004fa1270 */
[----:B------:R-:W-:Y:S02]  /*5da10*/  ISETP.LT.AND P6, PT, R11, c[0x0][0x178], !P1 ;  /* 0x00005e000b007a0c */ /* 0x000fe40004fc1270 */
[----:B------:R-:W-:-:S05]  /*5da20*/  IADD3 R0, R8, c[0x0][0x198], RZ ;  /* 0x0000660008007a10 */ /* 0x000fca0007ffe0ff */
[----:B------:R-:W-:Y:S01]  /*5da30*/  IMAD.WIDE R22, R0, 0x2, R2 ;  /* 0x0000000200167825 */ /* 0x000fe200078e0202 */
[----:B------:R-:W-:Y:S02]  /*5da40*/  ISETP.LT.AND P3, PT, R19, c[0x0][0x178], !P1 ;  /* 0x00005e0013007a0c */ /* 0x000fe40004f61270 */
[----:B------:R-:W-:Y:S02]  /*5da50*/  PRMT R12, R10, 0x7632, R12 ;  /* 0x000076320a0c7816 */ /* 0x000fe4000000000c */
[----:B------:R0:W-:Y:S01]  /*5da60*/  @P5 STG.E.U16 [R22.64], R10 ;  /* 0x0000000a16005986 */ /* 0x0001e2000c101506 */
[----:B--2---:R-:W-:Y:S01]  /*5da70*/  ISETP.GE.AND P0, PT, R29, c[0x0][0x17c], PT ;  /* 0x00005f001d007a0c */ /* 0x004fe20003f06270 */
[----:B------:R-:W-:Y:S01]  /*5da80*/  IMAD.WIDE R28, R0, 0x2, R4 ;  /* 0x00000002001c7825 */ /* 0x000fe200078e0204 */
[----:B---3--:R-:W-:-:S04]  /*5da90*/  ISETP.LT.AND P4, PT, R27, c[0x0][0x178], !P1 ;  /* 0x00005e001b007a0c */ /* 0x008fc80004f81270 */
[----:B------:R-:W-:Y:S01]  /*5daa0*/  @P6 STG.E.U16 [R28.64], R13 ;  /* 0x0000000d1c006986 */ /* 0x000fe2000c101506 */
[----:B----4-:R-:W-:-:S03]  /*5dab0*/  ISETP.GE.AND P1, PT, R18, c[0x0][0x17c], PT ;  /* 0x00005f0012007a0c */ /* 0x010fc60003f26270 */
[----:B------:R1:W-:Y:S04]  /*5dac0*/  STL.64 [R1+0x1f10], R26 ;  /* 0x001f101a01007387 */ /* 0x0003e80000100a00 */
[----:B------:R-:W2:Y:S04]  /*5dad0*/  LDL.LU R18, [R1+0x114] ;  /* 0x0001140001127983 */ /* 0x000ea80000300800 */
[----:B0-----:R-:W3:Y:S01]  /*5dae0*/  LDL.LU R10, [R1+0x1e94] ;  /* 0x001e9400010a7983 */ /* 0x001ee20000300800 */
[----:B-1----:R-:W-:-:S05]  /*5daf0*/  IMAD.WIDE R26, R0, 0x2, R6 ;  /* 0x00000002001a7825 */ /* 0x002fca00078e0206 */
[----:B------:R0:W-:Y:S04]  /*5db00*/  @P4 STG.E.U16 [R26.64], R15 ;  /* 0x0000000f1a004986 */ /* 0x0001e8000c101506 */
[----:B0-----:R-:W4:Y:S01]  /*5db10*/  LDL.LU.64 R26, [R1+0x1f10] ;  /* 0x001f1000011a7983 */ /* 0x001f220000300a00 */
[----:B------:R-:W-:Y:S01]  /*5db20*/  IMAD.WIDE R16, R0, 0x2, R20 ;  /* 0x0000000200107825 */ /* 0x000fe200078e0214 */
[----:B------:R-:W-:Y:S02]  /*5db30*/  ISETP.LT.AND P6, PT, R14, c[0x0][0x178], !P2 ;  /* 0x00005e000e007a0c */ /* 0x000fe400057c1270 */
[----:B------:R-:W-:Y:S02]  /*5db40*/  ISETP.LT.AND P5, PT, R11, c[0x0][0x178], !P2 ;  /* 0x00005e000b007a0c */ /* 0x000fe400057a1270 */
[----:B------:R0:W-:Y:S01]  /*5db50*/  @P3 STG.E.U16 [R16.64], R25 ;  /* 0x0000001910003986 */ /* 0x0001e2000c101506 */
[----:B------:R-:W-:-:S02]  /*5db60*/  PRMT R8, R13, 0x7632, R8 ;  /* 0x000076320d087816 */ /* 0x000fc40000000008 */
[----:B------:R-:W-:Y:S01]  /*5db70*/  ISETP.LT.AND P3, PT, R19, c[0x0][0x178], !P2 ;  /* 0x00005e0013007a0c */ /* 0x000fe20005761270 */
[----:B0-----:R-:W2:Y:S04]  /*5db80*/  LDL.LU.64 R16, [R1+0x1f08] ;  /* 0x001f080001107983 */ /* 0x001ea80000300a00 */
[----:B------:R-:W2:Y:S01]  /*5db90*/  LDL.LU R13, [R1+0xd4] ;  /* 0x0000d400010d7983 */ /* 0x000ea20000300800 */
[----:B------:R-:W-:Y:S02]  /*5dba0*/  IADD3 R24, R0, c[0x0][0x198], RZ ;  /* 0x0000660000187a10 */ /* 0x000fe40007ffe0ff */
[----:B----4-:R-:W-:Y:S02]  /*5dbb0*/  ISETP.LT.AND P4, PT, R27, c[0x0][0x178], !P2 ;  /* 0x00005e001b007a0c */ /* 0x010fe40005781270 */
[----:B---3--:R-:W-:-:S02]  /*5dbc0*/  ISETP.GE.AND P2, PT, R10, c[0x0][0x17c], PT ;  /* 0x00005f000a007a0c */ /* 0x008fc40003f46270 */
[----:B------:R-:W3:Y:S01]  /*5dbd0*/  LDL.LU R10, [R1+0x1e98] ;  /* 0x001e9800010a7983 */ /* 0x000ee20000300800 */
[----:B------:R-:W-:-:S04]  /*5dbe0*/  IMAD.WIDE R22, R24, 0x2, R2 ;  /* 0x0000000218167825 */ /* 0x000fc800078e0202 */
[C---:B------:R-:W-:Y:S01]  /*5dbf0*/  IMAD.WIDE R28, R24.reuse, 0x2, R4 ;  /* 0x00000002181c7825 */ /* 0x040fe200078e0204 */
[----:B------:R0:W-:Y:S01]  /*5dc00*/  @P6 STG.E.U16 [R22.64], R12 ;  /* 0x0000000c16006986 */ /* 0x0001e2000c101506 */
[----:B------:R-:W-:-:S03]  /*5dc10*/  IADD3 R0, R24, c[0x0][0x198], RZ ;  /* 0x0000660018007a10 */ /* 0x000fc60007ffe0ff */
[----:B------:R1:W-:Y:S01]  /*5dc20*/  @P5 STG.E.U16 [R28.64], R8 ;  /* 0x000000081c005986 */ /* 0x0003e2000c101506 */
[----:B------:R-:W-:Y:S02]  /*5dc30*/  ISETP.LT.AND P5, PT, R14, c[0x0][0x178], !P0 ;  /* 0x00005e000e007a0c */ /* 0x000fe400047a1270 */
[----:B------:R-:W-:Y:S02]  /*5dc40*/  ISETP.LT.AND P6, PT, R11, c[0x0][0x178], !P0 ;  /* 0x00005e000b007a0c */ /* 0x000fe400047c1270 */
[----:B0-----:R-:W-:Y:S01]  /*5dc50*/  PRMT R12, R15, 0x7632, R12 ;  /* 0x000076320f0c7816 */ /* 0x001fe2000000000c */
[C---:B------:R-:W-:Y:S01]  /*5dc60*/  IMAD.WIDE R22, R24.reuse, 0x2, R6 ;  /* 0x0000000218167825 */ /* 0x040fe200078e0206 */
[----:B------:R-:W4:Y:S01]  /*5dc70*/  LDL.LU R15, [R1+0x1e9c] ;  /* 0x001e9c00010f7983 */ /* 0x000f220000300800 */
[----:B-1----:R-:W-:Y:S02]  /*5dc80*/  PRMT R8, R25, 0x7632, R8 ;  /* 0x0000763219087816 */ /* 0x002fe40000000008 */
[----:B------:R-:W-:Y:S01]  /*5dc90*/  IMAD.WIDE R24, R24, 0x2, R20 ;  /* 0x0000000218187825 */ /* 0x000fe200078e0214 */
[----:B------:R0:W-:Y:S01]  /*5dca0*/  @P4 STG.E.U16 [R22.64], R12 ;  /* 0x0000000c16004986 */ /* 0x0001e2000c101506 */
[----:B------:R-:W-:-:S02]  /*5dcb0*/  ISETP.LT.AND P4, PT, R27, c[0x0][0x178], !P0 ;  /* 0x00005e001b007a0c */ /* 0x000fc40004781270 */
[----:B------:R-:W-:Y:S01]  /*5dcc0*/  ISETP.LT.AND P0, PT, R19, c[0x0][0x178], !P0 ;  /* 0x00005e0013007a0c */ /* 0x000fe20004701270 */
[----:B------:R1:W-:Y:S01]  /*5dcd0*/  @P3 STG.E.U16 [R24.64], R8 ;  /* 0x0000000818003986 */ /* 0x0003e2000c101506 */
[----:B------:R-:W-:Y:S01]  /*5dce0*/  ISETP.LT.AND P3, PT, R14, c[0x0][0x178], !P1 ;  /* 0x00005e000e007a0c */ /* 0x000fe20004f61270 */
[----:B------:R-:W-:-:S04]  /*5dcf0*/  IMAD.WIDE R28, R0, 0x2, R4 ;  /* 0x00000002001c7825 */ /* 0x000fc800078e0204 */
[C---:B0-----:R-:W-:Y:S01]  /*5dd00*/  IMAD.WIDE R22, R0.reuse, 0x2, R2 ;  /* 0x0000000200167825 */ /* 0x041fe200078e0202 */
[----:B-1----:R-:W-:-:S04]  /*5dd10*/  IADD3 R8, R0, c[0x0][0x198], RZ ;  /* 0x0000660000087a10 */ /* 0x002fc80007ffe0ff */
[----:B------:R0:W-:Y:S01]  /*5dd20*/  @P5 STG.E.U16 [R22.64], R26 ;  /* 0x0000001a16005986 */ /* 0x0001e2000c101506 */
[----:B------:R-:W-:Y:S01]  /*5dd30*/  IMAD.WIDE R24, R0, 0x2, R20 ;  /* 0x0000000200187825 */ /* 0x000fe200078e0214 */
[----:B------:R-:W-:Y:S02]  /*5dd40*/  PRMT R12, R26, 0x7632, R12 ;  /* 0x000076321a0c7816 */ /* 0x000fe4000000000c */
[----:B--2---:R1:W-:Y:S01]  /*5dd50*/  @P6 STG.E.U16 [R28.64], R18 ;  /* 0x000000121c006986 */ /* 0x0043e2000c101506 */
[----:B0-----:R-:W-:-:S03]  /*5dd60*/  IMAD.WIDE R22, R0, 0x2, R6 ;  /* 0x0000000200167825 */ /* 0x001fc600078e0206 */
[----:B------:R-:W2:Y:S01]  /*5dd70*/  LDL.LU R26, [R1+0x124] ;  /* 0x00012400011a7983 */ /* 0x000ea20000300800 */
[----:B-1----:R-:W-:-:S03]  /*5dd80*/  IMAD.WIDE R28, R8, 0x2, R2 ;  /* 0x00000002081c7825 */ /* 0x002fc600078e0202 */
[----:B------:R-:W-:Y:S04]  /*5dd90*/  @P4 STG.E.U16 [R22.64], R13 ;  /* 0x0000000d16004986 */ /* 0x000fe8000c101506 */
[----:B------:R0:W-:Y:S04]  /*5dda0*/  @P0 STG.E.U16 [R24.64], R9 ;  /* 0x0000000918000986 */ /* 0x0001e8000c101506 */
[----:B------:R1:W-:Y:S01]  /*5ddb0*/  @P3 STG.E.U16 [R28.64], R12 ;  /* 0x0000000c1c003986 */ /* 0x0003e2000c101506 */
[----:B------:R-:W-:Y:S02]  /*5ddc0*/  PRMT R0, R18, 0x7632, R0 ;  /* 0x0000763212007816 */ /* 0x000fe40000000000 */
[----:B0-----:R-:W-:-:S02]  /*5ddd0*/  PRMT R9, R13, 0x7632, R9 ;  /* 0x000076320d097816 */ /* 0x001fc40000000009 */
[----:B---3--:R-:W-:Y:S02]  /*5dde0*/  ISETP.GE.AND P5, PT, R10, c[0x0][0x17c], PT ;  /* 0x00005f000a007a0c */ /* 0x008fe40003fa6270 */
[----:B------:R-:W3:Y:S04]  /*5ddf0*/  LDL.LU R10, [R1+0xc4] ;  /* 0x0000c400010a7983 */ /* 0x000ee80000300800 */
[----:B-1----:R-:W3:Y:S04]  /*5de00*/  LDL.LU R29, [R1+0x154] ;  /* 0x00015400011d7983 */ /* 0x002ee80000300800 */
[----:B------:R-:W3:Y:S04]  /*5de10*/  LDL.LU R18, [R1+0x1f04] ;  /* 0x001f040001127983 */ /* 0x000ee80000300800 */
[----:B------:R-:W3:Y:S04]  /*5de20*/  LDL.LU R13, [R1+0x1f00] ;  /* 0x001f0000010d7983 */ /* 0x000ee80000300800 */
[----:B------:R-:W3:Y:S01]  /*5de30*/  LDL.LU R28, [R1+0x1ea0] ;  /* 0x001ea000011c7983 */ /* 0x000ee20000300800 */
[----:B------:R-:W-:-:S02]  /*5de40*/  ISETP.LT.AND P6, PT, R11, c[0x0][0x178], !P1 ;  /* 0x00005e000b007a0c */ /* 0x000fc40004fc1270 */
[----:B------:R-:W-:Y:S01]  /*5de50*/  ISETP.LT.AND P4, PT, R27, c[0x0][0x178], !P1 ;  /* 0x00005e001b007a0c */ /* 0x000fe20004f81270 */
[----:B------:R-:W-:Y:S01]  /*5de60*/  IMAD.WIDE R24, R8, 0x2, R4 ;  /* 0x0000000208187825 */ /* 0x000fe200078e0204 */
[----:B------:R-:W-:Y:S02]  /*5de70*/  ISETP.LT.AND P1, PT, R19, c[0x0][0x178], !P1 ;  /* 0x00005e0013007a0c */ /* 0x000fe40004f21270 */
[----:B------:R-:W-:Y:S01]  /*5de80*/  ISETP.LT.AND P3, PT, R14, c[0x0][0x178], !P2 ;  /* 0x00005e000e007a0c */ /* 0x000fe20005761270 */
[----:B------:R-:W-:Y:S01]  /*5de90*/  IMAD.WIDE R22, R8, 0x2, R6 ;  /* 0x0000000208167825 */ /* 0x000fe200078e0206 */
[----:B------:R-:W-:-:S05]  /*5dea0*/  PRMT R12, R9, 0x7632, R12 ;  /* 0x00007632090c7816 */ /* 0x000fca000000000c */
[----:B------:R0:W-:Y:S01]  /*5deb0*/  @P6 STG.E.U16 [R24.64], R0 ;  /* 0x0000000018006986 */ /* 0x0001e2000c101506 */
[----:B------:R-:W-:-:S03]  /*5dec0*/  ISETP.LT.AND P6, PT, R11, c[0x0][0x178], !P2 ;  /* 0x00005e000b007a0c */ /* 0x000fc600057c1270 */
[----:B------:R1:W-:Y:S01]  /*5ded0*/  @P4 STG.E.U16 [R22.64], R9 ;  /* 0x0000000916004986 */ /* 0x0003e2000c101506 */
[C---:B0-----:R-:W-:Y:S01]  /*5dee0*/  IADD3 R0, R8.reuse, c[0x0][0x198], RZ ;  /* 0x0000660008007a10 */ /* 0x041fe20007ffe0ff */
[----:B-1----:R-:W-:-:S04]  /*5def0*/  IMAD.WIDE R8, R8, 0x2, R20 ;  /* 0x0000000208087825 */ /* 0x002fc800078e0214 */
[C---:B------:R-:W-:Y:S01]  /*5df00*/  IMAD.WIDE R22, R0.reuse, 0x2, R2 ;  /* 0x0000000200167825 */ /* 0x040fe200078e0202 */
[----:B------:R-:W-:Y:S01]  /*5df10*/  ISETP.LT.AND P4, PT, R27, c[0x0][0x178], !P2 ;  /* 0x00005e001b007a0c */ /* 0x000fe20005781270 */
[----:B------:R0:W-:Y:S01]  /*5df20*/  @P1 STG.E.U16 [R8.64], R12 ;  /* 0x0000000c08001986 */ /* 0x0001e2000c101506 */
[----:B------:R-:W-:Y:S01]  /*5df30*/  ISETP.LT.AND P2, PT, R19, c[0x0][0x178], !P2 ;  /* 0x00005e0013007a0c */ /* 0x000fe20005741270 */
[----:B------:R-:W-:-:S04]  /*5df40*/  IMAD.WIDE R24, R0, 0x2, R4 ;  /* 0x0000000200187825 */ /* 0x000fc800078e0204 */
[----:B0-----:R-:W-:Y:S01]  /*5df50*/  IMAD.WIDE R8, R0, 0x2, R6 ;  /* 0x0000000200087825 */ /* 0x001fe200078e0206 */
[----:B--2---:R-:W-:Y:S02]  /*5df60*/  PRMT R12, R26, 0x7632, R12 ;  /* 0x000076321a0c7816 */ /* 0x004fe4000000000c */
[----:B----4-:R-:W-:Y:S02]  /*5df70*/  ISETP.GE.AND P0, PT, R15, c[0x0][0x17c], PT ;  /* 0x00005f000f007a0c */ /* 0x010fe40003f06270 */
[----:B------:R-:W2:Y:S04]  /*5df80*/  LDL.LU R15, [R1+0x164] ;  /* 0x00016400010f7983 */ /* 0x000ea80000300800 */
[----:B---3--:R0:W-:Y:S01]  /*5df90*/  @P3 STG.E.U16 [R22.64], R29 ;  /* 0x0000001d16003986 */ /* 0x0081e2000c101506 */
[----:B------:R-:W-:-:S03]  /*5dfa0*/  ISETP.LT.AND P3, PT, R14, c[0x0][0x178], !P5 ;  /* 0x00005e000e007a0c */ /* 0x000fc60006f61270 */
[----:B------:R1:W-:Y:S01]  /*5dfb0*/  @P6 STG.E.U16 [R24.64], R26 ;  /* 0x0000001a18006986 */ /* 0x0003e2000c101506 */
[----:B------:R-:W-:Y:S02]  /*5dfc0*/  ISETP.LT.AND P6, PT, R11, c[0x0][0x178], !P5 ;  /* 0x00005e000b007a0c */ /* 0x000fe40006fc1270 */
[----:B0-----:R-:W-:Y:S02]  /*5dfd0*/  IADD3 R22, R0, c[0x0][0x198], RZ ;  /* 0x0000660000167a10 */ /* 0x001fe40007ffe0ff */
[----:B------:R-:W-:Y:S01]  /*5dfe0*/  ISETP.GE.AND P1, PT, R28, c[0x0][0x17c], PT ;  /* 0x00005f001c007a0c */ /* 0x000fe20003f26270 */
[----:B-1----:R-:W-:Y:S01]  /*5dff0*/  IMAD.WIDE R24, R0, 0x2, R20 ;  /* 0x0000000200187825 */ /* 0x002fe200078e0214 */
[----:B------:R-:W-:Y:S01]  /*5e000*/  PRMT R0, R29, 0x7632, R0 ;  /* 0x000076321d007816 */ /* 0x000fe20000000000 */
[----:B------:R-:W3:Y:S02]  /*5e010*/  LDL.LU R26, [R1+0xb4] ;  /* 0x0000b400011a7983 */ /* 0x000ee40000300800 */
[----:B------:R-:W-:-:S02]  /*5e020*/  IMAD.WIDE R28, R22, 0x2, R2 ;  /* 0x00000002161c7825 */ /* 0x000fc400078e0202 */
[----:B------:R0:W-:Y:S04]  /*5e030*/  @P4 STG.E.U16 [R8.64], R10 ;  /* 0x0000000a08004986 */ /* 0x0001e8000c101506 */
[----:B------:R1:W-:Y:S04]  /*5e040*/  @P2 STG.E.U16 [R24.64], R13 ;  /* 0x0000000d18002986 */ /* 0x0003e8000c101506 */
[----:B------:R4:W-:Y:S01]  /*5e050*/  @P3 STG.E.U16 [R28.64], R0 ;  /* 0x000000001c003986 */ /* 0x0009e2000c101506 */
[----:B------:R-:W-:Y:S02]  /*5e060*/  ISETP.LT.AND P3, PT, R27, c[0x0][0x178], !P5 ;  /* 0x00005e001b007a0c */ /* 0x000fe40006f61270 */
[----:B------:R-:W-:Y:S01]  /*5e070*/  ISETP.LT.AND P5, PT, R19, c[0x0][0x178], !P5 ;  /* 0x00005e0013007a0c */ /* 0x000fe20006fa1270 */
[----:B0-----:R-:W-:-:S05]  /*5e080*/  IMAD.WIDE R8, R22, 0x2, R4 ;  /* 0x0000000216087825 */ /* 0x001fca00078e0204 */
[----:B------:R0:W-:Y:S01]  /*5e090*/  @P6 STG.E.U16 [R8.64], R12 ;  /* 0x0000000c08006986 */ /* 0x0001e2000c101506 */
[----:B-1----:R-:W-:Y:S02]  /*5e0a0*/  PRMT R13, R13, 0x7632, R13 ;  /* 0x000076320d0d7816 */ /* 0x002fe4000000000d */
[----:B----4-:R-:W-:Y:S01]  /*5e0b0*/  PRMT R0, R10, 0x7632, R0 ;  /* 0x000076320a007816 */ /* 0x010fe20000000000 */
[----:B------:R-:W4:Y:S01]  /*5e0c0*/  LDL.LU R29, [R1+0x1ea4] ;  /* 0x001ea400011d7983 */ /* 0x000f220000300800 */
[----:B------:R-:W-:-:S03]  /*5e0d0*/  ISETP.LT.AND P4, PT, R14, c[0x0][0x178], !P0 ;  /* 0x00005e000e007a0c */ /* 0x000fc60004781270 */
[----:B------:R-:W3:Y:S01]  /*5e0e0*/  LDL.LU R14, [R1+0x1efc] ;  /* 0x001efc00010e7983 */ /* 0x000ee20000300800 */
[C---:B0-----:R-:W-:Y:S01]  /*5e0f0*/  IADD3 R12, R22.reuse, c[0x0][0x198], RZ ;  /* 0x00006600160c7a10 */ /* 0x041fe20007ffe0ff */
[C---:B------:R-:W-:Y:S02]  /*5e100*/  IMAD.WIDE R8, R22.reuse, 0x2, R6 ;  /* 0x0000000216087825 */ /* 0x040fe400078e0206 */
[----:B------:R-:W3:Y:S02]  /*5e110*/  LDL.LU R10, [R1+0x1ea8] ;  /* 0x001ea800010a7983 */ /* 0x000ee40000300800 */
[----:B------:R-:W-:Y:S02]  /*5e120*/  IMAD.WIDE R22, R22, 0x2, R20 ;  /* 0x0000000216167825 */ /* 0x000fe400078e0214 */
[----:B------:R-:W-:Y:S04]  /*5e130*/  @P3 STG.E.U16 [R8.64], R0 ;  /* 0x0000000008003986 */ /* 0x000fe8000c101506 */
[----:B------:R0:W-:Y:S04]  /*5e140*/  @P5 STG.E.U16 [R22.64], R13 ;  /* 0x0000000d16005986 */ /* 0x0001e8000c101506 */
[----:B0-----:R-:W3:Y:S01]  /*5e150*/  LDL.LU R23, [R1+0x104] ;  /* 0x0001040001177983 */ /* 0x001ee20000300800 */
[----:B------:R-:W-:Y:S01]  /*5e160*/  ISETP.LT.AND P6, PT, R11, c[0x0][0x178], !P0 ;  /* 0x00005e000b007a0c */ /* 0x000fe200047c1270 */
[----:B------:R-:W-:-:S05]  /*5e170*/  IMAD.WIDE R24, R12, 0x2, R2 ;  /* 0x000000020c187825 */ /* 0x000fca00078e0202 */
[----:B--2---:R-:W-:Y:S01]  /*5e180*/  @P4 STG.E.U16 [R24.64], R15 ;  /* 0x0000000f18004986 */ /* 0x004fe2000c101506 */
[----:B----4-:R-:W-:Y:S01]  /*5e190*/  ISETP.GE.AND P2, PT, R29, c[0x0][0x17c], PT ;  /* 0x00005f001d007a0c */ /* 0x010fe20003f46270 */
[----:B------:R-:W-:-:S05]  /*5e1a0*/  IMAD.WIDE R28, R12, 0x2, R4 ;  /* 0x000000020c1c7825 */ /* 0x000fca00078e0204 */
[----:B---3--:R0:W-:Y:S04]  /*5e1b0*/  @P6 STG.E.U16 [R28.64], R23 ;  /* 0x000000171c006986 */ /* 0x0081e8000c101506 */
[----:B0-----:R-:W2:Y:S01]  /*5e1c0*/  LDL.LU R29, [R1+0xbd4] ;  /* 0x000bd400011d7983 */ /* 0x001ea20000300800 */
[----:B------:R-:W-:Y:S02]  /*5e1d0*/  ISETP.LT.AND P4, PT, R27, c[0x0][0x178], !P0 ;  /* 0x00005e001b007a0c */ /* 0x000fe40004781270 */
[----:B------:R-:W-:Y:S02]  /*5e1e0*/  ISETP.LT.AND P3, PT, R19, c[0x0][0x178], !P0 ;  /* 0x00005e0013007a0c */ /* 0x000fe40004761270 */
[C---:B------:R-:W-:Y:S01]  /*5e1f0*/  IADD3 R0, R12.reuse, c[0x0][0x198], RZ ;  /* 0x000066000c007a10 */ /* 0x040fe20007ffe0ff */
[----:B------:R-:W-:Y:S01]  /*5e200*/  IMAD.WIDE R8, R12, 0x2, R6 ;  /* 0x000000020c087825 */ /* 0x000fe200078e0206 */
[----:B------:R-:W-:-:S02]  /*5e210*/  PRMT R28, R23, 0x7632, R28 ;  /* 0x00007632171c7816 */ /* 0x000fc4000000001c */
[----:B------:R-:W-:Y:S01]  /*5e220*/  PRMT R16, R15, 0x7632, R16 ;  /* 0x000076320f107816 */ /* 0x000fe20000000010 */
[----:B------:R-:W-:Y:S01]  /*5e230*/  IMAD.WIDE R12, R12, 0x2, R20 ;  /* 0x000000020c0c7825 */ /* 0x000fe200078e0214 */
[----:B------:R-:W-:Y:S02]  /*5e240*/  ISETP.GE.AND P0, PT, R10, c[0x0][0x17c], PT ;  /* 0x00005f000a007a0c */ /* 0x000fe40003f06270 */
[----:B------:R-:W3:Y:S01]  /*5e250*/  LDL.LU R10, [R1+0xf8] ;  /* 0x0000f800010a7983 */ /* 0x000ee20000300800 */
[----:B------:R-:W-:-:S03]  /*5e260*/  IMAD.WIDE R22, R0, 0x2, R2 ;  /* 0x0000000200167825 */ /* 0x000fc600078e0202 */
[----:B------:R-:W-:Y:S04]  /*5e270*/  @P4 STG.E.U16 [R8.64], R26 ;  /* 0x0000001a08004986 */ /* 0x000fe8000c101506 */
[----:B------:R-:W-:Y:S04]  /*5e280*/  @P3 STG.E.U16 [R12.64], R17 ;  /* 0x000000110c003986 */ /* 0x000fe8000c101506 */
[----:B------:R-:W4:Y:S01]  /*5e290*/  LDL.LU R15, [R1+0x1eac] ;  /* 0x001eac00010f7983 */ /* 0x000f220000300800 */
[----:B--2---:R-:W-:-:S13]  /*5e2a0*/  ISETP.LT.AND P6, PT, R29, c[0x0][0x178], !P1 ;  /* 0x00005e001d007a0c */ /* 0x004fda0004fc1270 */
[----:B------:R0:W-:Y:S04]  /*5e2b0*/  @P6 STG.E.U16 [R22.64], R16 ;  /* 0x0000001016006986 */ /* 0x0001e8000c101506 */
[----:B0-----:R-:W2:Y:S01]  /*5e2c0*/  LDL.LU R16, [R1+0x138] ;  /* 0x0001380001107983 */ /* 0x001ea20000300800 */
[----:B------:R-:W-:Y:S01]  /*5e2d0*/  ISETP.LT.AND P5, PT, R11, c[0x0][0x178], !P1 ;  /* 0x00005e000b007a0c */ /* 0x000fe20004fa1270 */
[C---:B------:R-:W-:Y:S01]  /*5e2e0*/  IMAD.WIDE R24, R0.reuse, 0x2, R4 ;  /* 0x0000000200187825 */ /* 0x040fe200078e0204 */
[----:B------:R-:W-:Y:S02]  /*5e2f0*/  ISETP.LT.AND P4, PT, R27, c[0x0][0x178], !P1 ;  /* 0x00005e001b007a0c */ /* 0x000fe40004f81270 */
[----:B------:R-:W-:Y:S02]  /*5e300*/  ISETP.LT.AND P3, PT, R19, c[0x0][0x178], !P1 ;  /* 0x00005e0013007a0c */ /* 0x000fe40004f61270 */
[----:B------:R-:W-:Y:S01]  /*5e310*/  ISETP.LT.AND P6, PT, R29, c[0x0][0x178], !P2 ;  /* 0x00005e001d007a0c */ /* 0x000fe200057c1270 */
[----:B------:R-:W-:Y:S01]  /*5e320*/  IMAD.WIDE R12, R0, 0x2, R6 ;  /* 0x00000002000c7825 */ /* 0x000fe200078e0206 */
[----:B------:R-:W-:-:S02]  /*5e330*/  PRMT R9, R26, 0x7632, R9 ;  /* 0x000076321a097816 */ /* 0x000fc40000000009 */
[C---:B------:R-:W-:Y:S01]  /*5e340*/  IADD3 R8, R0.reuse, c[0x0][0x198], RZ ;  /* 0x0000660000087a10 */ /* 0x040fe20007ffe0ff */
[----:B------:R-:W-:Y:S01]  /*5e350*/  IMAD.WIDE R22, R0, 0x2, R20 ;  /* 0x0000000200167825 */ /* 0x000fe200078e0214 */
[----:B------:R-:W-:Y:S01]  /*5e360*/  PRMT R17, R17, 0x7632, R17 ;  /* 0x0000763211117816 */ /* 0x000fe20000000011 */
[----:B------:R0:W-:Y:S01]  /*5e370*/  @P5 STG.E.U16 [R24.64], R28 ;  /* 0x0000001c18005986 */ /* 0x0001e2000c101506 */
[----:B------:R-:W-:-:S03]  /*5e380*/  ISETP.LT.AND P5, PT, R11, c[0x0][0x178], !P2 ;  /* 0x00005e000b007a0c */ /* 0x000fc600057a1270 */
[----:B------:R1:W-:Y:S01]  /*5e390*/  @P4 STG.E.U16 [R12.64], R9 ;  /* 0x000000090c004986 */ /* 0x0003e2000c101506 */
[----:B----4-:R-:W-:-:S03]  /*5e3a0*/  ISETP.GE.AND P1, PT, R15, c[0x0][0x17c], PT ;  /* 0x00005f000f007a0c */ /* 0x010fc60003f26270 */
[----:B------:R-:W4:Y:S01]  /*5e3b0*/  LDL.LU R26, [R1+0x1ef8] ;  /* 0x001ef800011a7983 */ /* 0x000f220000300800 */
[----:B0-----:R-:W-:-:S03]  /*5e3c0*/  IMAD.WIDE R24, R8, 0x2, R4 ;  /* 0x0000000208187825 */ /* 0x001fc600078e0204 */
[----:B------:R-:W4:Y:S01]  /*5e3d0*/  LDL.LU R28, [R1+0x1eb4] ;  /* 0x001eb400011c7983 */ /* 0x000f220000300800 */
[----:B-1----:R-:W-:-:S03]  /*5e3e0*/  IMAD.WIDE R12, R8, 0x2, R2 ;  /* 0x00000002080c7825 */ /* 0x002fc600078e0202 */
[----:B------:R0:W-:Y:S04]  /*5e3f0*/  @P3 STG.E.U16 [R22.64], R17 ;  /* 0x0000001116003986 */ /* 0x0001e8000c101506 */
[----:B------:R-:W4:Y:S04]  /*5e400*/  LDL.LU R15, [R1+0x148] ;  /* 0x00014800010f7983 */ /* 0x000f280000300800 */
[----:B0-----:R-:W4:Y:S04]  /*5e410*/  LDL.LU R23, [R1+0x1eb0] ;  /* 0x001eb00001177983 */ /* 0x001f280000300800 */
[----:B--2---:R-:W-:Y:S04]  /*5e420*/  @P6 STG.E.U16 [R12.64], R16 ;  /* 0x000000100c006986 */ /* 0x004fe8000c101506 */
[----:B---3--:R0:W-:Y:S04]  /*5e430*/  @P5 STG.E.U16 [R24.64], R10 ;  /* 0x0000000a18005986 */ /* 0x0081e8000c101506 */
[----:B0-----:R-:W2:Y:S01]  /*5e440*/  LDL.LU R25, [R1+0xe8] ;  /* 0x0000e80001197983 */ /* 0x001ea20000300800 */
[----:B------:R-:W-:-:S02]  /*5e450*/  ISETP.LT.AND P4, PT, R27, c[0x0][0x178], !P2 ;  /* 0x00005e001b007a0c */ /* 0x000fc40005781270 */
[----:B------:R-:W-:Y:S02]  /*5e460*/  ISETP.LT.AND P2, PT, R19, c[0x0][0x178], !P2 ;  /* 0x00005e0013007a0c */ /* 0x000fe40005741270 */
[----:B------:R-:W-:Y:S02]  /*5e470*/  ISETP.LT.AND P3, PT, R29, c[0x0][0x178], !P0 ;  /* 0x00005e001d007a0c */ /* 0x000fe40004761270 */
[C---:B------:R-:W-:Y:S01]  /*5e480*/  IADD3 R0, R8.reuse, c[0x0][0x198], RZ ;  /* 0x0000660008007a10 */ /* 0x040fe20007ffe0ff */
[----:B------:R-:W-:Y:S01]  /*5e490*/  IMAD.WIDE R12, R8, 0x2, R6 ;  /* 0x00000002080c7825 */ /* 0x000fe200078e0206 */
[----:B------:R-:W-:Y:S02]  /*5e4a0*/  ISETP.LT.AND P5, PT, R11, c[0x0][0x178], !P0 ;  /* 0x00005e000b007a0c */ /* 0x000fe400047a1270 */
[----:B------:R-:W-:Y:S01]  /*5e4b0*/  PRMT R22, R16, 0x7632, R22 ;  /* 0x0000763210167816 */ /* 0x000fe20000000016 */
[----:B------:R-:W-:Y:S01]  /*5e4c0*/  IMAD.WIDE R8, R8, 0x2, R20 ;  /* 0x0000000208087825 */ /* 0x000fe200078e0214 */
[----:B------:R-:W-:-:S03]  /*5e4d0*/  ISETP.LT.AND P6, PT, R27, c[0x0][0x178], !P0 ;  /* 0x00005e001b007a0c */ /* 0x000fc600047c1270 */
[----:B------:R-:W-:Y:S01]  /*5e4e0*/  IMAD.WIDE R16, R0, 0x2, R2 ;  /* 0x0000000200107825 */ /* 0x000fe200078e0202 */
[----:B--2---:R0:W-:Y:S04]  /*5e4f0*/  @P4 STG.E.U16 [R12.64], R25 ;  /* 0x000000190c004986 */ /* 0x0041e8000c101506 */
[----:B----4-:R1:W-:Y:S01]  /*5e500*/  @P2 STG.E.U16 [R8.64], R26 ;  /* 0x0000001a08002986 */ /* 0x0103e2000c101506 */
[----:B------:R-:W-:-:S03]  /*5e510*/  ISETP.LT.AND P2, PT, R19, c[0x0][0x178], !P0 ;  /* 0x00005e0013007a0c */ /* 0x000fc60004741270 */
[----:B------:R2:W-:Y:S01]  /*5e520*/  @P3 STG.E.U16 [R16.64], R22 ;  /* 0x0000001610003986 */ /* 0x0005e2000c101506 */
[----:B0-----:R-:W-:-:S04]  /*5e530*/  IMAD.WIDE R12, R0, 0x2, R4 ;  /* 0x00000002000c7825 */ /* 0x001fc800078e0204 */
[----:B-1----:R-:W-:Y:S01]  /*5e540*/  IMAD.WIDE R8, R0, 0x2, R6 ;  /* 0x0000000200087825 */ /* 0x002fe200078e0206 */
[----:B--2---:R-:W-:Y:S02]  /*5e550*/  PRMT R17, R10, 0x7632, R17 ;  /* 0x000076320a117816 */ /* 0x004fe40000000011 */
[----:B------:R-:W-:-:S03]  /*5e560*/  PRMT R16, R25, 0x7632, R16 ;  /* 0x0000763219107816 */ /* 0x000fc60000000010 */
[----:B------:R-:W-:Y:S01]  /*5e570*/  @P5 STG.E.U16 [R12.64], R17 ;  /* 0x000000110c005986 */ /* 0x000fe2000c101506 */
[----:B------:R-:W-:-:S03]  /*5e580*/  PRMT R26, R26, 0x7632, R26 ;  /* 0x000076321a1a7816 */ /* 0x000fc6000000001a */
[----:B------:R0:W-:Y:S01]  /*5e590*/  @P6 STG.E.U16 [R8.64], R16 ;  /* 0x0000001008006986 */ /* 0x0001e2000c101506 */
[----:B------:R-:W-:-:S03]  /*5e5a0*/  ISETP.GE.AND P4, PT, R23, c[0x0][0x17c], PT ;  /* 0x00005f0017007a0c */ /* 0x000fc60003f86270 */
[----:B------:R-:W2:Y:S04]  /*5e5b0*/  LDL.LU R23, [R1+0x1eb8] ;  /* 0x001eb80001177983 */ /* 0x000ea80000300800 */
[----:B------:R-:W3:Y:S01]  /*5e5c0*/  LDL.LU R10, [R1+0x1ef4] ;  /* 0x001ef400010a7983 */ /* 0x000ee20000300800 */
[----:B0-----:R-:W-:-:S05]  /*5e5d0*/  IMAD.WIDE R8, R0, 0x2, R20 ;  /* 0x0000000200087825 */ /* 0x001fca00078e0214 */
[----:B------:R0:W-:Y:S04]  /*5e5e0*/  @P2 STG.E.U16 [R8.64], R26 ;  /* 0x0000001a08002986 */ /* 0x0001e8000c101506 */
[----:B0-----:R-:W4:Y:S04]  /*5e5f0*/  LDL.LU R26, [R1+0x118] ;  /* 0x00011800011a7983 */ /* 0x001f280000300800 */
[----:B------:R-:W3:Y:S01]  /*5e600*/  LDL.LU R9, [R1+0xd8] ;  /* 0x0000d80001097983 */ /* 0x000ee20000300800 */
[----:B------:R-:W-:Y:S02]  /*5e610*/  ISETP.LT.AND P3, PT, R29, c[0x0][0x178], !P1 ;  /* 0x00005e001d007a0c */ /* 0x000fe40004f61270 */
[----:B------:R-:W-:-:S02]  /*5e620*/  IADD3 R22, R0, c[0x0][0x198], RZ ;  /* 0x0000660000167a10 */ /* 0x000fc40007ffe0ff */
[----:B------:R-:W-:Y:S02]  /*5e630*/  ISETP.LT.AND P5, PT, R11, c[0x0][0x178], !P1 ;  /* 0x00005e000b007a0c */ /* 0x000fe40004fa1270 */
[----:B------:R-:W-:Y:S01]  /*5e640*/  ISETP.LT.AND P6, PT, R27, c[0x0][0x178], !P1 ;  /* 0x00005e001b007a0c */ /* 0x000fe20004fc1270 */
[C---:B------:R-:W-:Y:S01]  /*5e650*/  IMAD.WIDE R12, R22.reuse, 0x2, R2 ;  /* 0x00000002160c7825 */ /* 0x040fe200078e0202 */
[----:B------:R-:W-:Y:S02]  /*5e660*/  ISETP.LT.AND P1, PT, R19, c[0x0][0x178], !P1 ;  /* 0x00005e0013007a0c */ /* 0x000fe40004f21270 */
[----:B------:R-:W-:Y:S02]  /*5e670*/  ISETP.LT.AND P2, PT, R29, c[0x0][0x178], !P4 ;  /* 0x00005e001d007a0c */ /* 0x000fe40006741270 */
[C---:B------:R-:W-:Y:S01]  /*5e680*/  IADD3 R8, R22.reuse, c[0x0][0x198], RZ ;  /* 0x0000660016087a10 */ /* 0x040fe20007ffe0ff */
[----:B------:R0:W-:Y:S01]  /*5e690*/  @P3 STG.E.U16 [R12.64], R15 ;  /* 0x0000000f0c003986 */ /* 0x0001e2000c101506 */
[----:B------:R-:W-:Y:S01]  /*5e6a0*/  IMAD.WIDE R16, R22, 0x2, R6 ;  /* 0x0000000216107825 */ /* 0x000fe200078e0206 */
[----:B------:R-:W-:-:S03]  /*5e6b0*/  PRMT R0, R15, 0x7632, R0 ;  /* 0x000076320f007816 */ /* 0x000fc60000000000 */
[----:B------:R-:W-:Y:S01]  /*5e6c0*/  IMAD.WIDE R24, R8, 0x2, R2 ;  /* 0x0000000208187825 */ /* 0x000fe200078e0202 */
[----:B------:R-:W-:Y:S02]  /*5e6d0*/  ISETP.GE.AND P0, PT, R28, c[0x0][0x17c], PT ;  /* 0x00005f001c007a0c */ /* 0x000fe40003f06270 */
[----:B------:R-:W3:Y:S01]  /*5e6e0*/  LDL.LU R28, [R1+0x158] ;  /* 0x00015800011c7983 */ /* 0x000ee20000300800 */
[----:B0-----:R-:W-:-:S03]  /*5e6f0*/  IMAD.WIDE R12, R22, 0x2, R4 ;  /* 0x00000002160c7825 */ /* 0x001fc600078e0204 */
[----:B------:R-:W3:Y:S04]  /*5e700*/  LDL.LU R27, [R1+0x128] ;  /* 0x00012800011b7983 */ /* 0x000ee80000300800 */
[----:B------:R-:W3:Y:S01]  /*5e710*/  LDL.LU R15, [R1+0x1ebc] ;  /* 0x001ebc00010f7983 */ /* 0x000ee20000300800 */
[----:B--2---:R-:W-:Y:S01]  /*5e720*/  ISETP.GE.AND P3, PT, R23, c[0x0][0x17c], PT ;  /* 0x00005f0017007a0c */ /* 0x004fe20003f66270 */
[----:B------:R-:W-:Y:S02]  /*5e730*/  IMAD.WIDE R22, R22, 0x2, R20 ;  /* 0x0000000216167825 */ /* 0x000fe400078e0214 */
[----:B----4-:R-:W-:Y:S04]  /*5e740*/  @P5 STG.E.U16 [R12.64], R26 ;  /* 0x0000001a0c005986 */ /* 0x010fe8000c101506 */
[----:B---3--:R-:W-:Y:S04]  /*5e750*/  @P6 STG.E.U16 [R16.64], R9 ;  /* 0x0000000910006986 */ /* 0x008fe8000c101506 */
[----:B------:R-:W-:Y:S04]  /*5e760*/  @P1 STG.E.U16 [R22.64], R10 ;  /* 0x0000000a16001986 */ /* 0x000fe8000c101506 */
[----:B------:R0:W-:Y:S01]  /*5e770*/  @P2 STG.E.U16 [R24.64], R0 ;  /* 0x0000000018002986 */ /* 0x0001e2000c101506 */
[----:B------:R-:W-:-:S03]  /*5e780*/  ISETP.LT.AND P1, PT, R11, c[0x0][0x178], !P4 ;  /* 0x00005e000b007a0c */ /* 0x000fc60006721270 */
[----:B0-----:R-:W2:Y:S01]  /*5e790*/  LDL.LU R25, [R1+0xbe0] ;  /* 0x000be00001197983 */ /* 0x001ea20000300800 */
[----:B------:R-:W-:Y:S01]  /*5e7a0*/  PRMT R23, R26, 0x7632, R23 ;  /* 0x000076321a177816 */ /* 0x000fe20000000017 */
[C---:B------:R-:W-:Y:S02]  /*5e7b0*/  IMAD.WIDE R16, R8.reuse, 0x2, R4 ;  /* 0x0000000208107825 */ /* 0x040fe400078e0204 */
[----:B------:R-:W3:Y:S06]  /*5e7c0*/  LDL.LU R26, [R1+0xc8] ;  /* 0x0000c800011a7983 */ /* 0x000eec0000300800 */
[----:B------:R0:W-:Y:S04]  /*5e7d0*/  @P1 STG.E.U16 [R16.64], R23 ;  /* 0x0000001710001986 */ /* 0x0001e8000c101506 */
[----:B0-----:R-:W4:Y:S01]  /*5e7e0*/  LDL.LU R23, [R1+0x1ec0] ;  /* 0x001ec00001177983 */ /* 0x001f220000300800 */
[----:B------:R-:W-:Y:S01]  /*5e7f0*/  PRMT R0, R9, 0x7632, R0 ;  /* 0x0000763209007816 */ /* 0x000fe20000000000 */
[----:B------:R-:W-:Y:S01]  /*5e800*/  IMAD.WIDE R12, R8, 0x2, R6 ;  /* 0x00000002080c7825 */ /* 0x000fe200078e0206 */
[----:B------:R-:W-:-:S02]  /*5e810*/  ISETP.LT.AND P6, PT, R29, c[0x0][0x178], !P0 ;  /* 0x00005e001d007a0c */ /* 0x000fc400047c1270 */
[C---:B------:R-:W-:Y:S01]  /*5e820*/  IADD3 R22, R8.reuse, c[0x0][0x198], RZ ;  /* 0x0000660008167a10 */ /* 0x040fe20007ffe0ff */
[----:B------:R-:W-:Y:S01]  /*5e830*/  IMAD.WIDE R8, R8, 0x2, R20 ;  /* 0x0000000208087825 */ /* 0x000fe200078e0214 */
[----:B------:R-:W-:Y:S02]  /*5e840*/  PRMT R10, R10, 0x7632, R10 ;  /* 0x000076320a0a7816 */ /* 0x000fe4000000000a */
[----:B------:R-:W-:Y:S01]  /*5e850*/  ISETP.LT.AND P5, PT, R11, c[0x0][0x178], !P0 ;  /* 0x00005e000b007a0c */ /* 0x000fe200047a1270 */
[----:B------:R-:W-:Y:S01]  /*5e860*/  IMAD.WIDE R16, R22, 0x2, R2 ;  /* 0x0000000216107825 */ /* 0x000fe200078e0202 */
[----:B------:R-:W-:Y:S02]  /*5e870*/  PRMT R24, R27, 0x7632, R24 ;  /* 0x000076321b187816 */ /* 0x000fe40000000018 */
[----:B------:R-:W-:Y:S02]  /*5e880*/  ISETP.GE.AND P1, PT, R15, c[0x0][0x17c], PT ;  /* 0x00005f000f007a0c */ /* 0x000fe40003f26270 */
[----:B------:R-:W3:Y:S01]  /*5e890*/  LDL.LU R15, [R1+0x1ef0] ;  /* 0x001ef000010f7983 */ /* 0x000ee20000300800 */
[----:B--2---:R-:W-:-:S02]  /*5e8a0*/  ISETP.LT.AND P2, PT, R25, c[0x0][0x178], !P4 ;  /* 0x00005e0019007a0c */ /* 0x004fc40006741270 */
[----:B------:R-:W-:-:S11]  /*5e8b0*/  ISETP.LT.AND P4, PT, R19, c[0x0][0x178], !P4 ;  /* 0x00005e0013007a0c */ /* 0x000fd60006781270 */
[----:B------:R-:W-:Y:S04]  /*5e8c0*/  @P2 STG.E.U16 [R12.64], R0 ;  /* 0x000000000c002986 */ /* 0x000fe8000c101506 */
[----:B------:R0:W-:Y:S01]  /*5e8d0*/  @P4 STG.E.U16 [R8.64], R10 ;  /* 0x0000000a08004986 */ /* 0x0001e2000c101506 */
[----:B------:R-:W-:Y:S02]  /*5e8e0*/  ISETP.LT.AND P4, PT, R25, c[0x0][0x178], !P0 ;  /* 0x00005e0019007a0c */ /* 0x000fe40004781270 */
[----:B------:R-:W-:Y:S01]  /*5e8f0*/  ISETP.LT.AND P0, PT, R19, c[0x0][0x178], !P0 ;  /* 0x00005e0013007a0c */ /* 0x000fe20004701270 */
[----:B------:R1:W-:Y:S01]  /*5e900*/  @P6 STG.E.U16 [R16.64], R28 ;  /* 0x0000001c10006986 */ /* 0x0003e2000c101506 */
[----:B----4-:R-:W-:Y:S01]  /*5e910*/  ISETP.GE.AND P2, PT, R23, c[0x0][0x17c], PT ;  /* 0x00005f0017007a0c */ /* 0x010fe20003f46270 */
[C---:B0-----:R-:W-:Y:S01]  /*5e920*/  IMAD.WIDE R8, R22.reuse, 0x2, R4 ;  /* 0x0000000216087825 */ /* 0x041fe200078e0204 */
[----:B------:R-:W-:-:S02]  /*5e930*/  IADD3 R0, R22, c[0x0][0x198], RZ ;  /* 0x0000660016007a10 */ /* 0x000fc40007ffe0ff */
[----:B------:R-:W-:Y:S02]  /*5e940*/  ISETP.LT.AND P6, PT, R29, c[0x0][0x178], !P3 ;  /* 0x00005e001d007a0c */ /* 0x000fe40005fc1270 */
[----:B------:R0:W-:Y:S01]  /*5e950*/  @P5 STG.E.U16 [R8.64], R27 ;  /* 0x0000001b08005986 */ /* 0x0001e2000c101506 */
[----:B------:R-:W-:Y:S01]  /*5e960*/  ISETP.LT.AND P5, PT, R11, c[0x0][0x178], !P3 ;  /* 0x00005e000b007a0c */ /* 0x000fe20005fa1270 */
[----:B------:R-:W-:Y:S01]  /*5e970*/  IMAD.WIDE R12, R0, 0x2, R2 ;  /* 0x00000002000c7825 */ /* 0x000fe200078e0202 */
[----:B------:R-:W-:Y:S02]  /*5e980*/  PRMT R10, R28, 0x7632, R10 ;  /* 0x000076321c0a7816 */ /* 0x000fe4000000000a */
[----:B-1----:R-:W2:Y:S01]  /*5e990*/  LDL.LU R28, [R1+0x1ec4] ;  /* 0x001ec400011c7983 */ /* 0x002ea20000300800 */
[----:B0-----:R-:W-:-:S03]  /*5e9a0*/  IMAD.WIDE R8, R22, 0x2, R6 ;  /* 0x0000000216087825 */ /* 0x001fc600078e0206 */
[----:B------:R-:W4:Y:S01]  /*5e9b0*/  LDL.LU R27, [R1+0xb8] ;  /* 0x0000b800011b7983 */ /* 0x000f220000300800 */
[----:B------:R-:W-:-:S03]  /*5e9c0*/  IMAD.WIDE R22, R22, 0x2, R20 ;  /* 0x0000000216167825 */ /* 0x000fc600078e0214 */
[----:B---3--:R0:W-:Y:S04]  /*5e9d0*/  @P4 STG.E.U16 [R8.64], R26 ;  /* 0x0000001a08004986 */ /* 0x0081e8000c101506 */
[----:B------:R1:W-:Y:S01]  /*5e9e0*/  @P0 STG.E.U16 [R22.64], R14 ;  /* 0x0000000e16000986 */ /* 0x0003e2000c101506 */
[----:B------:R-:W-:Y:S02]  /*5e9f0*/  ISETP.LT.AND P0, PT, R25, c[0x0][0x178], !P3 ;  /* 0x00005e0019007a0c */ /* 0x000fe40005f01270 */
[----:B------:R-:W-:Y:S01]  /*5ea00*/  ISETP.LT.AND P3, PT, R19, c[0x0][0x178], !P3 ;  /* 0x00005e0013007a0c */ /* 0x000fe20005f61270 */
[C---:B------:R-:W-:Y:S01]  /*5ea10*/  IMAD.WIDE R16, R0.reuse, 0x2, R4 ;  /* 0x0000000200107825 */ /* 0x040fe200078e0204 */
[----:B------:R3:W-:Y:S03]  /*5ea20*/  @P6 STG.E.U16 [R12.64], R10 ;  /* 0x0000000a0c006986 */ /* 0x0007e6000c101506 */
[----:B0-----:R-:W-:Y:S01]  /*5ea30*/  IMAD.WIDE R8, R0, 0x2, R6 ;  /* 0x0000000200087825 */ /* 0x001fe200078e0206 */
[----:B------:R0:W-:Y:S01]  /*5ea40*/  @P5 STG.E.U16 [R16.64], R24 ;  /* 0x0000001810005986 */ /* 0x0001e2000c101506 */
[----:B-1----:R-:W-:-:S02]  /*5ea50*/  PRMT R14, R26, 0x7632, R14 ;  /* 0x000076321a0e7816 */ /* 0x002fc4000000000e */
[----:B------:R-:W-:Y:S02]  /*5ea60*/  ISETP.LT.AND P5, PT, R11, c[0x0][0x178], !P1 ;  /* 0x00005e000b007a0c */ /* 0x000fe40004fa1270 */
[----:B------:R-:W4:Y:S01]  /*5ea70*/  LDL.LU R11, [R1+0x1eec] ;  /* 0x001eec00010b7983 */ /* 0x000f220000300800 */
[----:B---3--:R-:W-:-:S03]  /*5ea80*/  IMAD.WIDE R12, R0, 0x2, R20 ;  /* 0x00000002000c7825 */ /* 0x008fc600078e0214 */
[----:B------:R-:W-:Y:S01]  /*5ea90*/  @P0 STG.E.U16 [R8.64], R14 ;  /* 0x0000000e08000986 */ /* 0x000fe2000c101506 */
[----:B0-----:R-:W-:-:S03]  /*5eaa0*/  PRMT R24, R14, 0x7632, R24 ;  /* 0x000076320e187816 */ /* 0x001fc60000000018 */
[----:B------:R-:W3:Y:S04]  /*5eab0*/  LDL.LU R26, [R1+0x1ec8] ;  /* 0x001ec800011a7983 */ /* 0x000ee80000300800 */
[----:B------:R0:W-:Y:S04]  /*5eac0*/  @P3 STG.E.U16 [R12.64], R24 ;  /* 0x000000180c003986 */ /* 0x0001e8000c101506 */
[----:B0-----:R-:W4:Y:S04]  /*5ead0*/  LDL.LU R12, [R1+0x168] ;  /* 0x00016800010c7983 */ /* 0x001f280000300800 */
[----:B------:R-:W4:Y:S04]  /*5eae0*/  LDL.LU R13, [R1+0x108] ;  /* 0x00010800010d7983 */ /* 0x000f280000300800 */
[----:B------:R-:W4:Y:S01]  /*5eaf0*/  LDL.LU R24, [R1+0xbd8] ;  /* 0x000bd80001187983 */ /* 0x000f220000300800 */
[----:B------:R-:W-:-:S02]  /*5eb00*/  ISETP.LT.AND P6, PT, R29, c[0x0][0x178], !P1 ;  /* 0x00005e001d007a0c */ /* 0x000fc40004fc1270 */
[----:B------:R-:W-:Y:S02]  /*5eb10*/  IADD3 R10, R0, c[0x0][0x198], RZ ;  /* 0x00006600000a7a10 */ /* 0x000fe40007ffe0ff */
[----:B------:R-:W-:-:S03]  /*5eb20*/  ISETP.LT.AND P4, PT, R25, c[0x0][0x178], !P1 ;  /* 0x00005e0019007a0c */ /* 0x000fc60004f81270 */
[----:B------:R-:W-:-:S04]  /*5eb30*/  IMAD.WIDE R16, R10, 0x2, R2 ;  /* 0x000000020a107825 */ /* 0x000fc800078e0202 */
[----:B------:R-:W-:Y:S01]  /*5eb40*/  IMAD.WIDE R22, R10, 0x2, R4 ;  /* 0x000000020a167825 */ /* 0x000fe200078e0204 */
[----:B------:R-:W-:-:S03]  /*5eb50*/  ISETP.LT.AND P3, PT, R19, c[0x0][0x178], !P1 ;  /* 0x00005e0013007a0c */ /* 0x000fc60004f61270 */
[C---:B------:R-:W-:Y:S01]  /*5eb60*/  IMAD.WIDE R8, R10.reuse, 0x2, R6 ;  /* 0x000000020a087825 */ /* 0x040fe200078e0206 */
[----:B------:R-:W-:Y:S02]  /*5eb70*/  IADD3 R0, R10, c[0x0][0x198], RZ ;  /* 0x000066000a007a10 */ /* 0x000fe40007ffe0ff */
[----:B--2---:R-:W-:Y:S02]  /*5eb80*/  ISETP.GE.AND P0, PT, R28, c[0x0][0x17c], PT ;  /* 0x00005f001c007a0c */ /* 0x004fe40003f06270 */
[----:B---3--:R-:W-:Y:S01]  /*5eb90*/  ISETP.GE.AND P1, PT, R26, c[0x0][0x17c], PT ;  /* 0x00005f001a007a0c */ /* 0x008fe20003f26270 */
[----:B----4-:R0:W-:Y:S04]  /*5eba0*/  @P6 STG.E.U16 [R16.64], R12 ;  /* 0x0000000c10006986 */ /* 0x0101e8000c101506 */
[----:B------:R1:W-:Y:S01]  /*5ebb0*/  @P5 STG.E.U16 [R22.64], R13 ;  /* 0x0000000d16005986 */ /* 0x0003e2000c101506 */
[----:B------:R-:W-:-:S02]  /*5ebc0*/  ISETP.LT.AND P5, PT, R29, c[0x0][0x178], !P2 ;  /* 0x00005e001d007a0c */ /* 0x000fc400057a1270 */
[----:B------:R-:W-:Y:S01]  /*5ebd0*/  ISETP.LT.AND P6, PT, R24, c[0x0][0x178], !P2 ;  /* 0x00005e0018007a0c */ /* 0x000fe200057c1270 */
[----:B------:R2:W-:Y:S01]  /*5ebe0*/  @P4 STG.E.U16 [R8.64], R27 ;  /* 0x0000001b08004986 */ /* 0x0005e2000c101506 */
[----:B------:R-:W-:Y:S01]  /*5ebf0*/  PRMT R14, R12, 0x7632, R14 ;  /* 0x000076320c0e7816 */ /* 0x000fe2000000000e */
[----:B0-----:R-:W-:Y:S02]  /*5ec00*/  IMAD.WIDE R16, R0, 0x2, R4 ;  /* 0x0000000200107825 */ /* 0x001fe400078e0204 */
[----:B-1----:R-:W3:Y:S04]  /*5ec10*/  LDL.LU R23, [R1+0x13c] ;  /* 0x00013c0001177983 */ /* 0x002ee80000300800 */
[----:B------:R-:W4:Y:S01]  /*5ec20*/  LDL.LU R26, [R1+0xfc] ;  /* 0x0000fc00011a7983 */ /* 0x000f220000300800 */
[----:B--2---:R-:W-:Y:S01]  /*5ec30*/  IMAD.WIDE R8, R10, 0x2, R20 ;  /* 0x000000020a087825 */ /* 0x004fe200078e0214 */
[----:B------:R-:W-:-:S02]  /*5ec40*/  PRMT R10, R13, 0x7632, R10 ;  /* 0x000076320d0a7816 */ /* 0x000fc4000000000a */
[----:B------:R-:W2:Y:S01]  /*5ec50*/  LDL.LU R28, [R1+0xec] ;  /* 0x0000ec00011c7983 */ /* 0x000ea20000300800 */
[----:B------:R-:W-:-:S03]  /*5ec60*/  IMAD.WIDE R12, R0, 0x2, R2 ;  /* 0x00000002000c7825 */ /* 0x000fc600078e0202 */
[----:B------:R-:W-:Y:S04]  /*5ec70*/  @P3 STG.E.U16 [R8.64], R18 ;  /* 0x0000001208003986 */ /* 0x000fe8000c101506 */
[----:B------:R-:W-:Y:S04]  /*5ec80*/  @P5 STG.E.U16 [R12.64], R14 ;  /* 0x0000000e0c005986 */ /* 0x000fe8000c101506 */
[----:B------:R0:W-:Y:S04]  /*5ec90*/  @P6 STG.E.U16 [R16.64], R10 ;  /* 0x0000000a10006986 */ /* 0x0001e8000c101506 */
[----:B0-----:R-:W2:Y:S04]  /*5eca0*/  LDL.LU R16, [R1+0x1ed0] ;  /* 0x001ed00001107983 */ /* 0x001ea80000300800 */
[----:B------:R-:W2:Y:S01]  /*5ecb0*/  LDL.LU R17, [R1+0x1ecc] ;  /* 0x001ecc0001117983 */ /* 0x000ea20000300800 */
[----:B------:R-:W-:-:S03]  /*5ecc0*/  PRMT R10, R27, 0x7632, R10 ;  /* 0x000076321b0a7816 */ /* 0x000fc6000000000a */
[----:B------:R-:W2:Y:S01]  /*5ecd0*/  LDL.LU R27, [R1+0x1ee8] ;  /* 0x001ee800011b7983 */ /* 0x000ea20000300800 */
[----:B------:R-:W-:Y:S02]  /*5ece0*/  ISETP.LT.AND P4, PT, R25, c[0x0][0x178], !P2 ;  /* 0x00005e0019007a0c */ /* 0x000fe40005781270 */
[----:B------:R-:W-:Y:S02]  /*5ecf0*/  ISETP.LT.AND P2, PT, R19, c[0x0][0x178], !P2 ;  /* 0x00005e0013007a0c */ /* 0x000fe40005741270 */
[----:B------:R-:W-:Y:S01]  /*5ed00*/  ISETP.LT.AND P3, PT, R29, c[0x0][0x178], !P0 ;  /* 0x00005e001d007a0c */ /* 0x000fe20004761270 */
[----:B------:R-:W-:Y:S01]  /*5ed10*/  IMAD.WIDE R8, R0, 0x2, R6 ;  /* 0x0000000200087825 */ /* 0x000fe200078e0206 */
[----:B------:R-:W-:Y:S02]  /*5ed20*/  ISETP.LT.AND P6, PT, R24, c[0x0][0x178], !P0 ;  /* 0x00005e0018007a0c */ /* 0x000fe400047c1270 */
[----:B------:R-:W-:Y:S01]  /*5ed30*/  PRMT R18, R18, 0x7632, R18 ;  /* 0x0000763212127816 */ /* 0x000fe20000000012 */
[C---:B------:R-:W-:Y:S01]  /*5ed40*/  IMAD.WIDE R12, R0.reuse, 0x2, R20 ;  /* 0x00000002000c7825 */ /* 0x040fe200078e0214 */
[----:B------:R-:W-:-:S02]  /*5ed50*/  IADD3 R0, R0, c[0x0][0x198], RZ ;  /* 0x0000660000007a10 */ /* 0x000fc40007ffe0ff */
[----:B------:R-:W-:Y:S01]  /*5ed60*/  ISETP.LT.AND P5, PT, R25, c[0x0][0x178], !P0 ;  /* 0x00005e0019007a0c */ /* 0x000fe200047a1270 */
[----:B------:R0:W-:Y:S01]  /*5ed70*/  @P4 STG.E.U16 [R8.64], R10 ;  /* 0x0000000a08004986 */ /* 0x0001e2000c101506 */
[----:B------:R-:W-:-:S03]  /*5ed80*/  ISETP.LT.AND P0, PT, R19, c[0x0][0x178], !P0 ;  /* 0x00005e0013007a0c */ /* 0x000fc60004701270 */
[----:B------:R1:W-:Y:S01]  /*5ed90*/  @P2 STG.E.U16 [R12.64], R18 ;  /* 0x000000120c002986 */ /* 0x0003e2000c101506 */
[----:B0-----:R-:W-:-:S04]  /*5eda0*/  IMAD.WIDE R8, R0, 0x2, R2 ;  /* 0x0000000200087825 */ /* 0x001fc800078e0202 */
[----:B-1----:R-:W-:Y:S01]  /*5edb0*/  IMAD.WIDE R12, R0, 0x2, R4 ;  /* 0x00000002000c7825 */ /* 0x002fe200078e0204 */
[----:B---3--:R0:W-:Y:S01]  /*5edc0*/  @P3 STG.E.U16 [R8.64], R23 ;  /* 0x0000001708003986 */ /* 0x0081e2000c101506 */
[----:B------:R-:W-:-:S03]  /*5edd0*/  ISETP.LT.AND P3, PT, R29, c[0x0][0x178], !P1 ;  /* 0x00005e001d007a0c */ /* 0x000fc60004f61270 */
[----:B----4-:R1:W-:Y:S01]  /*5ede0*/  @P6 STG.E.U16 [R12.64], R26 ;  /* 0x0000001a0c006986 */ /* 0x0103e2000c101506 */
[----:B------:R-:W-:Y:S01]  /*5edf0*/  ISETP.LT.AND P6, PT, R24, c[0x0][0x178], !P1 ;  /* 0x00005e0018007a0c */ /* 0x000fe20004fc1270 */
[----:B0-----:R-:W-:Y:S01]  /*5ee00*/  IMAD.WIDE R8, R0, 0x2, R20 ;  /* 0x0000000200087825 */ /* 0x001fe200078e0214 */
[----:B------:R-:W-:Y:S02]  /*5ee10*/  PRMT R10, R23, 0x7632, R10 ;  /* 0x00007632170a7816 */ /* 0x000fe4000000000a */
[----:B------:R-:W-:Y:S02]  /*5ee20*/  PRMT R22, R26, 0x7632, R22 ;  /* 0x000076321a167816 */ /* 0x000fe40000000016 */
[----:B--2---:R-:W-:Y:S01]  /*5ee30*/  PRMT R18, R28, 0x7632, R18 ;  /* 0x000076321c127816 */ /* 0x004fe20000000012 */
[----:B-1----:R-:W2:Y:S01]  /*5ee40*/  LDL.LU R26, [R1+0xdc] ;  /* 0x0000dc00011a7983 */ /* 0x002ea20000300800 */
[----:B------:R-:W-:Y:S02]  /*5ee50*/  ISETP.GE.AND P4, PT, R16, c[0x0][0x17c], PT ;  /* 0x00005f0010007a0c */ /* 0x000fe40003f86270 */
[----:B------:R-:W-:Y:S01]  /*5ee60*/  ISETP.GE.AND P2, PT, R17, c[0x0][0x17c], PT ;  /* 0x00005f0011007a0c */ /* 0x000fe20003f46270 */
[C---:B------:R-:W-:Y:S01]  /*5ee70*/  IMAD.WIDE R16, R0.reuse, 0x2, R6 ;  /* 0x0000000200107825 */ /* 0x040fe200078e0206 */
[----:B------:R-:W-:-:S04]  /*5ee80*/  IADD3 R0, R0, c[0x0][0x198], RZ ;  /* 0x0000660000007a10 */ /* 0x000fc80007ffe0ff */
[----:B------:R0:W-:Y:S01]  /*5ee90*/  @P5 STG.E.U16 [R16.64], R28 ;  /* 0x0000001c10005986 */ /* 0x0001e2000c101506 */
[----:B------:R-:W-:Y:S02]  /*5eea0*/  ISETP.LT.AND P5, PT, R25, c[0x0][0x178], !P1 ;  /* 0x00005e0019007a0c */ /* 0x000fe40004fa1270 */
[----:B------:R-:W-:Y:S01]  /*5eeb0*/  ISETP.LT.AND P1, PT, R19, c[0x0][0x178], !P1 ;  /* 0x00005e0013007a0c */ /* 0x000fe20004f21270 */
[----:B------:R1:W-:Y:S01]  /*5eec0*/  @P0 STG.E.U16 [R8.64], R27 ;  /* 0x0000001b08000986 */ /* 0x0003e2000c101506 */
[C---:B------:R-:W-:Y:S01]  /*5eed0*/  IMAD.WIDE R12, R0.reuse, 0x2, R4 ;  /* 0x00000002000c7825 */ /* 0x040fe200078e0204 */
[----:B------:R-:W-:Y:S02]  /*5eee0*/  PRMT R14, R27, 0x7632, R14 ;  /* 0x000076321b0e7816 */ /* 0x000fe4000000000e */
[----:B0-----:R-:W3:Y:S01]  /*5eef0*/  LDL.LU R28, [R1+0x1ed8] ;  /* 0x001ed800011c7983 */ /* 0x001ee20000300800 */
[----:B-1----:R-:W-:-:S03]  /*5ef00*/  IMAD.WIDE R8, R0, 0x2, R2 ;  /* 0x0000000200087825 */ /* 0x002fc600078e0202 */
[----:B------:R-:W4:Y:S01]  /*5ef10*/  LDL.LU R23, [R1+0x1ed4] ;  /* 0x001ed40001177983 */ /* 0x000f220000300800 */
[----:B------:R-:W-:-:S03]  /*5ef20*/  IMAD.WIDE R16, R0, 0x2, R6 ;  /* 0x0000000200107825 */ /* 0x000fc600078e0206 */
[----:B------:R-:W-:Y:S04]  /*5ef30*/  @P3 STG.E.U16 [R8.64], R10 ;  /* 0x0000000a08003986 */ /* 0x000fe8000c101506 */
[----:B------:R0:W-:Y:S04]  /*5ef40*/  @P6 STG.E.U16 [R12.64], R22 ;  /* 0x000000160c006986 */ /* 0x0001e8000c101506 */
[----:B------:R-:W-:Y:S04]  /*5ef50*/  @P5 STG.E.U16 [R16.64], R18 ;  /* 0x0000001210005986 */ /* 0x000fe8000c101506 */
[----:B------:R-:W2:Y:S01]  /*5ef60*/  LDL.LU R27, [R1+0x14c] ;  /* 0x00014c00011b7983 */ /* 0x000ea20000300800 */
[----:B0-----:R-:W-:-:S05]  /*5ef70*/  IMAD.WIDE R12, R0, 0x2, R20 ;  /* 0x00000002000c7825 */ /* 0x001fca00078e0214 */
[----:B------:R0:W-:Y:S04]  /*5ef80*/  @P1 STG.E.U16 [R12.64], R14 ;  /* 0x0000000e0c001986 */ /* 0x0001e8000c101506 */
[----:B0-----:R-:W2:Y:S01]  /*5ef90*/  LDL.LU R14, [R1+0x11c] ;  /* 0x00011c00010e7983 */ /* 0x001ea20000300800 */
[----:B------:R-:W-:Y:S02]  /*5efa0*/  ISETP.LT.AND P0, PT, R29, c[0x0][0x178], !P4 ;  /* 0x00005e001d007a0c */ /* 0x000fe40006701270 */
[----:B------:R-:W-:Y:S02]  /*5efb0*/  ISETP.LT.AND P5, PT, R24, c[0x0][0x178], !P4 ;  /* 0x00005e0018007a0c */ /* 0x000fe400067a1270 */
[----:B------:R-:W-:-:S05]  /*5efc0*/  IADD3 R8, R0, c[0x0][0x198], RZ ;  /* 0x0000660000087a10 */ /* 0x000fca0007ffe0ff */
[----:B------:R-:W-:Y:S01]  /*5efd0*/  IMAD.WIDE R16, R8, 0x2, R2 ;  /* 0x0000000208107825 */ /* 0x000fe200078e0202 */
[----:B------:R-:W-:-:S03]  /*5efe0*/  ISETP.LT.AND P6, PT, R25, c[0x0][0x178], !P4 ;  /* 0x00005e0019007a0c */ /* 0x000fc600067c1270 */
[----:B------:R-:W-:Y:S01]  /*5eff0*/  IMAD.WIDE R12, R8, 0x2, R4 ;  /* 0x00000002080c7825 */ /* 0x000fe200078e0204 */
[----:B------:R-:W-:Y:S02]  /*5f000*/  ISETP.LT.AND P4, PT, R19, c[0x0][0x178], !P4 ;  /* 0x00005e0013007a0c */ /* 0x000fe40006781270 */
[----:B---3--:R-:W-:Y:S02]  /*5f010*/  ISETP.GE.AND P3, PT, R28, c[0x0][0x17c], PT ;  /* 0x00005f001c007a0c */ /* 0x008fe40003f66270 */
[----:B------:R-:W3:Y:S01]  /*5f020*/  LDL.LU R28, [R1+0x15c] ;  /* 0x00015c00011c7983 */ /* 0x000ee20000300800 */
[----:B----4-:R-:W-:Y:S01]  /*5f030*/  ISETP.GE.AND P1, PT, R23, c[0x0][0x17c], PT ;  /* 0x00005f0017007a0c */ /* 0x010fe20003f26270 */
[----:B------:R-:W-:Y:S02]  /*5f040*/  IMAD.WIDE R22, R8, 0x2, R20 ;  /* 0x0000000208167825 */ /* 0x000fe400078e0214 */
[----:B--2---:R0:W-:Y:S01]  /*5f050*/  @P0 STG.E.U16 [R16.64], R27 ;  /* 0x0000001b10000986 */ /* 0x0041e2000c101506 */
[----:B------:R-:W-:-:S03]  /*5f060*/  PRMT R10, R27, 0x7632, R10 ;  /* 0x000076321b0a7816 */ /* 0x000fc6000000000a */
[----:B0-----:R-:W2:Y:S01]  /*5f070*/  LDL.LU R27, [R1+0xcc] ;  /* 0x0000cc00011b7983 */ /* 0x001ea20000300800 */
[----:B------:R-:W-:-:S03]  /*5f080*/  IMAD.WIDE R16, R8, 0x2, R6 ;  /* 0x0000000208107825 */ /* 0x000fc600078e0206 */
[----:B------:R0:W-:Y:S04]  /*5f090*/  @P5 STG.E.U16 [R12.64], R14 ;  /* 0x0000000e0c005986 */ /* 0x0001e8000c101506 */
[----:B0-----:R-:W4:Y:S04]  /*5f0a0*/  LDL.LU R13, [R1+0x1edc] ;  /* 0x001edc00010d7983 */ /* 0x001f280000300800 */
[----:B------:R-:W-:Y:S04]  /*5f0b0*/  @P6 STG.E.U16 [R16.64], R26 ;  /* 0x0000001a10006986 */ /* 0x000fe8000c101506 */
[----:B------:R0:W-:Y:S04]  /*5f0c0*/  @P4 STG.E.U16 [R22.64], R11 ;  /* 0x0000000b16004986 */ /* 0x0001e8000c101506 */
[----:B0-----:R-:W2:Y:S01]  /*5f0d0*/  LDL.LU R23, [R1+0x12c] ;  /* 0x00012c0001177983 */ /* 0x001ea20000300800 */
[----:B------:R-:W-:-:S03]  /*5f0e0*/  PRMT R11, R26, 0x7632, R11 ;  /* 0x000076321a0b7816 */ /* 0x000fc6000000000b */
[----:B------:R-:W2:Y:S01]  /*5f0f0*/  LDL.LU R26, [R1+0x1ee0] ;  /* 0x001ee000011a7983 */ /* 0x000ea20000300800 */
[----:B------:R-:W-:Y:S02]  /*5f100*/  ISETP.LT.AND P0, PT, R29, c[0x0][0x178], !P2 ;  /* 0x00005e001d007a0c */ /* 0x000fe40005701270 */
[----:B------:R-:W-:Y:S02]  /*5f110*/  IADD3 R0, R8, c[0x0][0x198], RZ ;  /* 0x0000660008007a10 */ /* 0x000fe40007ffe0ff */
[----:B------:R-:W-:Y:S02]  /*5f120*/  ISETP.LT.AND P5, PT, R24, c[0x0][0x178], !P2 ;  /* 0x00005e0018007a0c */ /* 0x000fe400057a1270 */
[----:B------:R-:W-:Y:S01]  /*5f130*/  ISETP.LT.AND P6, PT, R25, c[0x0][0x178], !P2 ;  /* 0x00005e0019007a0c */ /* 0x000fe200057c1270 */
[----:B------:R-:W-:Y:S01]  /*5f140*/  IMAD.WIDE R8, R0, 0x2, R2 ;  /* 0x0000000200087825 */ /* 0x000fe200078e0202 */
[----:B------:R-:W-:Y:S02]  /*5f150*/  ISETP.LT.AND P2, PT, R19, c[0x0][0x178], !P2 ;  /* 0x00005e0013007a0c */ /* 0x000fe40005741270 */
[----:B------:R-:W-:-:S03]  /*5f160*/  PRMT R17, R14, 0x7632, R17 ;  /* 0x000076320e117816 */ /* 0x000fc60000000011 */
[----:B------:R0:W-:Y:S01]  /*5f170*/  @P0 STG.E.U16 [R8.64], R10 ;  /* 0x0000000a08000986 */ /* 0x0001e2000c101506 */
[----:B------:R-:W-:Y:S02]  /*5f180*/  ISETP.LT.AND P0, PT, R29, c[0x0][0x178], !P3 ;  /* 0x00005e001d007a0c */ /* 0x000fe40005f01270 */
[C---:B------:R-:W-:Y:S02]  /*5f190*/  IADD3 R14, R0.reuse, c[0x0][0x198], RZ ;  /* 0x00006600000e7a10 */ /* 0x040fe40007ffe0ff */
[----:B------:R-:W-:Y:S01]  /*5f1a0*/  PRMT R16, R11, 0x7632, R16 ;  /* 0x000076320b107816 */ /* 0x000fe20000000010 */
[----:B0-----:R-:W-:-:S05]  /*5f1b0*/  IMAD.WIDE R8, R0, 0x2, R4 ;  /* 0x0000000200087825 */ /* 0x001fca00078e0204 */
[----:B------:R0:W-:Y:S02]  /*5f1c0*/  @P5 STG.E.U16 [R8.64], R17 ;  /* 0x0000001108005986 */ /* 0x0001e4000c101506 */
[----:B0-----:R-:W-:Y:S01]  /*5f1d0*/  IMAD.WIDE R8, R0, 0x2, R20 ;  /* 0x0000000200087825 */ /* 0x001fe200078e0214 */
[----:B----4-:R-:W-:-:S03]  /*5f1e0*/  ISETP.GE.AND P4, PT, R13, c[0x0][0x17c], PT ;  /* 0x00005f000d007a0c */ /* 0x010fc60003f86270 */
[----:B------:R-:W-:-:S05]  /*5f1f0*/  IMAD.WIDE R12, R0, 0x2, R6 ;  /* 0x00000002000c7825 */ /* 0x000fca00078e0206 */
[----:B------:R0:W-:Y:S04]  /*5f200*/  @P6 STG.E.U16 [R12.64], R11 ;  /* 0x0000000b0c006986 */ /* 0x0001e8000c101506 */
[----:B------:R1:W-:Y:S01]  /*5f210*/  @P2 STG.E.U16 [R8.64], R16 ;  /* 0x0000001008002986 */ /* 0x0003e2000c101506 */
[----:B0-----:R-:W-:-:S05]  /*5f220*/  IMAD.WIDE R10, R14, 0x2, R2 ;  /* 0x000000020e0a7825 */ /* 0x001fca00078e0202 */
[----:B---3--:R0:W-:Y:S01]  /*5f230*/  @P0 STG.E.U16 [R10.64], R28 ;  /* 0x0000001c0a000986 */ /* 0x0081e2000c101506 */
[----:B--2---:R-:W-:-:S03]  /*5f240*/  ISETP.GE.AND P0, PT, R26, c[0x0][0x17c], PT ;  /* 0x00005f001a007a0c */ /* 0x004fc60003f06270 */
[----:B------:R-:W2:Y:S01]  /*5f250*/  LDL.LU R26, [R1+0x16c] ;  /* 0x00016c00011a7983 */ /* 0x000ea20000300800 */
[----:B------:R-:W-:Y:S02]  /*5f260*/  ISETP.LT.AND P5, PT, R24, c[0x0][0x178], !P3 ;  /* 0x00005e0018007a0c */ /* 0x000fe40005fa1270 */
[----:B------:R-:W-:Y:S02]  /*5f270*/  ISETP.LT.AND P6, PT, R25, c[0x0][0x178], !P3 ;  /* 0x00005e0019007a0c */ /* 0x000fe40005fc1270 */
[----:B------:R-:W-:Y:S01]  /*5f280*/  ISETP.LT.AND P3, PT, R19, c[0x0][0x178], !P3 ;  /* 0x00005e0013007a0c */ /* 0x000fe20005f61270 */
[C---:B-1----:R-:W-:Y:S01]  /*5f290*/  IMAD.WIDE R8, R14.reuse, 0x2, R4 ;  /* 0x000000020e087825 */ /* 0x042fe200078e0204 */
[----:B------:R-:W-:Y:S02]  /*5f2a0*/  ISETP.LT.AND P2, PT, R29, c[0x0][0x178], !P1 ;  /* 0x00005e001d007a0c */ /* 0x000fe40004f41270 */
[C---:B------:R-:W-:Y:S01]  /*5f2b0*/  IADD3 R0, R14.reuse, c[0x0][0x198], RZ ;  /* 0x000066000e007a10 */ /* 0x040fe20007ffe0ff */
[----:B0-----:R-:W-:Y:S01]  /*5f2c0*/  IMAD.WIDE R10, R14, 0x2, R6 ;  /* 0x000000020e0a7825 */ /* 0x001fe200078e0206 */
[----:B------:R-:W-:-:S02]  /*5f2d0*/  PRMT R18, R28, 0x7632, R18 ;  /* 0x000076321c127816 */ /* 0x000fc40000000012 */
[----:B------:R-:W-:Y:S01]  /*5f2e0*/  PRMT R22, R15, 0x7632, R22 ;  /* 0x000076320f167816 */ /* 0x000fe20000000016 */
[----:B------:R0:W-:Y:S01]  /*5f2f0*/  @P5 STG.E.U16 [R8.64], R23 ;  /* 0x0000001708005986 */ /* 0x0001e2000c101506 */
[----:B------:R-:W-:Y:S01]  /*5f300*/  IMAD.WIDE R12, R14, 0x2, R20 ;  /* 0x000000020e0c7825 */ /* 0x000fe200078e0214 */
[----:B------:R-:W-:-:S03]  /*5f310*/  ISETP.LT.AND P5, PT, R24, c[0x0][0x178], !P1 ;  /* 0x00005e0018007a0c */ /* 0x000fc60004fa1270 */
[C---:B------:R-:W-:Y:S01]  /*5f320*/  IMAD.WIDE R16, R0.reuse, 0x2, R2 ;  /* 0x0000000200107825 */ /* 0x040fe200078e0202 */
[----:B------:R-:W-:Y:S01]  /*5f330*/  @P6 STG.E.U16 [R10.64], R27 ;  /* 0x0000001b0a006986 */ /* 0x000fe2000c101506 */
[----:B------:R-:W-:Y:S02]  /*5f340*/  ISETP.LT.AND P6, PT, R25, c[0x0][0x178], !P1 ;  /* 0x00005e0019007a0c */ /* 0x000fe40004fc1270 */
[----:B------:R-:W-:Y:S01]  /*5f350*/  ISETP.LT.AND P1, PT, R19, c[0x0][0x178], !P1 ;  /* 0x00005e0013007a0c */ /* 0x000fe20004f21270 */
[----:B------:R1:W-:Y:S01]  /*5f360*/  @P3 STG.E.U16 [R12.64], R15 ;  /* 0x0000000f0c003986 */ /* 0x0003e2000c101506 */
[----:B0-----:R-:W-:-:S03]  /*5f370*/  IMAD.WIDE R8, R0, 0x2, R4 ;  /* 0x0000000200087825 */ /* 0x001fc600078e0204 */
[----:B------:R0:W-:Y:S01]  /*5f380*/  @P2 STG.E.U16 [R16.64], R18 ;  /* 0x0000001210002986 */ /* 0x0001e2000c101506 */
[----:B------:R-:W-:-:S03]  /*5f390*/  ISETP.LT.AND P2, PT, R29, c[0x0][0x178], !P4 ;  /* 0x00005e001d007a0c */ /* 0x000fc60006741270 */
[----:B------:R-:W3:Y:S01]  /*5f3a0*/  LDL.LU R28, [R1+0x10c] ;  /* 0x00010c00011c7983 */ /* 0x000ee20000300800 */
[----:B-1----:R-:W-:Y:S02]  /*5f3b0*/  PRMT R13, R23, 0x7632, R13 ;  /* 0x00007632170d7816 */ /* 0x002fe4000000000d */
[C---:B------:R-:W-:Y:S01]  /*5f3c0*/  IADD3 R23, R0.reuse, c[0x0][0x198], RZ ;  /* 0x0000660000177a10 */ /* 0x040fe20007ffe0ff */
[C---:B------:R-:W-:Y:S01]  /*5f3d0*/  IMAD.WIDE R10, R0.reuse, 0x2, R6 ;  /* 0x00000002000a7825 */ /* 0x040fe200078e0206 */
[----:B0-----:R-:W-:Y:S01]  /*5f3e0*/  PRMT R17, R27, 0x7632, R17 ;  /* 0x000076321b117816 */ /* 0x001fe20000000011 */
[----:B------:R0:W-:Y:S02]  /*5f3f0*/  @P5 STG.E.U16 [R8.64], R13 ;  /* 0x0000000d08005986 */ /* 0x0001e4000c101506 */
[----:B------:R-:W-:Y:S02]  /*5f400*/  IMAD.WIDE R14, R23, 0x2, R2 ;  /* 0x00000002170e7825 */ /* 0x000fe400078e0202 */
[----:B------:R1:W-:Y:S01]  /*5f410*/  @P6 STG.E.U16 [R10.64], R17 ;  /* 0x000000110a006986 */ /* 0x0003e2000c101506 */
[----:B------:R-:W-:Y:S01]  /*5f420*/  ISETP.LT.AND P3, PT, R29, c[0x0][0x178], !P0 ;  /* 0x00005e001d007a0c */ /* 0x000fe20004761270 */
[----:B0-----:R-:W-:-:S02]  /*5f430*/  IMAD.WIDE R12, R0, 0x2, R20 ;  /* 0x00000002000c7825 */ /* 0x001fc400078e0214 */
[----:B------:R-:W4:Y:S01]  /*5f440*/  LDL.LU R29, [R1+0xbc] ;  /* 0x0000bc00011d7983 */ /* 0x000f220000300800 */
[----:B------:R-:W-:-:S03]  /*5f450*/  ISETP.LT.AND P5, PT, R24, c[0x0][0x178], !P0 ;  /* 0x00005e0018007a0c */ /* 0x000fc600047a1270 */
[----:B------:R3:W-:Y:S01]  /*5f460*/  @P1 STG.E.U16 [R12.64], R22 ;  /* 0x000000160c001986 */ /* 0x0007e2000c101506 */
[----:B------:R-:W-:Y:S02]  /*5f470*/  ISETP.LT.AND P6, PT, R24, c[0x0][0x178], !P4 ;  /* 0x00005e0018007a0c */ /* 0x000fe400067c1270 */
[----:B------:R-:W-:Y:S02]  /*5f480*/  ISETP.LT.AND P1, PT, R25, c[0x0][0x178], !P0 ;  /* 0x00005e0019007a0c */ /* 0x000fe40004721270 */
[----:B------:R-:W-:Y:S01]  /*5f490*/  ISETP.LT.AND P0, PT, R19, c[0x0][0x178], !P0 ;  /* 0x00005e0013007a0c */ /* 0x000fe20004701270 */
[----:B--2---:R0:W-:Y:S01]  /*5f4a0*/  @P2 STG.E.U16 [R14.64], R26 ;  /* 0x0000001a0e002986 */ /* 0x0041e2000c101506 */
[----:B------:R-:W-:Y:S02]  /*5f4b0*/  ISETP.LT.AND P2, PT, R25, c[0x0][0x178], !P4 ;  /* 0x00005e0019007a0c */ /* 0x000fe40006741270 */
[----:B------:R-:W-:Y:S02]  /*5f4c0*/  ISETP.LT.AND P4, PT, R19, c[0x0][0x178], !P4 ;  /* 0x00005e0013007a0c */ /* 0x000fe40006781270 */
[----:B------:R-:W2:Y:S01]  /*5f4d0*/  LDL.LU R19, [R1+0x1ee4] ;  /* 0x001ee40001137983 */ /* 0x000ea20000300800 */
[C---:B------:R-:W-:Y:S01]  /*5f4e0*/  IADD3 R25, R23.reuse, c[0x0][0x198], RZ ;  /* 0x0000660017197a10 */ /* 0x040fe20007ffe0ff */
[----:B-1----:R-:W-:Y:S01]  /*5f4f0*/  IMAD.WIDE R16, R23, 0x2, R4 ;  /* 0x0000000217107825 */ /* 0x002fe200078e0204 */
[----:B------:R-:W-:-:S03]  /*5f500*/  PRMT R0, R26, 0x7632, R0 ;  /* 0x000076321a007816 */ /* 0x000fc60000000000 */
[----:B------:R-:W-:-:S04]  /*5f510*/  IMAD.WIDE R8, R23, 0x2, R6 ;  /* 0x0000000217087825 */ /* 0x000fc800078e0206 */
[----:B------:R-:W-:-:S04]  /*5f520*/  IMAD.WIDE R10, R23, 0x2, R20 ;  /* 0x00000002170a7825 */ /* 0x000fc800078e0214 */
[----:B------:R-:W-:-:S04]  /*5f530*/  IMAD.WIDE R2, R25, 0x2, R2 ;  /* 0x0000000219027825 */ /* 0x000fc800078e0202 */
[----:B------:R-:W-:-:S04]  /*5f540*/  IMAD.WIDE R4, R25, 0x2, R4 ;  /* 0x0000000219047825 */ /* 0x000fc800078e0204 */
[C---:B------:R-:W-:Y:S01]  /*5f550*/  IMAD.WIDE R6, R25.reuse, 0x2, R6 ;  /* 0x0000000219067825 */ /* 0x040fe200078e0206 */
[----:B---3--:R-:W-:Y:S01]  /*5f560*/  PRMT R12, R28, 0x7632, R12 ;  /* 0x000076321c0c7816 */ /* 0x008fe2000000000c */
[----:B------:R0:W-:Y:S02]  /*5f570*/  @P6 STG.E.U16 [R16.64], R28 ;  /* 0x0000001c10006986 */ /* 0x0001e4000c101506 */
[----:B------:R-:W-:Y:S01]  /*5f580*/  IMAD.WIDE R20, R25, 0x2, R20 ;  /* 0x0000000219147825 */ /* 0x000fe200078e0214 */
[----:B----4-:R-:W-:Y:S01]  /*5f590*/  PRMT R13, R29, 0x7632, R13 ;  /* 0x000076321d0d7816 */ /* 0x010fe2000000000d */
[----:B------:R0:W-:Y:S04]  /*5f5a0*/  @P2 STG.E.U16 [R8.64], R29 ;  /* 0x0000001d08002986 */ /* 0x0001e8000c101506 */
[----:B--2---:R0:W-:Y:S04]  /*5f5b0*/  @P4 STG.E.U16 [R10.64], R19 ;  /* 0x000000130a004986 */ /* 0x0041e8000c101506 */
[----:B------:R0:W-:Y:S04]  /*5f5c0*/  @P3 STG.E.U16 [R2.64], R0 ;  /* 0x0000000002003986 */ /* 0x0001e8000c101506 */
[----:B------:R0:W-:Y:S04]  /*5f5d0*/  @P5 STG.E.U16 [R4.64], R12 ;  /* 0x0000000c04005986 */ /* 0x0001e8000c101506 */
[----:B------:R0:W-:Y:S01]  /*5f5e0*/  @P1 STG.E.U16 [R6.64], R13 ;  /* 0x0000000d06001986 */ /* 0x0001e2000c101506 */
[----:B------:R-:W-:Y:S05]  /*5f5f0*/  @!P0 EXIT ;  /* 0x000000000000894d */ /* 0x000fea0003800000 */
[----:B0-----:R-:W-:-:S05]  /*5f600*/  PRMT R10, R19, 0x7632, R10 ;  /* 0x00007632130a7816 */ /* 0x001fca000000000a */
[----:B------:R-:W-:Y:S01]  /*5f610*/  STG.E.U16 [R20.64], R10 ;  /* 0x0000000a14007986 */ /* 0x000fe2000c101506 */
[----:B------:R-:W-:Y:S05]  /*5f620*/  EXIT ;  /* 0x000000000000794d */ /* 0x000fea0003800000 */
.L_x_3:
[----:B------:R-:W-:-:S00]  /*5f630*/  BRA `(.L_x_3) ;  /* 0xfffffff000007947 */ /* 0x000fc0000383ffff */
[----:B------:R-:W-:-:S00]  /*5f640*/  NOP ;  /* 0x0000000000007918 */ /* 0x000fc00000000000 */
        /* <DEDUP_REMOVED lines=11> */
.L_x_4:


//--------------------- .nv.shared.matmul_kernel  --------------------------
	.section	.nv.shared.matmul_kernel,"aw",@nobits
	.sectionflags	@""
	.align	16
